//
// Generated by NVIDIA NVVM Compiler
//
// Compiler Build ID: CL-36424714
// Cuda compilation tools, release 13.0, V13.0.88
// Based on NVVM 20.0.0
//

.version 9.0
.target sm_100
.address_size 64

	// .globl	deterministic_clustering
.extern .shared .align 16 .b8 shared_center[];

.visible .entry deterministic_clustering(
	.param .u64 .ptr .align 1 deterministic_clustering_param_0,
	.param .u64 .ptr .align 1 deterministic_clustering_param_1,
	.param .u64 .ptr .align 1 deterministic_clustering_param_2,
	.param .u64 .ptr .align 1 deterministic_clustering_param_3,
	.param .u32 deterministic_clustering_param_4,
	.param .u32 deterministic_clustering_param_5,
	.param .u32 deterministic_clustering_param_6,
	.param .u32 deterministic_clustering_param_7
)
{
	.reg .pred 	%p<146>;
	.reg .b32 	%r<504>;
	.reg .b32 	%f<1817>;
	.reg .b64 	%rd<266>;

	ld.param.u64 	%rd45, [deterministic_clustering_param_0];
	ld.param.u64 	%rd46, [deterministic_clustering_param_1];
	ld.param.u64 	%rd43, [deterministic_clustering_param_2];
	ld.param.u64 	%rd44, [deterministic_clustering_param_3];
	ld.param.u32 	%r244, [deterministic_clustering_param_4];
	ld.param.u32 	%r245, [deterministic_clustering_param_5];
	ld.param.u32 	%r246, [deterministic_clustering_param_6];
	ld.param.u32 	%r247, [deterministic_clustering_param_7];
	cvta.to.global.u64 	%rd1, %rd46;
	cvta.to.global.u64 	%rd2, %rd45;
	cvta.to.global.u64 	%rd3, %rd43;
	mov.u32 	%r1, %ctaid.x;
	mov.u32 	%r2, %tid.x;
	setp.ge.s32 	%p1, %r1, %r246;
	@%p1 bra 	$L__BB0_215;
	setp.ge.s32 	%p2, %r2, %r245;
	@%p2 bra 	$L__BB0_4;
	mov.u32 	%r3, %ntid.x;
	mov.u32 	%r249, shared_center;
	mov.u32 	%r410, %r2;
$L__BB0_3:
	shl.b32 	%r248, %r410, 2;
	add.s32 	%r250, %r249, %r248;
	mov.b32 	%r251, 0;
	st.shared.u32 	[%r250], %r251;
	add.s32 	%r410, %r410, %r3;
	setp.lt.s32 	%p3, %r410, %r245;
	@%p3 bra 	$L__BB0_3;
$L__BB0_4:
	bar.sync 	0;
	mul.wide.u32 	%rd47, %r1, 982451653;
	add.s64 	%rd4, %rd47, 1566083941;
	cvt.s64.s32 	%rd5, %r244;
	or.b64  	%rd48, %rd4, %rd5;
	and.b64  	%rd49, %rd48, -4294967296;
	setp.ne.s64 	%p4, %rd49, 0;
	@%p4 bra 	$L__BB0_6;
	cvt.u32.u64 	%r252, %rd5;
	cvt.u32.u64 	%r253, %rd4;
	rem.u32 	%r254, %r253, %r252;
	cvt.u64.u32 	%rd263, %r254;
	bra.uni 	$L__BB0_7;
$L__BB0_6:
	rem.s64 	%rd263, %rd4, %rd5;
$L__BB0_7:
	setp.ge.s32 	%p5, %r2, %r245;
	cvt.u32.u64 	%r255, %rd263;
	mul.lo.s32 	%r6, %r245, %r255;
	@%p5 bra 	$L__BB0_10;
	mul.lo.s32 	%r7, %r245, %r1;
	mov.u32 	%r8, %ntid.x;
	cvt.s64.s32 	%rd9, %r6;
	mov.u32 	%r257, shared_center;
	mov.u32 	%r411, %r2;
$L__BB0_9:
	cvt.s64.s32 	%rd50, %r411;
	add.s64 	%rd51, %rd50, %rd9;
	shl.b64 	%rd52, %rd51, 2;
	add.s64 	%rd53, %rd2, %rd52;
	ld.global.f32 	%f166, [%rd53];
	shl.b32 	%r256, %r411, 2;
	add.s32 	%r258, %r257, %r256;
	st.shared.f32 	[%r258], %f166;
	add.s32 	%r259, %r411, %r7;
	mul.wide.s32 	%rd54, %r259, 4;
	add.s64 	%rd55, %rd1, %rd54;
	st.global.f32 	[%rd55], %f166;
	add.s32 	%r411, %r411, %r8;
	setp.lt.s32 	%p6, %r411, %r245;
	@%p6 bra 	$L__BB0_9;
$L__BB0_10:
	setp.ne.s32 	%p7, %r2, 0;
	cvta.to.global.u64 	%rd56, %rd44;
	mul.wide.u32 	%rd57, %r1, 4;
	add.s64 	%rd10, %rd56, %rd57;
	@%p7 bra 	$L__BB0_12;
	mov.b32 	%r260, 0;
	st.global.u32 	[%rd10], %r260;
$L__BB0_12:
	bar.sync 	0;
	setp.ge.s32 	%p8, %r2, %r244;
	@%p8 bra 	$L__BB0_215;
	and.b32  	%r11, %r245, -8;
	add.s32 	%r12, %r245, -3;
	and.b32  	%r13, %r245, -4;
	mov.u32 	%r14, %ntid.x;
	setp.gt.s32 	%p9, %r247, 4000;
	@%p9 bra 	$L__BB0_57;
	setp.lt.s32 	%p117, %r245, 8;
	@%p117 bra 	$L__BB0_39;
	add.s32 	%r15, %r245, -8;
	and.b32  	%r391, %r15, -8;
	add.s32 	%r16, %r391, 8;
	and.b32  	%r17, %r245, 7;
	and.b32  	%r18, %r15, 8;
	and.b32  	%r19, %r245, 3;
$L__BB0_16:
	mul.lo.s32 	%r393, %r2, %r245;
	mul.wide.s32 	%rd238, %r393, 4;
	add.s64 	%rd11, %rd2, %rd238;
	mov.f32 	%f1716, 0f7F7FFFFF;
	mov.b32 	%r413, 0;
	mov.u32 	%r414, %r413;
$L__BB0_17:
	setp.lt.u32 	%p130, %r15, 8;
	mul.lo.s32 	%r24, %r413, %r245;
	mov.f32 	%f1727, 0f00000000;
	mov.b32 	%r417, 0;
	@%p130 bra 	$L__BB0_20;
	mul.lo.s32 	%r396, %r2, %r245;
	mul.wide.s32 	%rd239, %r396, 4;
	add.s64 	%rd240, %rd2, %rd239;
	add.s64 	%rd265, %rd240, 32;
	shr.u32 	%r397, %r15, 3;
	add.s32 	%r398, %r397, 1;
	and.b32  	%r399, %r398, 1073741822;
	neg.s32 	%r415, %r399;
	mul.wide.u32 	%rd241, %r24, 4;
	add.s64 	%rd242, %rd1, %rd241;
	add.s64 	%rd264, %rd242, 32;
	mov.f32 	%f1727, 0f00000000;
	mov.b32 	%r417, 0;
$L__BB0_19:
	ld.global.f32 	%f1502, [%rd265+-32];
	ld.global.f32 	%f1503, [%rd264+-32];
	sub.f32 	%f1504, %f1502, %f1503;
	ld.global.f32 	%f1505, [%rd265+-28];
	ld.global.f32 	%f1506, [%rd264+-28];
	sub.f32 	%f1507, %f1505, %f1506;
	ld.global.f32 	%f1508, [%rd265+-24];
	ld.global.f32 	%f1509, [%rd264+-24];
	sub.f32 	%f1510, %f1508, %f1509;
	ld.global.f32 	%f1511, [%rd265+-20];
	ld.global.f32 	%f1512, [%rd264+-20];
	sub.f32 	%f1513, %f1511, %f1512;
	ld.global.f32 	%f1514, [%rd265+-16];
	ld.global.f32 	%f1515, [%rd264+-16];
	sub.f32 	%f1516, %f1514, %f1515;
	ld.global.f32 	%f1517, [%rd265+-12];
	ld.global.f32 	%f1518, [%rd264+-12];
	sub.f32 	%f1519, %f1517, %f1518;
	ld.global.f32 	%f1520, [%rd265+-8];
	ld.global.f32 	%f1521, [%rd264+-8];
	sub.f32 	%f1522, %f1520, %f1521;
	ld.global.f32 	%f1523, [%rd265+-4];
	ld.global.f32 	%f1524, [%rd264+-4];
	sub.f32 	%f1525, %f1523, %f1524;
	fma.rn.f32 	%f1526, %f1504, %f1504, %f1727;
	fma.rn.f32 	%f1527, %f1507, %f1507, %f1526;
	fma.rn.f32 	%f1528, %f1510, %f1510, %f1527;
	fma.rn.f32 	%f1529, %f1513, %f1513, %f1528;
	fma.rn.f32 	%f1530, %f1516, %f1516, %f1529;
	fma.rn.f32 	%f1531, %f1519, %f1519, %f1530;
	fma.rn.f32 	%f1532, %f1522, %f1522, %f1531;
	fma.rn.f32 	%f1533, %f1525, %f1525, %f1532;
	ld.global.f32 	%f1534, [%rd265];
	ld.global.f32 	%f1535, [%rd264];
	sub.f32 	%f1536, %f1534, %f1535;
	ld.global.f32 	%f1537, [%rd265+4];
	ld.global.f32 	%f1538, [%rd264+4];
	sub.f32 	%f1539, %f1537, %f1538;
	ld.global.f32 	%f1540, [%rd265+8];
	ld.global.f32 	%f1541, [%rd264+8];
	sub.f32 	%f1542, %f1540, %f1541;
	ld.global.f32 	%f1543, [%rd265+12];
	ld.global.f32 	%f1544, [%rd264+12];
	sub.f32 	%f1545, %f1543, %f1544;
	ld.global.f32 	%f1546, [%rd265+16];
	ld.global.f32 	%f1547, [%rd264+16];
	sub.f32 	%f1548, %f1546, %f1547;
	ld.global.f32 	%f1549, [%rd265+20];
	ld.global.f32 	%f1550, [%rd264+20];
	sub.f32 	%f1551, %f1549, %f1550;
	ld.global.f32 	%f1552, [%rd265+24];
	ld.global.f32 	%f1553, [%rd264+24];
	sub.f32 	%f1554, %f1552, %f1553;
	ld.global.f32 	%f1555, [%rd265+28];
	ld.global.f32 	%f1556, [%rd264+28];
	sub.f32 	%f1557, %f1555, %f1556;
	fma.rn.f32 	%f1558, %f1536, %f1536, %f1533;
	fma.rn.f32 	%f1559, %f1539, %f1539, %f1558;
	fma.rn.f32 	%f1560, %f1542, %f1542, %f1559;
	fma.rn.f32 	%f1561, %f1545, %f1545, %f1560;
	fma.rn.f32 	%f1562, %f1548, %f1548, %f1561;
	fma.rn.f32 	%f1563, %f1551, %f1551, %f1562;
	fma.rn.f32 	%f1564, %f1554, %f1554, %f1563;
	fma.rn.f32 	%f1727, %f1557, %f1557, %f1564;
	add.s32 	%r417, %r417, 16;
	add.s32 	%r415, %r415, 2;
	add.s64 	%rd265, %rd265, 64;
	add.s64 	%rd264, %rd264, 64;
	setp.ne.s32 	%p131, %r415, 0;
	@%p131 bra 	$L__BB0_19;
$L__BB0_20:
	mul.wide.u32 	%rd243, %r24, 4;
	add.s64 	%rd18, %rd1, %rd243;
	setp.ne.s32 	%p132, %r18, 0;
	@%p132 bra 	$L__BB0_22;
	mul.wide.u32 	%rd244, %r417, 4;
	add.s64 	%rd245, %rd11, %rd244;
	ld.global.f32 	%f1565, [%rd245];
	add.s64 	%rd246, %rd18, %rd244;
	ld.global.f32 	%f1566, [%rd246];
	sub.f32 	%f1567, %f1565, %f1566;
	ld.global.f32 	%f1568, [%rd245+4];
	ld.global.f32 	%f1569, [%rd246+4];
	sub.f32 	%f1570, %f1568, %f1569;
	ld.global.f32 	%f1571, [%rd245+8];
	ld.global.f32 	%f1572, [%rd246+8];
	sub.f32 	%f1573, %f1571, %f1572;
	ld.global.f32 	%f1574, [%rd245+12];
	ld.global.f32 	%f1575, [%rd246+12];
	sub.f32 	%f1576, %f1574, %f1575;
	ld.global.f32 	%f1577, [%rd245+16];
	ld.global.f32 	%f1578, [%rd246+16];
	sub.f32 	%f1579, %f1577, %f1578;
	ld.global.f32 	%f1580, [%rd245+20];
	ld.global.f32 	%f1581, [%rd246+20];
	sub.f32 	%f1582, %f1580, %f1581;
	ld.global.f32 	%f1583, [%rd245+24];
	ld.global.f32 	%f1584, [%rd246+24];
	sub.f32 	%f1585, %f1583, %f1584;
	ld.global.f32 	%f1586, [%rd245+28];
	ld.global.f32 	%f1587, [%rd246+28];
	sub.f32 	%f1588, %f1586, %f1587;
	fma.rn.f32 	%f1589, %f1567, %f1567, %f1727;
	fma.rn.f32 	%f1590, %f1570, %f1570, %f1589;
	fma.rn.f32 	%f1591, %f1573, %f1573, %f1590;
	fma.rn.f32 	%f1592, %f1576, %f1576, %f1591;
	fma.rn.f32 	%f1593, %f1579, %f1579, %f1592;
	fma.rn.f32 	%f1594, %f1582, %f1582, %f1593;
	fma.rn.f32 	%f1595, %f1585, %f1585, %f1594;
	fma.rn.f32 	%f1727, %f1588, %f1588, %f1595;
$L__BB0_22:
	setp.ge.u32 	%p133, %r16, %r245;
	@%p133 bra 	$L__BB0_35;
	and.b32  	%r400, %r15, -8;
	sub.s32 	%r401, %r245, %r400;
	add.s32 	%r402, %r401, -9;
	setp.lt.u32 	%p134, %r402, 15;
	mov.u32 	%r422, %r16;
	@%p134 bra 	$L__BB0_26;
	mov.b32 	%r419, 0;
	mov.u32 	%r422, %r16;
$L__BB0_25:
	.pragma "nounroll";
	mul.wide.u32 	%rd247, %r422, 4;
	add.s64 	%rd248, %rd11, %rd247;
	ld.global.f32 	%f1597, [%rd248];
	add.s64 	%rd249, %rd18, %rd247;
	ld.global.f32 	%f1598, [%rd249];
	sub.f32 	%f1599, %f1597, %f1598;
	fma.rn.f32 	%f1600, %f1599, %f1599, %f1727;
	ld.global.f32 	%f1601, [%rd248+4];
	ld.global.f32 	%f1602, [%rd249+4];
	sub.f32 	%f1603, %f1601, %f1602;
	fma.rn.f32 	%f1604, %f1603, %f1603, %f1600;
	ld.global.f32 	%f1605, [%rd248+8];
	ld.global.f32 	%f1606, [%rd249+8];
	sub.f32 	%f1607, %f1605, %f1606;
	fma.rn.f32 	%f1608, %f1607, %f1607, %f1604;
	ld.global.f32 	%f1609, [%rd248+12];
	ld.global.f32 	%f1610, [%rd249+12];
	sub.f32 	%f1611, %f1609, %f1610;
	fma.rn.f32 	%f1612, %f1611, %f1611, %f1608;
	ld.global.f32 	%f1613, [%rd248+16];
	ld.global.f32 	%f1614, [%rd249+16];
	sub.f32 	%f1615, %f1613, %f1614;
	fma.rn.f32 	%f1616, %f1615, %f1615, %f1612;
	ld.global.f32 	%f1617, [%rd248+20];
	ld.global.f32 	%f1618, [%rd249+20];
	sub.f32 	%f1619, %f1617, %f1618;
	fma.rn.f32 	%f1620, %f1619, %f1619, %f1616;
	ld.global.f32 	%f1621, [%rd248+24];
	ld.global.f32 	%f1622, [%rd249+24];
	sub.f32 	%f1623, %f1621, %f1622;
	fma.rn.f32 	%f1624, %f1623, %f1623, %f1620;
	ld.global.f32 	%f1625, [%rd248+28];
	ld.global.f32 	%f1626, [%rd249+28];
	sub.f32 	%f1627, %f1625, %f1626;
	fma.rn.f32 	%f1628, %f1627, %f1627, %f1624;
	ld.global.f32 	%f1629, [%rd248+32];
	ld.global.f32 	%f1630, [%rd249+32];
	sub.f32 	%f1631, %f1629, %f1630;
	fma.rn.f32 	%f1632, %f1631, %f1631, %f1628;
	ld.global.f32 	%f1633, [%rd248+36];
	ld.global.f32 	%f1634, [%rd249+36];
	sub.f32 	%f1635, %f1633, %f1634;
	fma.rn.f32 	%f1636, %f1635, %f1635, %f1632;
	ld.global.f32 	%f1637, [%rd248+40];
	ld.global.f32 	%f1638, [%rd249+40];
	sub.f32 	%f1639, %f1637, %f1638;
	fma.rn.f32 	%f1640, %f1639, %f1639, %f1636;
	ld.global.f32 	%f1641, [%rd248+44];
	ld.global.f32 	%f1642, [%rd249+44];
	sub.f32 	%f1643, %f1641, %f1642;
	fma.rn.f32 	%f1644, %f1643, %f1643, %f1640;
	ld.global.f32 	%f1645, [%rd248+48];
	ld.global.f32 	%f1646, [%rd249+48];
	sub.f32 	%f1647, %f1645, %f1646;
	fma.rn.f32 	%f1648, %f1647, %f1647, %f1644;
	ld.global.f32 	%f1649, [%rd248+52];
	ld.global.f32 	%f1650, [%rd249+52];
	sub.f32 	%f1651, %f1649, %f1650;
	fma.rn.f32 	%f1652, %f1651, %f1651, %f1648;
	ld.global.f32 	%f1653, [%rd248+56];
	ld.global.f32 	%f1654, [%rd249+56];
	sub.f32 	%f1655, %f1653, %f1654;
	fma.rn.f32 	%f1656, %f1655, %f1655, %f1652;
	ld.global.f32 	%f1657, [%rd248+60];
	ld.global.f32 	%f1658, [%rd249+60];
	sub.f32 	%f1659, %f1657, %f1658;
	fma.rn.f32 	%f1727, %f1659, %f1659, %f1656;
	add.s32 	%r422, %r422, 16;
	add.s32 	%r419, %r419, 16;
	setp.ne.s32 	%p135, %r419, 0;
	@%p135 bra 	$L__BB0_25;
$L__BB0_26:
	setp.eq.s32 	%p136, %r17, 0;
	@%p136 bra 	$L__BB0_35;
	xor.b32  	%r404, %r245, 8;
	sub.s32 	%r405, %r404, %r18;
	and.b32  	%r406, %r405, 15;
	add.s32 	%r407, %r406, -1;
	setp.lt.u32 	%p137, %r407, 7;
	@%p137 bra 	$L__BB0_29;
	mul.wide.u32 	%rd250, %r422, 4;
	add.s64 	%rd251, %rd11, %rd250;
	ld.global.f32 	%f1660, [%rd251];
	add.s64 	%rd252, %rd18, %rd250;
	ld.global.f32 	%f1661, [%rd252];
	sub.f32 	%f1662, %f1660, %f1661;
	fma.rn.f32 	%f1663, %f1662, %f1662, %f1727;
	ld.global.f32 	%f1664, [%rd251+4];
	ld.global.f32 	%f1665, [%rd252+4];
	sub.f32 	%f1666, %f1664, %f1665;
	fma.rn.f32 	%f1667, %f1666, %f1666, %f1663;
	ld.global.f32 	%f1668, [%rd251+8];
	ld.global.f32 	%f1669, [%rd252+8];
	sub.f32 	%f1670, %f1668, %f1669;
	fma.rn.f32 	%f1671, %f1670, %f1670, %f1667;
	ld.global.f32 	%f1672, [%rd251+12];
	ld.global.f32 	%f1673, [%rd252+12];
	sub.f32 	%f1674, %f1672, %f1673;
	fma.rn.f32 	%f1675, %f1674, %f1674, %f1671;
	ld.global.f32 	%f1676, [%rd251+16];
	ld.global.f32 	%f1677, [%rd252+16];
	sub.f32 	%f1678, %f1676, %f1677;
	fma.rn.f32 	%f1679, %f1678, %f1678, %f1675;
	ld.global.f32 	%f1680, [%rd251+20];
	ld.global.f32 	%f1681, [%rd252+20];
	sub.f32 	%f1682, %f1680, %f1681;
	fma.rn.f32 	%f1683, %f1682, %f1682, %f1679;
	ld.global.f32 	%f1684, [%rd251+24];
	ld.global.f32 	%f1685, [%rd252+24];
	sub.f32 	%f1686, %f1684, %f1685;
	fma.rn.f32 	%f1687, %f1686, %f1686, %f1683;
	ld.global.f32 	%f1688, [%rd251+28];
	ld.global.f32 	%f1689, [%rd252+28];
	sub.f32 	%f1690, %f1688, %f1689;
	fma.rn.f32 	%f1727, %f1690, %f1690, %f1687;
	add.s32 	%r422, %r422, 8;
$L__BB0_29:
	add.s32 	%r408, %r17, -1;
	setp.lt.u32 	%p138, %r408, 3;
	@%p138 bra 	$L__BB0_31;
	mul.wide.u32 	%rd253, %r422, 4;
	add.s64 	%rd254, %rd11, %rd253;
	ld.global.f32 	%f1692, [%rd254];
	add.s64 	%rd255, %rd18, %rd253;
	ld.global.f32 	%f1693, [%rd255];
	sub.f32 	%f1694, %f1692, %f1693;
	fma.rn.f32 	%f1695, %f1694, %f1694, %f1727;
	ld.global.f32 	%f1696, [%rd254+4];
	ld.global.f32 	%f1697, [%rd255+4];
	sub.f32 	%f1698, %f1696, %f1697;
	fma.rn.f32 	%f1699, %f1698, %f1698, %f1695;
	ld.global.f32 	%f1700, [%rd254+8];
	ld.global.f32 	%f1701, [%rd255+8];
	sub.f32 	%f1702, %f1700, %f1701;
	fma.rn.f32 	%f1703, %f1702, %f1702, %f1699;
	ld.global.f32 	%f1704, [%rd254+12];
	ld.global.f32 	%f1705, [%rd255+12];
	sub.f32 	%f1706, %f1704, %f1705;
	fma.rn.f32 	%f1727, %f1706, %f1706, %f1703;
	add.s32 	%r422, %r422, 4;
$L__BB0_31:
	setp.eq.s32 	%p139, %r19, 0;
	@%p139 bra 	$L__BB0_35;
	setp.eq.s32 	%p140, %r19, 1;
	mul.wide.u32 	%rd256, %r422, 4;
	add.s64 	%rd19, %rd11, %rd256;
	ld.global.f32 	%f1707, [%rd19];
	add.s64 	%rd20, %rd18, %rd256;
	ld.global.f32 	%f1708, [%rd20];
	sub.f32 	%f1709, %f1707, %f1708;
	fma.rn.f32 	%f1727, %f1709, %f1709, %f1727;
	@%p140 bra 	$L__BB0_35;
	setp.eq.s32 	%p141, %r19, 2;
	ld.global.f32 	%f1710, [%rd19+4];
	ld.global.f32 	%f1711, [%rd20+4];
	sub.f32 	%f1712, %f1710, %f1711;
	fma.rn.f32 	%f1727, %f1712, %f1712, %f1727;
	@%p141 bra 	$L__BB0_35;
	ld.global.f32 	%f1713, [%rd19+8];
	ld.global.f32 	%f1714, [%rd20+8];
	sub.f32 	%f1715, %f1713, %f1714;
	fma.rn.f32 	%f1727, %f1715, %f1715, %f1727;
$L__BB0_35:
	setp.lt.f32 	%p142, %f1727, %f1716;
	selp.f32 	%f1716, %f1727, %f1716, %p142;
	selp.b32 	%r414, %r413, %r414, %p142;
	add.s32 	%r413, %r413, 1;
	setp.ne.s32 	%p143, %r413, %r246;
	@%p143 bra 	$L__BB0_17;
	mul.wide.s32 	%rd257, %r2, 4;
	add.s64 	%rd258, %rd3, %rd257;
	st.global.u32 	[%rd258], %r414;
	setp.eq.s32 	%p144, %r414, %r1;
	@%p144 bra 	$L__BB0_37;
	bra.uni 	$L__BB0_38;
$L__BB0_37:
	atom.global.add.u32 	%r409, [%rd10], 1;
$L__BB0_38:
	add.s32 	%r2, %r2, %r14;
	setp.lt.s32 	%p145, %r2, %r244;
	@%p145 bra 	$L__BB0_16;
	bra.uni 	$L__BB0_215;
$L__BB0_39:
	add.s32 	%r42, %r245, -1;
	and.b32  	%r43, %r245, 7;
	add.s32 	%r44, %r43, -1;
	and.b32  	%r45, %r245, 3;
	and.b32  	%r46, %r245, 2147483640;
	and.b32  	%r47, %r245, 1;
$L__BB0_40:
	mul.lo.s32 	%r386, %r2, %r245;
	cvt.s64.s32 	%rd21, %r386;
	mov.f32 	%f1728, 0f7F7FFFFF;
	mov.b32 	%r424, 0;
	mov.u32 	%r425, %r424;
$L__BB0_41:
	setp.lt.s32 	%p118, %r245, 1;
	mul.lo.s32 	%r387, %r424, %r245;
	cvt.s64.s32 	%rd22, %r387;
	mov.f32 	%f1736, 0f00000000;
	@%p118 bra 	$L__BB0_53;
	setp.lt.u32 	%p119, %r42, 7;
	mov.f32 	%f1736, 0f00000000;
	mov.b32 	%r428, 0;
	@%p119 bra 	$L__BB0_45;
	mov.f32 	%f1736, 0f00000000;
	mov.b32 	%r426, 0;
$L__BB0_44:
	.pragma "nounroll";
	cvt.u64.u32 	%rd208, %r426;
	add.s64 	%rd209, %rd21, %rd208;
	shl.b64 	%rd210, %rd209, 2;
	add.s64 	%rd211, %rd2, %rd210;
	ld.global.f32 	%f1440, [%rd211];
	add.s64 	%rd212, %rd22, %rd208;
	shl.b64 	%rd213, %rd212, 2;
	add.s64 	%rd214, %rd1, %rd213;
	ld.global.f32 	%f1441, [%rd214];
	sub.f32 	%f1442, %f1440, %f1441;
	fma.rn.f32 	%f1443, %f1442, %f1442, %f1736;
	ld.global.f32 	%f1444, [%rd211+4];
	ld.global.f32 	%f1445, [%rd214+4];
	sub.f32 	%f1446, %f1444, %f1445;
	fma.rn.f32 	%f1447, %f1446, %f1446, %f1443;
	ld.global.f32 	%f1448, [%rd211+8];
	ld.global.f32 	%f1449, [%rd214+8];
	sub.f32 	%f1450, %f1448, %f1449;
	fma.rn.f32 	%f1451, %f1450, %f1450, %f1447;
	ld.global.f32 	%f1452, [%rd211+12];
	ld.global.f32 	%f1453, [%rd214+12];
	sub.f32 	%f1454, %f1452, %f1453;
	fma.rn.f32 	%f1455, %f1454, %f1454, %f1451;
	ld.global.f32 	%f1456, [%rd211+16];
	ld.global.f32 	%f1457, [%rd214+16];
	sub.f32 	%f1458, %f1456, %f1457;
	fma.rn.f32 	%f1459, %f1458, %f1458, %f1455;
	ld.global.f32 	%f1460, [%rd211+20];
	ld.global.f32 	%f1461, [%rd214+20];
	sub.f32 	%f1462, %f1460, %f1461;
	fma.rn.f32 	%f1463, %f1462, %f1462, %f1459;
	ld.global.f32 	%f1464, [%rd211+24];
	ld.global.f32 	%f1465, [%rd214+24];
	sub.f32 	%f1466, %f1464, %f1465;
	fma.rn.f32 	%f1467, %f1466, %f1466, %f1463;
	ld.global.f32 	%f1468, [%rd211+28];
	ld.global.f32 	%f1469, [%rd214+28];
	sub.f32 	%f1470, %f1468, %f1469;
	fma.rn.f32 	%f1736, %f1470, %f1470, %f1467;
	add.s32 	%r426, %r426, 8;
	setp.ne.s32 	%p120, %r426, %r46;
	mov.u32 	%r428, %r46;
	@%p120 bra 	$L__BB0_44;
$L__BB0_45:
	setp.eq.s32 	%p121, %r43, 0;
	@%p121 bra 	$L__BB0_53;
	setp.lt.u32 	%p122, %r44, 3;
	@%p122 bra 	$L__BB0_48;
	cvt.u64.u32 	%rd215, %r428;
	add.s64 	%rd216, %rd21, %rd215;
	shl.b64 	%rd217, %rd216, 2;
	add.s64 	%rd218, %rd2, %rd217;
	ld.global.f32 	%f1472, [%rd218];
	add.s64 	%rd219, %rd22, %rd215;
	shl.b64 	%rd220, %rd219, 2;
	add.s64 	%rd221, %rd1, %rd220;
	ld.global.f32 	%f1473, [%rd221];
	sub.f32 	%f1474, %f1472, %f1473;
	fma.rn.f32 	%f1475, %f1474, %f1474, %f1736;
	ld.global.f32 	%f1476, [%rd218+4];
	ld.global.f32 	%f1477, [%rd221+4];
	sub.f32 	%f1478, %f1476, %f1477;
	fma.rn.f32 	%f1479, %f1478, %f1478, %f1475;
	ld.global.f32 	%f1480, [%rd218+8];
	ld.global.f32 	%f1481, [%rd221+8];
	sub.f32 	%f1482, %f1480, %f1481;
	fma.rn.f32 	%f1483, %f1482, %f1482, %f1479;
	ld.global.f32 	%f1484, [%rd218+12];
	ld.global.f32 	%f1485, [%rd221+12];
	sub.f32 	%f1486, %f1484, %f1485;
	fma.rn.f32 	%f1736, %f1486, %f1486, %f1483;
	add.s32 	%r428, %r428, 4;
$L__BB0_48:
	setp.eq.s32 	%p123, %r45, 0;
	@%p123 bra 	$L__BB0_53;
	setp.eq.s32 	%p124, %r45, 1;
	@%p124 bra 	$L__BB0_51;
	cvt.u64.u32 	%rd222, %r428;
	add.s64 	%rd223, %rd21, %rd222;
	shl.b64 	%rd224, %rd223, 2;
	add.s64 	%rd225, %rd2, %rd224;
	ld.global.f32 	%f1488, [%rd225];
	add.s64 	%rd226, %rd22, %rd222;
	shl.b64 	%rd227, %rd226, 2;
	add.s64 	%rd228, %rd1, %rd227;
	ld.global.f32 	%f1489, [%rd228];
	sub.f32 	%f1490, %f1488, %f1489;
	fma.rn.f32 	%f1491, %f1490, %f1490, %f1736;
	ld.global.f32 	%f1492, [%rd225+4];
	ld.global.f32 	%f1493, [%rd228+4];
	sub.f32 	%f1494, %f1492, %f1493;
	fma.rn.f32 	%f1736, %f1494, %f1494, %f1491;
	add.s32 	%r428, %r428, 2;
$L__BB0_51:
	setp.eq.s32 	%p125, %r47, 0;
	@%p125 bra 	$L__BB0_53;
	cvt.u64.u32 	%rd229, %r428;
	add.s64 	%rd230, %rd21, %rd229;
	shl.b64 	%rd231, %rd230, 2;
	add.s64 	%rd232, %rd2, %rd231;
	ld.global.f32 	%f1495, [%rd232];
	add.s64 	%rd233, %rd22, %rd229;
	shl.b64 	%rd234, %rd233, 2;
	add.s64 	%rd235, %rd1, %rd234;
	ld.global.f32 	%f1496, [%rd235];
	sub.f32 	%f1497, %f1495, %f1496;
	fma.rn.f32 	%f1736, %f1497, %f1497, %f1736;
$L__BB0_53:
	setp.lt.f32 	%p126, %f1736, %f1728;
	selp.f32 	%f1728, %f1736, %f1728, %p126;
	selp.b32 	%r425, %r424, %r425, %p126;
	add.s32 	%r424, %r424, 1;
	setp.ne.s32 	%p127, %r424, %r246;
	@%p127 bra 	$L__BB0_41;
	mul.wide.s32 	%rd236, %r2, 4;
	add.s64 	%rd237, %rd3, %rd236;
	st.global.u32 	[%rd237], %r425;
	setp.eq.s32 	%p128, %r425, %r1;
	@%p128 bra 	$L__BB0_55;
	bra.uni 	$L__BB0_56;
$L__BB0_55:
	atom.global.add.u32 	%r390, [%rd10], 1;
$L__BB0_56:
	add.s32 	%r2, %r2, %r14;
	setp.lt.s32 	%p129, %r2, %r244;
	@%p129 bra 	$L__BB0_40;
	bra.uni 	$L__BB0_215;
$L__BB0_57:
	setp.lt.s32 	%p10, %r245, 8;
	@%p10 bra 	$L__BB0_147;
	setp.ge.s32 	%p58, %r11, %r12;
	@%p58 bra 	$L__BB0_111;
	setp.ne.s32 	%p83, %r13, %r245;
	@%p83 bra 	$L__BB0_79;
	add.s32 	%r61, %r245, -8;
	shr.u32 	%r372, %r61, 3;
	add.s32 	%r373, %r372, 1;
	add.s32 	%r374, %r245, -4;
	sub.s32 	%r62, %r374, %r11;
	shr.u32 	%r375, %r62, 2;
	add.s32 	%r376, %r375, 1;
	and.b32  	%r63, %r373, 1073741822;
	and.b32  	%r64, %r61, 8;
	and.b32  	%r65, %r376, 3;
	and.b32  	%r66, %r376, 2147483644;
	and.b32  	%r67, %r62, 12;
	and.b32  	%r68, %r374, 4;
$L__BB0_61:
	mul.lo.s32 	%r378, %r2, %r245;
	mul.wide.s32 	%rd188, %r378, 4;
	add.s64 	%rd23, %rd2, %rd188;
	mov.f32 	%f1737, 0f7F7FFFFF;
	mov.b32 	%r431, 0;
	mov.u32 	%r432, %r431;
$L__BB0_62:
	setp.lt.u32 	%p105, %r61, 8;
	mul.lo.s32 	%r380, %r431, %r245;
	mul.wide.u32 	%rd189, %r380, 4;
	add.s64 	%rd24, %rd1, %rd189;
	mov.f32 	%f1739, 0f00000000;
	mov.b32 	%r435, 0;
	@%p105 bra 	$L__BB0_65;
	mov.f32 	%f1739, 0f00000000;
	mov.b32 	%r435, 0;
	mov.u32 	%r434, %r435;
$L__BB0_64:
	mul.wide.u32 	%rd190, %r435, 4;
	add.s64 	%rd191, %rd23, %rd190;
	ld.global.f32 	%f1230, [%rd191];
	add.s64 	%rd192, %rd24, %rd190;
	ld.global.f32 	%f1231, [%rd192];
	sub.f32 	%f1232, %f1230, %f1231;
	ld.global.f32 	%f1233, [%rd191+4];
	ld.global.f32 	%f1234, [%rd192+4];
	sub.f32 	%f1235, %f1233, %f1234;
	ld.global.f32 	%f1236, [%rd191+8];
	ld.global.f32 	%f1237, [%rd192+8];
	sub.f32 	%f1238, %f1236, %f1237;
	ld.global.f32 	%f1239, [%rd191+12];
	ld.global.f32 	%f1240, [%rd192+12];
	sub.f32 	%f1241, %f1239, %f1240;
	ld.global.f32 	%f1242, [%rd191+16];
	ld.global.f32 	%f1243, [%rd192+16];
	sub.f32 	%f1244, %f1242, %f1243;
	ld.global.f32 	%f1245, [%rd191+20];
	ld.global.f32 	%f1246, [%rd192+20];
	sub.f32 	%f1247, %f1245, %f1246;
	ld.global.f32 	%f1248, [%rd191+24];
	ld.global.f32 	%f1249, [%rd192+24];
	sub.f32 	%f1250, %f1248, %f1249;
	ld.global.f32 	%f1251, [%rd191+28];
	ld.global.f32 	%f1252, [%rd192+28];
	sub.f32 	%f1253, %f1251, %f1252;
	fma.rn.f32 	%f1254, %f1232, %f1232, %f1739;
	fma.rn.f32 	%f1255, %f1235, %f1235, %f1254;
	fma.rn.f32 	%f1256, %f1238, %f1238, %f1255;
	fma.rn.f32 	%f1257, %f1241, %f1241, %f1256;
	fma.rn.f32 	%f1258, %f1244, %f1244, %f1257;
	fma.rn.f32 	%f1259, %f1247, %f1247, %f1258;
	fma.rn.f32 	%f1260, %f1250, %f1250, %f1259;
	fma.rn.f32 	%f1261, %f1253, %f1253, %f1260;
	ld.global.f32 	%f1262, [%rd191+32];
	ld.global.f32 	%f1263, [%rd192+32];
	sub.f32 	%f1264, %f1262, %f1263;
	ld.global.f32 	%f1265, [%rd191+36];
	ld.global.f32 	%f1266, [%rd192+36];
	sub.f32 	%f1267, %f1265, %f1266;
	ld.global.f32 	%f1268, [%rd191+40];
	ld.global.f32 	%f1269, [%rd192+40];
	sub.f32 	%f1270, %f1268, %f1269;
	ld.global.f32 	%f1271, [%rd191+44];
	ld.global.f32 	%f1272, [%rd192+44];
	sub.f32 	%f1273, %f1271, %f1272;
	ld.global.f32 	%f1274, [%rd191+48];
	ld.global.f32 	%f1275, [%rd192+48];
	sub.f32 	%f1276, %f1274, %f1275;
	ld.global.f32 	%f1277, [%rd191+52];
	ld.global.f32 	%f1278, [%rd192+52];
	sub.f32 	%f1279, %f1277, %f1278;
	ld.global.f32 	%f1280, [%rd191+56];
	ld.global.f32 	%f1281, [%rd192+56];
	sub.f32 	%f1282, %f1280, %f1281;
	ld.global.f32 	%f1283, [%rd191+60];
	ld.global.f32 	%f1284, [%rd192+60];
	sub.f32 	%f1285, %f1283, %f1284;
	fma.rn.f32 	%f1286, %f1264, %f1264, %f1261;
	fma.rn.f32 	%f1287, %f1267, %f1267, %f1286;
	fma.rn.f32 	%f1288, %f1270, %f1270, %f1287;
	fma.rn.f32 	%f1289, %f1273, %f1273, %f1288;
	fma.rn.f32 	%f1290, %f1276, %f1276, %f1289;
	fma.rn.f32 	%f1291, %f1279, %f1279, %f1290;
	fma.rn.f32 	%f1292, %f1282, %f1282, %f1291;
	fma.rn.f32 	%f1739, %f1285, %f1285, %f1292;
	add.s32 	%r435, %r435, 16;
	add.s32 	%r434, %r434, 2;
	setp.ne.s32 	%p106, %r434, %r63;
	@%p106 bra 	$L__BB0_64;
$L__BB0_65:
	setp.ne.s32 	%p107, %r64, 0;
	@%p107 bra 	$L__BB0_67;
	mul.wide.u32 	%rd193, %r435, 4;
	add.s64 	%rd194, %rd23, %rd193;
	ld.global.f32 	%f1293, [%rd194];
	add.s64 	%rd195, %rd24, %rd193;
	ld.global.f32 	%f1294, [%rd195];
	sub.f32 	%f1295, %f1293, %f1294;
	ld.global.f32 	%f1296, [%rd194+4];
	ld.global.f32 	%f1297, [%rd195+4];
	sub.f32 	%f1298, %f1296, %f1297;
	ld.global.f32 	%f1299, [%rd194+8];
	ld.global.f32 	%f1300, [%rd195+8];
	sub.f32 	%f1301, %f1299, %f1300;
	ld.global.f32 	%f1302, [%rd194+12];
	ld.global.f32 	%f1303, [%rd195+12];
	sub.f32 	%f1304, %f1302, %f1303;
	ld.global.f32 	%f1305, [%rd194+16];
	ld.global.f32 	%f1306, [%rd195+16];
	sub.f32 	%f1307, %f1305, %f1306;
	ld.global.f32 	%f1308, [%rd194+20];
	ld.global.f32 	%f1309, [%rd195+20];
	sub.f32 	%f1310, %f1308, %f1309;
	ld.global.f32 	%f1311, [%rd194+24];
	ld.global.f32 	%f1312, [%rd195+24];
	sub.f32 	%f1313, %f1311, %f1312;
	ld.global.f32 	%f1314, [%rd194+28];
	ld.global.f32 	%f1315, [%rd195+28];
	sub.f32 	%f1316, %f1314, %f1315;
	fma.rn.f32 	%f1317, %f1295, %f1295, %f1739;
	fma.rn.f32 	%f1318, %f1298, %f1298, %f1317;
	fma.rn.f32 	%f1319, %f1301, %f1301, %f1318;
	fma.rn.f32 	%f1320, %f1304, %f1304, %f1319;
	fma.rn.f32 	%f1321, %f1307, %f1307, %f1320;
	fma.rn.f32 	%f1322, %f1310, %f1310, %f1321;
	fma.rn.f32 	%f1323, %f1313, %f1313, %f1322;
	fma.rn.f32 	%f1739, %f1316, %f1316, %f1323;
$L__BB0_67:
	setp.lt.u32 	%p108, %r62, 12;
	mov.u32 	%r438, %r11;
	@%p108 bra 	$L__BB0_70;
	mov.b32 	%r437, 0;
	mov.u32 	%r438, %r11;
$L__BB0_69:
	.pragma "nounroll";
	mul.wide.u32 	%rd196, %r438, 4;
	add.s64 	%rd197, %rd23, %rd196;
	ld.global.f32 	%f1325, [%rd197];
	add.s64 	%rd198, %rd24, %rd196;
	ld.global.f32 	%f1326, [%rd198];
	sub.f32 	%f1327, %f1325, %f1326;
	ld.global.f32 	%f1328, [%rd197+4];
	ld.global.f32 	%f1329, [%rd198+4];
	sub.f32 	%f1330, %f1328, %f1329;
	ld.global.f32 	%f1331, [%rd197+8];
	ld.global.f32 	%f1332, [%rd198+8];
	sub.f32 	%f1333, %f1331, %f1332;
	ld.global.f32 	%f1334, [%rd197+12];
	ld.global.f32 	%f1335, [%rd198+12];
	sub.f32 	%f1336, %f1334, %f1335;
	fma.rn.f32 	%f1337, %f1327, %f1327, %f1739;
	fma.rn.f32 	%f1338, %f1330, %f1330, %f1337;
	fma.rn.f32 	%f1339, %f1333, %f1333, %f1338;
	fma.rn.f32 	%f1340, %f1336, %f1336, %f1339;
	ld.global.f32 	%f1341, [%rd197+16];
	ld.global.f32 	%f1342, [%rd198+16];
	sub.f32 	%f1343, %f1341, %f1342;
	ld.global.f32 	%f1344, [%rd197+20];
	ld.global.f32 	%f1345, [%rd198+20];
	sub.f32 	%f1346, %f1344, %f1345;
	ld.global.f32 	%f1347, [%rd197+24];
	ld.global.f32 	%f1348, [%rd198+24];
	sub.f32 	%f1349, %f1347, %f1348;
	ld.global.f32 	%f1350, [%rd197+28];
	ld.global.f32 	%f1351, [%rd198+28];
	sub.f32 	%f1352, %f1350, %f1351;
	fma.rn.f32 	%f1353, %f1343, %f1343, %f1340;
	fma.rn.f32 	%f1354, %f1346, %f1346, %f1353;
	fma.rn.f32 	%f1355, %f1349, %f1349, %f1354;
	fma.rn.f32 	%f1356, %f1352, %f1352, %f1355;
	ld.global.f32 	%f1357, [%rd197+32];
	ld.global.f32 	%f1358, [%rd198+32];
	sub.f32 	%f1359, %f1357, %f1358;
	ld.global.f32 	%f1360, [%rd197+36];
	ld.global.f32 	%f1361, [%rd198+36];
	sub.f32 	%f1362, %f1360, %f1361;
	ld.global.f32 	%f1363, [%rd197+40];
	ld.global.f32 	%f1364, [%rd198+40];
	sub.f32 	%f1365, %f1363, %f1364;
	ld.global.f32 	%f1366, [%rd197+44];
	ld.global.f32 	%f1367, [%rd198+44];
	sub.f32 	%f1368, %f1366, %f1367;
	fma.rn.f32 	%f1369, %f1359, %f1359, %f1356;
	fma.rn.f32 	%f1370, %f1362, %f1362, %f1369;
	fma.rn.f32 	%f1371, %f1365, %f1365, %f1370;
	fma.rn.f32 	%f1372, %f1368, %f1368, %f1371;
	ld.global.f32 	%f1373, [%rd197+48];
	ld.global.f32 	%f1374, [%rd198+48];
	sub.f32 	%f1375, %f1373, %f1374;
	ld.global.f32 	%f1376, [%rd197+52];
	ld.global.f32 	%f1377, [%rd198+52];
	sub.f32 	%f1378, %f1376, %f1377;
	ld.global.f32 	%f1379, [%rd197+56];
	ld.global.f32 	%f1380, [%rd198+56];
	sub.f32 	%f1381, %f1379, %f1380;
	ld.global.f32 	%f1382, [%rd197+60];
	ld.global.f32 	%f1383, [%rd198+60];
	sub.f32 	%f1384, %f1382, %f1383;
	fma.rn.f32 	%f1385, %f1375, %f1375, %f1372;
	fma.rn.f32 	%f1386, %f1378, %f1378, %f1385;
	fma.rn.f32 	%f1387, %f1381, %f1381, %f1386;
	fma.rn.f32 	%f1739, %f1384, %f1384, %f1387;
	add.s32 	%r438, %r438, 16;
	add.s32 	%r437, %r437, 4;
	setp.ne.s32 	%p109, %r437, %r66;
	@%p109 bra 	$L__BB0_69;
$L__BB0_70:
	setp.eq.s32 	%p110, %r65, 0;
	@%p110 bra 	$L__BB0_75;
	setp.eq.s32 	%p111, %r67, 0;
	@%p111 bra 	$L__BB0_73;
	mul.wide.u32 	%rd199, %r438, 4;
	add.s64 	%rd200, %rd23, %rd199;
	ld.global.f32 	%f1389, [%rd200];
	add.s64 	%rd201, %rd24, %rd199;
	ld.global.f32 	%f1390, [%rd201];
	sub.f32 	%f1391, %f1389, %f1390;
	ld.global.f32 	%f1392, [%rd200+4];
	ld.global.f32 	%f1393, [%rd201+4];
	sub.f32 	%f1394, %f1392, %f1393;
	ld.global.f32 	%f1395, [%rd200+8];
	ld.global.f32 	%f1396, [%rd201+8];
	sub.f32 	%f1397, %f1395, %f1396;
	ld.global.f32 	%f1398, [%rd200+12];
	ld.global.f32 	%f1399, [%rd201+12];
	sub.f32 	%f1400, %f1398, %f1399;
	fma.rn.f32 	%f1401, %f1391, %f1391, %f1739;
	fma.rn.f32 	%f1402, %f1394, %f1394, %f1401;
	fma.rn.f32 	%f1403, %f1397, %f1397, %f1402;
	fma.rn.f32 	%f1404, %f1400, %f1400, %f1403;
	ld.global.f32 	%f1405, [%rd200+16];
	ld.global.f32 	%f1406, [%rd201+16];
	sub.f32 	%f1407, %f1405, %f1406;
	ld.global.f32 	%f1408, [%rd200+20];
	ld.global.f32 	%f1409, [%rd201+20];
	sub.f32 	%f1410, %f1408, %f1409;
	ld.global.f32 	%f1411, [%rd200+24];
	ld.global.f32 	%f1412, [%rd201+24];
	sub.f32 	%f1413, %f1411, %f1412;
	ld.global.f32 	%f1414, [%rd200+28];
	ld.global.f32 	%f1415, [%rd201+28];
	sub.f32 	%f1416, %f1414, %f1415;
	fma.rn.f32 	%f1417, %f1407, %f1407, %f1404;
	fma.rn.f32 	%f1418, %f1410, %f1410, %f1417;
	fma.rn.f32 	%f1419, %f1413, %f1413, %f1418;
	fma.rn.f32 	%f1739, %f1416, %f1416, %f1419;
	add.s32 	%r438, %r438, 8;
$L__BB0_73:
	setp.ne.s32 	%p112, %r68, 0;
	@%p112 bra 	$L__BB0_75;
	mul.wide.u32 	%rd202, %r438, 4;
	add.s64 	%rd203, %rd23, %rd202;
	ld.global.f32 	%f1420, [%rd203];
	add.s64 	%rd204, %rd24, %rd202;
	ld.global.f32 	%f1421, [%rd204];
	sub.f32 	%f1422, %f1420, %f1421;
	ld.global.f32 	%f1423, [%rd203+4];
	ld.global.f32 	%f1424, [%rd204+4];
	sub.f32 	%f1425, %f1423, %f1424;
	ld.global.f32 	%f1426, [%rd203+8];
	ld.global.f32 	%f1427, [%rd204+8];
	sub.f32 	%f1428, %f1426, %f1427;
	ld.global.f32 	%f1429, [%rd203+12];
	ld.global.f32 	%f1430, [%rd204+12];
	sub.f32 	%f1431, %f1429, %f1430;
	fma.rn.f32 	%f1432, %f1422, %f1422, %f1739;
	fma.rn.f32 	%f1433, %f1425, %f1425, %f1432;
	fma.rn.f32 	%f1434, %f1428, %f1428, %f1433;
	fma.rn.f32 	%f1739, %f1431, %f1431, %f1434;
$L__BB0_75:
	setp.lt.f32 	%p113, %f1739, %f1737;
	selp.f32 	%f1737, %f1739, %f1737, %p113;
	selp.b32 	%r432, %r431, %r432, %p113;
	add.s32 	%r431, %r431, 1;
	setp.ne.s32 	%p114, %r431, %r246;
	@%p114 bra 	$L__BB0_62;
	ld.param.u64 	%rd262, [deterministic_clustering_param_2];
	cvta.to.global.u64 	%rd205, %rd262;
	mul.wide.s32 	%rd206, %r2, 4;
	add.s64 	%rd207, %rd205, %rd206;
	st.global.u32 	[%rd207], %r432;
	setp.eq.s32 	%p115, %r432, %r1;
	@%p115 bra 	$L__BB0_77;
	bra.uni 	$L__BB0_78;
$L__BB0_77:
	atom.global.add.u32 	%r383, [%rd10], 1;
$L__BB0_78:
	mov.u32 	%r384, %ntid.x;
	add.s32 	%r2, %r2, %r384;
	setp.lt.s32 	%p116, %r2, %r244;
	@%p116 bra 	$L__BB0_61;
	bra.uni 	$L__BB0_215;
$L__BB0_79:
	add.s32 	%r87, %r245, -8;
	sub.s32 	%r340, %r245, %r11;
	add.s32 	%r88, %r340, -4;
	add.s32 	%r341, %r13, 1;
	max.s32 	%r342, %r245, %r341;
	sub.s32 	%r343, %r342, %r13;
	and.b32  	%r344, %r245, 12;
	sub.s32 	%r345, %r342, %r344;
	and.b32  	%r346, %r345, 15;
	add.s32 	%r89, %r346, -1;
	and.b32  	%r347, %r245, 4;
	sub.s32 	%r348, %r342, %r347;
	and.b32  	%r349, %r348, 7;
	add.s32 	%r90, %r349, -1;
	and.b32  	%r91, %r343, 15;
	sub.s32 	%r92, %r13, %r342;
	and.b32  	%r93, %r343, -16;
	and.b32  	%r94, %r345, 7;
	and.b32  	%r95, %r342, 3;
$L__BB0_80:
	mul.lo.s32 	%r351, %r2, %r245;
	mul.wide.s32 	%rd158, %r351, 4;
	add.s64 	%rd25, %rd2, %rd158;
	mov.f32 	%f1748, 0f7F7FFFFF;
	mov.b32 	%r441, 0;
	mov.u32 	%r442, %r441;
$L__BB0_81:
	setp.lt.u32 	%p84, %r87, 8;
	mul.lo.s32 	%r353, %r441, %r245;
	mul.wide.u32 	%rd159, %r353, 4;
	add.s64 	%rd26, %rd1, %rd159;
	mov.f32 	%f1750, 0f00000000;
	mov.b32 	%r445, 0;
	@%p84 bra 	$L__BB0_84;
	mov.f32 	%f1750, 0f00000000;
	mov.b32 	%r445, 0;
	mov.u32 	%r444, %r445;
$L__BB0_83:
	mul.wide.u32 	%rd160, %r445, 4;
	add.s64 	%rd161, %rd25, %rd160;
	ld.global.f32 	%f900, [%rd161];
	add.s64 	%rd162, %rd26, %rd160;
	ld.global.f32 	%f901, [%rd162];
	sub.f32 	%f902, %f900, %f901;
	ld.global.f32 	%f903, [%rd161+4];
	ld.global.f32 	%f904, [%rd162+4];
	sub.f32 	%f905, %f903, %f904;
	ld.global.f32 	%f906, [%rd161+8];
	ld.global.f32 	%f907, [%rd162+8];
	sub.f32 	%f908, %f906, %f907;
	ld.global.f32 	%f909, [%rd161+12];
	ld.global.f32 	%f910, [%rd162+12];
	sub.f32 	%f911, %f909, %f910;
	ld.global.f32 	%f912, [%rd161+16];
	ld.global.f32 	%f913, [%rd162+16];
	sub.f32 	%f914, %f912, %f913;
	ld.global.f32 	%f915, [%rd161+20];
	ld.global.f32 	%f916, [%rd162+20];
	sub.f32 	%f917, %f915, %f916;
	ld.global.f32 	%f918, [%rd161+24];
	ld.global.f32 	%f919, [%rd162+24];
	sub.f32 	%f920, %f918, %f919;
	ld.global.f32 	%f921, [%rd161+28];
	ld.global.f32 	%f922, [%rd162+28];
	sub.f32 	%f923, %f921, %f922;
	fma.rn.f32 	%f924, %f902, %f902, %f1750;
	fma.rn.f32 	%f925, %f905, %f905, %f924;
	fma.rn.f32 	%f926, %f908, %f908, %f925;
	fma.rn.f32 	%f927, %f911, %f911, %f926;
	fma.rn.f32 	%f928, %f914, %f914, %f927;
	fma.rn.f32 	%f929, %f917, %f917, %f928;
	fma.rn.f32 	%f930, %f920, %f920, %f929;
	fma.rn.f32 	%f931, %f923, %f923, %f930;
	ld.global.f32 	%f932, [%rd161+32];
	ld.global.f32 	%f933, [%rd162+32];
	sub.f32 	%f934, %f932, %f933;
	ld.global.f32 	%f935, [%rd161+36];
	ld.global.f32 	%f936, [%rd162+36];
	sub.f32 	%f937, %f935, %f936;
	ld.global.f32 	%f938, [%rd161+40];
	ld.global.f32 	%f939, [%rd162+40];
	sub.f32 	%f940, %f938, %f939;
	ld.global.f32 	%f941, [%rd161+44];
	ld.global.f32 	%f942, [%rd162+44];
	sub.f32 	%f943, %f941, %f942;
	ld.global.f32 	%f944, [%rd161+48];
	ld.global.f32 	%f945, [%rd162+48];
	sub.f32 	%f946, %f944, %f945;
	ld.global.f32 	%f947, [%rd161+52];
	ld.global.f32 	%f948, [%rd162+52];
	sub.f32 	%f949, %f947, %f948;
	ld.global.f32 	%f950, [%rd161+56];
	ld.global.f32 	%f951, [%rd162+56];
	sub.f32 	%f952, %f950, %f951;
	ld.global.f32 	%f953, [%rd161+60];
	ld.global.f32 	%f954, [%rd162+60];
	sub.f32 	%f955, %f953, %f954;
	fma.rn.f32 	%f956, %f934, %f934, %f931;
	fma.rn.f32 	%f957, %f937, %f937, %f956;
	fma.rn.f32 	%f958, %f940, %f940, %f957;
	fma.rn.f32 	%f959, %f943, %f943, %f958;
	fma.rn.f32 	%f960, %f946, %f946, %f959;
	fma.rn.f32 	%f961, %f949, %f949, %f960;
	fma.rn.f32 	%f962, %f952, %f952, %f961;
	fma.rn.f32 	%f1750, %f955, %f955, %f962;
	add.s32 	%r445, %r445, 16;
	add.s32 	%r444, %r444, 2;
	shr.u32 	%r355, %r87, 3;
	add.s32 	%r356, %r355, 1;
	and.b32  	%r357, %r356, 1073741822;
	setp.ne.s32 	%p85, %r444, %r357;
	@%p85 bra 	$L__BB0_83;
$L__BB0_84:
	and.b32  	%r358, %r87, 8;
	setp.ne.s32 	%p86, %r358, 0;
	@%p86 bra 	$L__BB0_86;
	mul.wide.u32 	%rd163, %r445, 4;
	add.s64 	%rd164, %rd25, %rd163;
	ld.global.f32 	%f963, [%rd164];
	add.s64 	%rd165, %rd26, %rd163;
	ld.global.f32 	%f964, [%rd165];
	sub.f32 	%f965, %f963, %f964;
	ld.global.f32 	%f966, [%rd164+4];
	ld.global.f32 	%f967, [%rd165+4];
	sub.f32 	%f968, %f966, %f967;
	ld.global.f32 	%f969, [%rd164+8];
	ld.global.f32 	%f970, [%rd165+8];
	sub.f32 	%f971, %f969, %f970;
	ld.global.f32 	%f972, [%rd164+12];
	ld.global.f32 	%f973, [%rd165+12];
	sub.f32 	%f974, %f972, %f973;
	ld.global.f32 	%f975, [%rd164+16];
	ld.global.f32 	%f976, [%rd165+16];
	sub.f32 	%f977, %f975, %f976;
	ld.global.f32 	%f978, [%rd164+20];
	ld.global.f32 	%f979, [%rd165+20];
	sub.f32 	%f980, %f978, %f979;
	ld.global.f32 	%f981, [%rd164+24];
	ld.global.f32 	%f982, [%rd165+24];
	sub.f32 	%f983, %f981, %f982;
	ld.global.f32 	%f984, [%rd164+28];
	ld.global.f32 	%f985, [%rd165+28];
	sub.f32 	%f986, %f984, %f985;
	fma.rn.f32 	%f987, %f965, %f965, %f1750;
	fma.rn.f32 	%f988, %f968, %f968, %f987;
	fma.rn.f32 	%f989, %f971, %f971, %f988;
	fma.rn.f32 	%f990, %f974, %f974, %f989;
	fma.rn.f32 	%f991, %f977, %f977, %f990;
	fma.rn.f32 	%f992, %f980, %f980, %f991;
	fma.rn.f32 	%f993, %f983, %f983, %f992;
	fma.rn.f32 	%f1750, %f986, %f986, %f993;
$L__BB0_86:
	setp.lt.u32 	%p87, %r88, 12;
	mov.u32 	%r448, %r11;
	@%p87 bra 	$L__BB0_89;
	mov.b32 	%r447, 0;
	mov.u32 	%r448, %r11;
$L__BB0_88:
	.pragma "nounroll";
	mul.wide.u32 	%rd166, %r448, 4;
	add.s64 	%rd167, %rd25, %rd166;
	ld.global.f32 	%f995, [%rd167];
	add.s64 	%rd168, %rd26, %rd166;
	ld.global.f32 	%f996, [%rd168];
	sub.f32 	%f997, %f995, %f996;
	ld.global.f32 	%f998, [%rd167+4];
	ld.global.f32 	%f999, [%rd168+4];
	sub.f32 	%f1000, %f998, %f999;
	ld.global.f32 	%f1001, [%rd167+8];
	ld.global.f32 	%f1002, [%rd168+8];
	sub.f32 	%f1003, %f1001, %f1002;
	ld.global.f32 	%f1004, [%rd167+12];
	ld.global.f32 	%f1005, [%rd168+12];
	sub.f32 	%f1006, %f1004, %f1005;
	fma.rn.f32 	%f1007, %f997, %f997, %f1750;
	fma.rn.f32 	%f1008, %f1000, %f1000, %f1007;
	fma.rn.f32 	%f1009, %f1003, %f1003, %f1008;
	fma.rn.f32 	%f1010, %f1006, %f1006, %f1009;
	ld.global.f32 	%f1011, [%rd167+16];
	ld.global.f32 	%f1012, [%rd168+16];
	sub.f32 	%f1013, %f1011, %f1012;
	ld.global.f32 	%f1014, [%rd167+20];
	ld.global.f32 	%f1015, [%rd168+20];
	sub.f32 	%f1016, %f1014, %f1015;
	ld.global.f32 	%f1017, [%rd167+24];
	ld.global.f32 	%f1018, [%rd168+24];
	sub.f32 	%f1019, %f1017, %f1018;
	ld.global.f32 	%f1020, [%rd167+28];
	ld.global.f32 	%f1021, [%rd168+28];
	sub.f32 	%f1022, %f1020, %f1021;
	fma.rn.f32 	%f1023, %f1013, %f1013, %f1010;
	fma.rn.f32 	%f1024, %f1016, %f1016, %f1023;
	fma.rn.f32 	%f1025, %f1019, %f1019, %f1024;
	fma.rn.f32 	%f1026, %f1022, %f1022, %f1025;
	ld.global.f32 	%f1027, [%rd167+32];
	ld.global.f32 	%f1028, [%rd168+32];
	sub.f32 	%f1029, %f1027, %f1028;
	ld.global.f32 	%f1030, [%rd167+36];
	ld.global.f32 	%f1031, [%rd168+36];
	sub.f32 	%f1032, %f1030, %f1031;
	ld.global.f32 	%f1033, [%rd167+40];
	ld.global.f32 	%f1034, [%rd168+40];
	sub.f32 	%f1035, %f1033, %f1034;
	ld.global.f32 	%f1036, [%rd167+44];
	ld.global.f32 	%f1037, [%rd168+44];
	sub.f32 	%f1038, %f1036, %f1037;
	fma.rn.f32 	%f1039, %f1029, %f1029, %f1026;
	fma.rn.f32 	%f1040, %f1032, %f1032, %f1039;
	fma.rn.f32 	%f1041, %f1035, %f1035, %f1040;
	fma.rn.f32 	%f1042, %f1038, %f1038, %f1041;
	ld.global.f32 	%f1043, [%rd167+48];
	ld.global.f32 	%f1044, [%rd168+48];
	sub.f32 	%f1045, %f1043, %f1044;
	ld.global.f32 	%f1046, [%rd167+52];
	ld.global.f32 	%f1047, [%rd168+52];
	sub.f32 	%f1048, %f1046, %f1047;
	ld.global.f32 	%f1049, [%rd167+56];
	ld.global.f32 	%f1050, [%rd168+56];
	sub.f32 	%f1051, %f1049, %f1050;
	ld.global.f32 	%f1052, [%rd167+60];
	ld.global.f32 	%f1053, [%rd168+60];
	sub.f32 	%f1054, %f1052, %f1053;
	fma.rn.f32 	%f1055, %f1045, %f1045, %f1042;
	fma.rn.f32 	%f1056, %f1048, %f1048, %f1055;
	fma.rn.f32 	%f1057, %f1051, %f1051, %f1056;
	fma.rn.f32 	%f1750, %f1054, %f1054, %f1057;
	add.s32 	%r448, %r448, 16;
	add.s32 	%r447, %r447, 4;
	shr.u32 	%r360, %r88, 2;
	add.s32 	%r361, %r360, 1;
	and.b32  	%r362, %r361, 2147483644;
	setp.ne.s32 	%p88, %r447, %r362;
	@%p88 bra 	$L__BB0_88;
$L__BB0_89:
	shr.u32 	%r363, %r88, 2;
	add.s32 	%r364, %r363, 1;
	and.b32  	%r365, %r364, 3;
	setp.eq.s32 	%p89, %r365, 0;
	@%p89 bra 	$L__BB0_94;
	and.b32  	%r366, %r88, 12;
	setp.eq.s32 	%p90, %r366, 0;
	@%p90 bra 	$L__BB0_92;
	mul.wide.u32 	%rd169, %r448, 4;
	add.s64 	%rd170, %rd25, %rd169;
	ld.global.f32 	%f1059, [%rd170];
	add.s64 	%rd171, %rd26, %rd169;
	ld.global.f32 	%f1060, [%rd171];
	sub.f32 	%f1061, %f1059, %f1060;
	ld.global.f32 	%f1062, [%rd170+4];
	ld.global.f32 	%f1063, [%rd171+4];
	sub.f32 	%f1064, %f1062, %f1063;
	ld.global.f32 	%f1065, [%rd170+8];
	ld.global.f32 	%f1066, [%rd171+8];
	sub.f32 	%f1067, %f1065, %f1066;
	ld.global.f32 	%f1068, [%rd170+12];
	ld.global.f32 	%f1069, [%rd171+12];
	sub.f32 	%f1070, %f1068, %f1069;
	fma.rn.f32 	%f1071, %f1061, %f1061, %f1750;
	fma.rn.f32 	%f1072, %f1064, %f1064, %f1071;
	fma.rn.f32 	%f1073, %f1067, %f1067, %f1072;
	fma.rn.f32 	%f1074, %f1070, %f1070, %f1073;
	ld.global.f32 	%f1075, [%rd170+16];
	ld.global.f32 	%f1076, [%rd171+16];
	sub.f32 	%f1077, %f1075, %f1076;
	ld.global.f32 	%f1078, [%rd170+20];
	ld.global.f32 	%f1079, [%rd171+20];
	sub.f32 	%f1080, %f1078, %f1079;
	ld.global.f32 	%f1081, [%rd170+24];
	ld.global.f32 	%f1082, [%rd171+24];
	sub.f32 	%f1083, %f1081, %f1082;
	ld.global.f32 	%f1084, [%rd170+28];
	ld.global.f32 	%f1085, [%rd171+28];
	sub.f32 	%f1086, %f1084, %f1085;
	fma.rn.f32 	%f1087, %f1077, %f1077, %f1074;
	fma.rn.f32 	%f1088, %f1080, %f1080, %f1087;
	fma.rn.f32 	%f1089, %f1083, %f1083, %f1088;
	fma.rn.f32 	%f1750, %f1086, %f1086, %f1089;
	add.s32 	%r448, %r448, 8;
$L__BB0_92:
	add.s32 	%r367, %r245, -4;
	and.b32  	%r368, %r367, 4;
	setp.ne.s32 	%p91, %r368, 0;
	@%p91 bra 	$L__BB0_94;
	mul.wide.u32 	%rd172, %r448, 4;
	add.s64 	%rd173, %rd25, %rd172;
	ld.global.f32 	%f1090, [%rd173];
	add.s64 	%rd174, %rd26, %rd172;
	ld.global.f32 	%f1091, [%rd174];
	sub.f32 	%f1092, %f1090, %f1091;
	ld.global.f32 	%f1093, [%rd173+4];
	ld.global.f32 	%f1094, [%rd174+4];
	sub.f32 	%f1095, %f1093, %f1094;
	ld.global.f32 	%f1096, [%rd173+8];
	ld.global.f32 	%f1097, [%rd174+8];
	sub.f32 	%f1098, %f1096, %f1097;
	ld.global.f32 	%f1099, [%rd173+12];
	ld.global.f32 	%f1100, [%rd174+12];
	sub.f32 	%f1101, %f1099, %f1100;
	fma.rn.f32 	%f1102, %f1092, %f1092, %f1750;
	fma.rn.f32 	%f1103, %f1095, %f1095, %f1102;
	fma.rn.f32 	%f1104, %f1098, %f1098, %f1103;
	fma.rn.f32 	%f1750, %f1101, %f1101, %f1104;
$L__BB0_94:
	setp.gt.u32 	%p92, %r92, -16;
	mov.u32 	%r452, %r13;
	@%p92 bra 	$L__BB0_97;
	mov.b32 	%r451, 0;
	mov.u32 	%r452, %r13;
$L__BB0_96:
	.pragma "nounroll";
	mul.wide.u32 	%rd175, %r452, 4;
	add.s64 	%rd176, %rd25, %rd175;
	ld.global.f32 	%f1106, [%rd176];
	add.s64 	%rd177, %rd26, %rd175;
	ld.global.f32 	%f1107, [%rd177];
	sub.f32 	%f1108, %f1106, %f1107;
	fma.rn.f32 	%f1109, %f1108, %f1108, %f1750;
	ld.global.f32 	%f1110, [%rd176+4];
	ld.global.f32 	%f1111, [%rd177+4];
	sub.f32 	%f1112, %f1110, %f1111;
	fma.rn.f32 	%f1113, %f1112, %f1112, %f1109;
	ld.global.f32 	%f1114, [%rd176+8];
	ld.global.f32 	%f1115, [%rd177+8];
	sub.f32 	%f1116, %f1114, %f1115;
	fma.rn.f32 	%f1117, %f1116, %f1116, %f1113;
	ld.global.f32 	%f1118, [%rd176+12];
	ld.global.f32 	%f1119, [%rd177+12];
	sub.f32 	%f1120, %f1118, %f1119;
	fma.rn.f32 	%f1121, %f1120, %f1120, %f1117;
	ld.global.f32 	%f1122, [%rd176+16];
	ld.global.f32 	%f1123, [%rd177+16];
	sub.f32 	%f1124, %f1122, %f1123;
	fma.rn.f32 	%f1125, %f1124, %f1124, %f1121;
	ld.global.f32 	%f1126, [%rd176+20];
	ld.global.f32 	%f1127, [%rd177+20];
	sub.f32 	%f1128, %f1126, %f1127;
	fma.rn.f32 	%f1129, %f1128, %f1128, %f1125;
	ld.global.f32 	%f1130, [%rd176+24];
	ld.global.f32 	%f1131, [%rd177+24];
	sub.f32 	%f1132, %f1130, %f1131;
	fma.rn.f32 	%f1133, %f1132, %f1132, %f1129;
	ld.global.f32 	%f1134, [%rd176+28];
	ld.global.f32 	%f1135, [%rd177+28];
	sub.f32 	%f1136, %f1134, %f1135;
	fma.rn.f32 	%f1137, %f1136, %f1136, %f1133;
	ld.global.f32 	%f1138, [%rd176+32];
	ld.global.f32 	%f1139, [%rd177+32];
	sub.f32 	%f1140, %f1138, %f1139;
	fma.rn.f32 	%f1141, %f1140, %f1140, %f1137;
	ld.global.f32 	%f1142, [%rd176+36];
	ld.global.f32 	%f1143, [%rd177+36];
	sub.f32 	%f1144, %f1142, %f1143;
	fma.rn.f32 	%f1145, %f1144, %f1144, %f1141;
	ld.global.f32 	%f1146, [%rd176+40];
	ld.global.f32 	%f1147, [%rd177+40];
	sub.f32 	%f1148, %f1146, %f1147;
	fma.rn.f32 	%f1149, %f1148, %f1148, %f1145;
	ld.global.f32 	%f1150, [%rd176+44];
	ld.global.f32 	%f1151, [%rd177+44];
	sub.f32 	%f1152, %f1150, %f1151;
	fma.rn.f32 	%f1153, %f1152, %f1152, %f1149;
	ld.global.f32 	%f1154, [%rd176+48];
	ld.global.f32 	%f1155, [%rd177+48];
	sub.f32 	%f1156, %f1154, %f1155;
	fma.rn.f32 	%f1157, %f1156, %f1156, %f1153;
	ld.global.f32 	%f1158, [%rd176+52];
	ld.global.f32 	%f1159, [%rd177+52];
	sub.f32 	%f1160, %f1158, %f1159;
	fma.rn.f32 	%f1161, %f1160, %f1160, %f1157;
	ld.global.f32 	%f1162, [%rd176+56];
	ld.global.f32 	%f1163, [%rd177+56];
	sub.f32 	%f1164, %f1162, %f1163;
	fma.rn.f32 	%f1165, %f1164, %f1164, %f1161;
	ld.global.f32 	%f1166, [%rd176+60];
	ld.global.f32 	%f1167, [%rd177+60];
	sub.f32 	%f1168, %f1166, %f1167;
	fma.rn.f32 	%f1750, %f1168, %f1168, %f1165;
	add.s32 	%r452, %r452, 16;
	add.s32 	%r451, %r451, 16;
	setp.ne.s32 	%p93, %r451, %r93;
	@%p93 bra 	$L__BB0_96;
$L__BB0_97:
	setp.eq.s32 	%p94, %r91, 0;
	@%p94 bra 	$L__BB0_107;
	setp.lt.u32 	%p95, %r89, 7;
	@%p95 bra 	$L__BB0_100;
	mul.wide.u32 	%rd178, %r452, 4;
	add.s64 	%rd179, %rd25, %rd178;
	ld.global.f32 	%f1170, [%rd179];
	add.s64 	%rd180, %rd26, %rd178;
	ld.global.f32 	%f1171, [%rd180];
	sub.f32 	%f1172, %f1170, %f1171;
	fma.rn.f32 	%f1173, %f1172, %f1172, %f1750;
	ld.global.f32 	%f1174, [%rd179+4];
	ld.global.f32 	%f1175, [%rd180+4];
	sub.f32 	%f1176, %f1174, %f1175;
	fma.rn.f32 	%f1177, %f1176, %f1176, %f1173;
	ld.global.f32 	%f1178, [%rd179+8];
	ld.global.f32 	%f1179, [%rd180+8];
	sub.f32 	%f1180, %f1178, %f1179;
	fma.rn.f32 	%f1181, %f1180, %f1180, %f1177;
	ld.global.f32 	%f1182, [%rd179+12];
	ld.global.f32 	%f1183, [%rd180+12];
	sub.f32 	%f1184, %f1182, %f1183;
	fma.rn.f32 	%f1185, %f1184, %f1184, %f1181;
	ld.global.f32 	%f1186, [%rd179+16];
	ld.global.f32 	%f1187, [%rd180+16];
	sub.f32 	%f1188, %f1186, %f1187;
	fma.rn.f32 	%f1189, %f1188, %f1188, %f1185;
	ld.global.f32 	%f1190, [%rd179+20];
	ld.global.f32 	%f1191, [%rd180+20];
	sub.f32 	%f1192, %f1190, %f1191;
	fma.rn.f32 	%f1193, %f1192, %f1192, %f1189;
	ld.global.f32 	%f1194, [%rd179+24];
	ld.global.f32 	%f1195, [%rd180+24];
	sub.f32 	%f1196, %f1194, %f1195;
	fma.rn.f32 	%f1197, %f1196, %f1196, %f1193;
	ld.global.f32 	%f1198, [%rd179+28];
	ld.global.f32 	%f1199, [%rd180+28];
	sub.f32 	%f1200, %f1198, %f1199;
	fma.rn.f32 	%f1750, %f1200, %f1200, %f1197;
	add.s32 	%r452, %r452, 8;
$L__BB0_100:
	setp.eq.s32 	%p96, %r94, 0;
	@%p96 bra 	$L__BB0_107;
	setp.lt.u32 	%p97, %r90, 3;
	@%p97 bra 	$L__BB0_103;
	mul.wide.u32 	%rd181, %r452, 4;
	add.s64 	%rd182, %rd25, %rd181;
	ld.global.f32 	%f1202, [%rd182];
	add.s64 	%rd183, %rd26, %rd181;
	ld.global.f32 	%f1203, [%rd183];
	sub.f32 	%f1204, %f1202, %f1203;
	fma.rn.f32 	%f1205, %f1204, %f1204, %f1750;
	ld.global.f32 	%f1206, [%rd182+4];
	ld.global.f32 	%f1207, [%rd183+4];
	sub.f32 	%f1208, %f1206, %f1207;
	fma.rn.f32 	%f1209, %f1208, %f1208, %f1205;
	ld.global.f32 	%f1210, [%rd182+8];
	ld.global.f32 	%f1211, [%rd183+8];
	sub.f32 	%f1212, %f1210, %f1211;
	fma.rn.f32 	%f1213, %f1212, %f1212, %f1209;
	ld.global.f32 	%f1214, [%rd182+12];
	ld.global.f32 	%f1215, [%rd183+12];
	sub.f32 	%f1216, %f1214, %f1215;
	fma.rn.f32 	%f1750, %f1216, %f1216, %f1213;
	add.s32 	%r452, %r452, 4;
$L__BB0_103:
	setp.eq.s32 	%p98, %r95, 0;
	@%p98 bra 	$L__BB0_107;
	setp.eq.s32 	%p99, %r95, 1;
	mul.wide.u32 	%rd184, %r452, 4;
	add.s64 	%rd27, %rd25, %rd184;
	ld.global.f32 	%f1217, [%rd27];
	add.s64 	%rd28, %rd26, %rd184;
	ld.global.f32 	%f1218, [%rd28];
	sub.f32 	%f1219, %f1217, %f1218;
	fma.rn.f32 	%f1750, %f1219, %f1219, %f1750;
	@%p99 bra 	$L__BB0_107;
	setp.eq.s32 	%p100, %r95, 2;
	ld.global.f32 	%f1220, [%rd27+4];
	ld.global.f32 	%f1221, [%rd28+4];
	sub.f32 	%f1222, %f1220, %f1221;
	fma.rn.f32 	%f1750, %f1222, %f1222, %f1750;
	@%p100 bra 	$L__BB0_107;
	ld.global.f32 	%f1223, [%rd27+8];
	ld.global.f32 	%f1224, [%rd28+8];
	sub.f32 	%f1225, %f1223, %f1224;
	fma.rn.f32 	%f1750, %f1225, %f1225, %f1750;
$L__BB0_107:
	setp.lt.f32 	%p101, %f1750, %f1748;
	selp.f32 	%f1748, %f1750, %f1748, %p101;
	selp.b32 	%r442, %r441, %r442, %p101;
	add.s32 	%r441, %r441, 1;
	setp.ne.s32 	%p102, %r441, %r246;
	@%p102 bra 	$L__BB0_81;
	ld.param.u64 	%rd261, [deterministic_clustering_param_2];
	cvta.to.global.u64 	%rd185, %rd261;
	mul.wide.s32 	%rd186, %r2, 4;
	add.s64 	%rd187, %rd185, %rd186;
	st.global.u32 	[%rd187], %r442;
	setp.eq.s32 	%p103, %r442, %r1;
	@%p103 bra 	$L__BB0_109;
	bra.uni 	$L__BB0_110;
$L__BB0_109:
	atom.global.add.u32 	%r370, [%rd10], 1;
$L__BB0_110:
	mov.u32 	%r371, %ntid.x;
	add.s32 	%r2, %r2, %r371;
	setp.lt.s32 	%p104, %r2, %r244;
	@%p104 bra 	$L__BB0_80;
	bra.uni 	$L__BB0_215;
$L__BB0_111:
	setp.ne.s32 	%p59, %r13, %r245;
	@%p59 bra 	$L__BB0_123;
	add.s32 	%r123, %r245, -8;
	shr.u32 	%r332, %r123, 3;
	add.s32 	%r333, %r332, 1;
	and.b32  	%r124, %r333, 1073741822;
	and.b32  	%r125, %r123, 8;
$L__BB0_113:
	mul.lo.s32 	%r335, %r2, %r245;
	mul.wide.s32 	%rd148, %r335, 4;
	add.s64 	%rd29, %rd2, %rd148;
	mov.f32 	%f1767, 0f7F7FFFFF;
	mov.b32 	%r456, 0;
	mov.u32 	%r457, %r456;
$L__BB0_114:
	setp.lt.u32 	%p76, %r123, 8;
	mul.lo.s32 	%r337, %r456, %r245;
	mul.wide.u32 	%rd149, %r337, 4;
	add.s64 	%rd30, %rd1, %rd149;
	mov.f32 	%f1769, 0f00000000;
	mov.b32 	%r460, 0;
	@%p76 bra 	$L__BB0_117;
	mov.f32 	%f1769, 0f00000000;
	mov.b32 	%r460, 0;
	mov.u32 	%r459, %r460;
$L__BB0_116:
	mul.wide.u32 	%rd150, %r460, 4;
	add.s64 	%rd151, %rd29, %rd150;
	ld.global.f32 	%f802, [%rd151];
	add.s64 	%rd152, %rd30, %rd150;
	ld.global.f32 	%f803, [%rd152];
	sub.f32 	%f804, %f802, %f803;
	ld.global.f32 	%f805, [%rd151+4];
	ld.global.f32 	%f806, [%rd152+4];
	sub.f32 	%f807, %f805, %f806;
	ld.global.f32 	%f808, [%rd151+8];
	ld.global.f32 	%f809, [%rd152+8];
	sub.f32 	%f810, %f808, %f809;
	ld.global.f32 	%f811, [%rd151+12];
	ld.global.f32 	%f812, [%rd152+12];
	sub.f32 	%f813, %f811, %f812;
	ld.global.f32 	%f814, [%rd151+16];
	ld.global.f32 	%f815, [%rd152+16];
	sub.f32 	%f816, %f814, %f815;
	ld.global.f32 	%f817, [%rd151+20];
	ld.global.f32 	%f818, [%rd152+20];
	sub.f32 	%f819, %f817, %f818;
	ld.global.f32 	%f820, [%rd151+24];
	ld.global.f32 	%f821, [%rd152+24];
	sub.f32 	%f822, %f820, %f821;
	ld.global.f32 	%f823, [%rd151+28];
	ld.global.f32 	%f824, [%rd152+28];
	sub.f32 	%f825, %f823, %f824;
	fma.rn.f32 	%f826, %f804, %f804, %f1769;
	fma.rn.f32 	%f827, %f807, %f807, %f826;
	fma.rn.f32 	%f828, %f810, %f810, %f827;
	fma.rn.f32 	%f829, %f813, %f813, %f828;
	fma.rn.f32 	%f830, %f816, %f816, %f829;
	fma.rn.f32 	%f831, %f819, %f819, %f830;
	fma.rn.f32 	%f832, %f822, %f822, %f831;
	fma.rn.f32 	%f833, %f825, %f825, %f832;
	ld.global.f32 	%f834, [%rd151+32];
	ld.global.f32 	%f835, [%rd152+32];
	sub.f32 	%f836, %f834, %f835;
	ld.global.f32 	%f837, [%rd151+36];
	ld.global.f32 	%f838, [%rd152+36];
	sub.f32 	%f839, %f837, %f838;
	ld.global.f32 	%f840, [%rd151+40];
	ld.global.f32 	%f841, [%rd152+40];
	sub.f32 	%f842, %f840, %f841;
	ld.global.f32 	%f843, [%rd151+44];
	ld.global.f32 	%f844, [%rd152+44];
	sub.f32 	%f845, %f843, %f844;
	ld.global.f32 	%f846, [%rd151+48];
	ld.global.f32 	%f847, [%rd152+48];
	sub.f32 	%f848, %f846, %f847;
	ld.global.f32 	%f849, [%rd151+52];
	ld.global.f32 	%f850, [%rd152+52];
	sub.f32 	%f851, %f849, %f850;
	ld.global.f32 	%f852, [%rd151+56];
	ld.global.f32 	%f853, [%rd152+56];
	sub.f32 	%f854, %f852, %f853;
	ld.global.f32 	%f855, [%rd151+60];
	ld.global.f32 	%f856, [%rd152+60];
	sub.f32 	%f857, %f855, %f856;
	fma.rn.f32 	%f858, %f836, %f836, %f833;
	fma.rn.f32 	%f859, %f839, %f839, %f858;
	fma.rn.f32 	%f860, %f842, %f842, %f859;
	fma.rn.f32 	%f861, %f845, %f845, %f860;
	fma.rn.f32 	%f862, %f848, %f848, %f861;
	fma.rn.f32 	%f863, %f851, %f851, %f862;
	fma.rn.f32 	%f864, %f854, %f854, %f863;
	fma.rn.f32 	%f1769, %f857, %f857, %f864;
	add.s32 	%r460, %r460, 16;
	add.s32 	%r459, %r459, 2;
	setp.ne.s32 	%p77, %r459, %r124;
	@%p77 bra 	$L__BB0_116;
$L__BB0_117:
	setp.ne.s32 	%p78, %r125, 0;
	@%p78 bra 	$L__BB0_119;
	mul.wide.u32 	%rd153, %r460, 4;
	add.s64 	%rd154, %rd29, %rd153;
	ld.global.f32 	%f865, [%rd154];
	add.s64 	%rd155, %rd30, %rd153;
	ld.global.f32 	%f866, [%rd155];
	sub.f32 	%f867, %f865, %f866;
	ld.global.f32 	%f868, [%rd154+4];
	ld.global.f32 	%f869, [%rd155+4];
	sub.f32 	%f870, %f868, %f869;
	ld.global.f32 	%f871, [%rd154+8];
	ld.global.f32 	%f872, [%rd155+8];
	sub.f32 	%f873, %f871, %f872;
	ld.global.f32 	%f874, [%rd154+12];
	ld.global.f32 	%f875, [%rd155+12];
	sub.f32 	%f876, %f874, %f875;
	ld.global.f32 	%f877, [%rd154+16];
	ld.global.f32 	%f878, [%rd155+16];
	sub.f32 	%f879, %f877, %f878;
	ld.global.f32 	%f880, [%rd154+20];
	ld.global.f32 	%f881, [%rd155+20];
	sub.f32 	%f882, %f880, %f881;
	ld.global.f32 	%f883, [%rd154+24];
	ld.global.f32 	%f884, [%rd155+24];
	sub.f32 	%f885, %f883, %f884;
	ld.global.f32 	%f886, [%rd154+28];
	ld.global.f32 	%f887, [%rd155+28];
	sub.f32 	%f888, %f886, %f887;
	fma.rn.f32 	%f889, %f867, %f867, %f1769;
	fma.rn.f32 	%f890, %f870, %f870, %f889;
	fma.rn.f32 	%f891, %f873, %f873, %f890;
	fma.rn.f32 	%f892, %f876, %f876, %f891;
	fma.rn.f32 	%f893, %f879, %f879, %f892;
	fma.rn.f32 	%f894, %f882, %f882, %f893;
	fma.rn.f32 	%f895, %f885, %f885, %f894;
	fma.rn.f32 	%f1769, %f888, %f888, %f895;
$L__BB0_119:
	setp.lt.f32 	%p79, %f1769, %f1767;
	selp.f32 	%f1767, %f1769, %f1767, %p79;
	selp.b32 	%r457, %r456, %r457, %p79;
	add.s32 	%r456, %r456, 1;
	setp.ne.s32 	%p80, %r456, %r246;
	@%p80 bra 	$L__BB0_114;
	mul.wide.s32 	%rd156, %r2, 4;
	add.s64 	%rd157, %rd3, %rd156;
	st.global.u32 	[%rd157], %r457;
	setp.eq.s32 	%p81, %r457, %r1;
	@%p81 bra 	$L__BB0_121;
	bra.uni 	$L__BB0_122;
$L__BB0_121:
	atom.global.add.u32 	%r339, [%rd10], 1;
$L__BB0_122:
	add.s32 	%r2, %r2, %r14;
	setp.lt.s32 	%p82, %r2, %r244;
	@%p82 bra 	$L__BB0_113;
	bra.uni 	$L__BB0_215;
$L__BB0_123:
	add.s32 	%r137, %r245, -8;
	add.s32 	%r311, %r13, 1;
	max.s32 	%r312, %r245, %r311;
	sub.s32 	%r313, %r312, %r13;
	and.b32  	%r314, %r245, 12;
	sub.s32 	%r315, %r312, %r314;
	and.b32  	%r316, %r315, 15;
	add.s32 	%r138, %r316, -1;
	and.b32  	%r317, %r245, 4;
	sub.s32 	%r318, %r312, %r317;
	and.b32  	%r319, %r318, 7;
	add.s32 	%r139, %r319, -1;
	and.b32  	%r140, %r313, 15;
	sub.s32 	%r141, %r13, %r312;
	and.b32  	%r142, %r313, -16;
	and.b32  	%r143, %r315, 7;
	and.b32  	%r144, %r312, 3;
$L__BB0_124:
	mul.lo.s32 	%r321, %r2, %r245;
	mul.wide.s32 	%rd127, %r321, 4;
	add.s64 	%rd31, %rd2, %rd127;
	mov.f32 	%f1772, 0f7F7FFFFF;
	mov.b32 	%r462, 0;
	mov.u32 	%r463, %r462;
$L__BB0_125:
	setp.lt.u32 	%p60, %r137, 8;
	mul.lo.s32 	%r323, %r462, %r245;
	mul.wide.u32 	%rd128, %r323, 4;
	add.s64 	%rd32, %rd1, %rd128;
	mov.f32 	%f1774, 0f00000000;
	mov.b32 	%r466, 0;
	@%p60 bra 	$L__BB0_128;
	mov.f32 	%f1774, 0f00000000;
	mov.b32 	%r466, 0;
	mov.u32 	%r465, %r466;
$L__BB0_127:
	mul.wide.u32 	%rd129, %r466, 4;
	add.s64 	%rd130, %rd31, %rd129;
	ld.global.f32 	%f583, [%rd130];
	add.s64 	%rd131, %rd32, %rd129;
	ld.global.f32 	%f584, [%rd131];
	sub.f32 	%f585, %f583, %f584;
	ld.global.f32 	%f586, [%rd130+4];
	ld.global.f32 	%f587, [%rd131+4];
	sub.f32 	%f588, %f586, %f587;
	ld.global.f32 	%f589, [%rd130+8];
	ld.global.f32 	%f590, [%rd131+8];
	sub.f32 	%f591, %f589, %f590;
	ld.global.f32 	%f592, [%rd130+12];
	ld.global.f32 	%f593, [%rd131+12];
	sub.f32 	%f594, %f592, %f593;
	ld.global.f32 	%f595, [%rd130+16];
	ld.global.f32 	%f596, [%rd131+16];
	sub.f32 	%f597, %f595, %f596;
	ld.global.f32 	%f598, [%rd130+20];
	ld.global.f32 	%f599, [%rd131+20];
	sub.f32 	%f600, %f598, %f599;
	ld.global.f32 	%f601, [%rd130+24];
	ld.global.f32 	%f602, [%rd131+24];
	sub.f32 	%f603, %f601, %f602;
	ld.global.f32 	%f604, [%rd130+28];
	ld.global.f32 	%f605, [%rd131+28];
	sub.f32 	%f606, %f604, %f605;
	fma.rn.f32 	%f607, %f585, %f585, %f1774;
	fma.rn.f32 	%f608, %f588, %f588, %f607;
	fma.rn.f32 	%f609, %f591, %f591, %f608;
	fma.rn.f32 	%f610, %f594, %f594, %f609;
	fma.rn.f32 	%f611, %f597, %f597, %f610;
	fma.rn.f32 	%f612, %f600, %f600, %f611;
	fma.rn.f32 	%f613, %f603, %f603, %f612;
	fma.rn.f32 	%f614, %f606, %f606, %f613;
	ld.global.f32 	%f615, [%rd130+32];
	ld.global.f32 	%f616, [%rd131+32];
	sub.f32 	%f617, %f615, %f616;
	ld.global.f32 	%f618, [%rd130+36];
	ld.global.f32 	%f619, [%rd131+36];
	sub.f32 	%f620, %f618, %f619;
	ld.global.f32 	%f621, [%rd130+40];
	ld.global.f32 	%f622, [%rd131+40];
	sub.f32 	%f623, %f621, %f622;
	ld.global.f32 	%f624, [%rd130+44];
	ld.global.f32 	%f625, [%rd131+44];
	sub.f32 	%f626, %f624, %f625;
	ld.global.f32 	%f627, [%rd130+48];
	ld.global.f32 	%f628, [%rd131+48];
	sub.f32 	%f629, %f627, %f628;
	ld.global.f32 	%f630, [%rd130+52];
	ld.global.f32 	%f631, [%rd131+52];
	sub.f32 	%f632, %f630, %f631;
	ld.global.f32 	%f633, [%rd130+56];
	ld.global.f32 	%f634, [%rd131+56];
	sub.f32 	%f635, %f633, %f634;
	ld.global.f32 	%f636, [%rd130+60];
	ld.global.f32 	%f637, [%rd131+60];
	sub.f32 	%f638, %f636, %f637;
	fma.rn.f32 	%f639, %f617, %f617, %f614;
	fma.rn.f32 	%f640, %f620, %f620, %f639;
	fma.rn.f32 	%f641, %f623, %f623, %f640;
	fma.rn.f32 	%f642, %f626, %f626, %f641;
	fma.rn.f32 	%f643, %f629, %f629, %f642;
	fma.rn.f32 	%f644, %f632, %f632, %f643;
	fma.rn.f32 	%f645, %f635, %f635, %f644;
	fma.rn.f32 	%f1774, %f638, %f638, %f645;
	add.s32 	%r466, %r466, 16;
	add.s32 	%r465, %r465, 2;
	shr.u32 	%r325, %r137, 3;
	add.s32 	%r326, %r325, 1;
	and.b32  	%r327, %r326, 1073741822;
	setp.ne.s32 	%p61, %r465, %r327;
	@%p61 bra 	$L__BB0_127;
$L__BB0_128:
	and.b32  	%r328, %r137, 8;
	setp.ne.s32 	%p62, %r328, 0;
	@%p62 bra 	$L__BB0_130;
	mul.wide.u32 	%rd132, %r466, 4;
	add.s64 	%rd133, %rd31, %rd132;
	ld.global.f32 	%f646, [%rd133];
	add.s64 	%rd134, %rd32, %rd132;
	ld.global.f32 	%f647, [%rd134];
	sub.f32 	%f648, %f646, %f647;
	ld.global.f32 	%f649, [%rd133+4];
	ld.global.f32 	%f650, [%rd134+4];
	sub.f32 	%f651, %f649, %f650;
	ld.global.f32 	%f652, [%rd133+8];
	ld.global.f32 	%f653, [%rd134+8];
	sub.f32 	%f654, %f652, %f653;
	ld.global.f32 	%f655, [%rd133+12];
	ld.global.f32 	%f656, [%rd134+12];
	sub.f32 	%f657, %f655, %f656;
	ld.global.f32 	%f658, [%rd133+16];
	ld.global.f32 	%f659, [%rd134+16];
	sub.f32 	%f660, %f658, %f659;
	ld.global.f32 	%f661, [%rd133+20];
	ld.global.f32 	%f662, [%rd134+20];
	sub.f32 	%f663, %f661, %f662;
	ld.global.f32 	%f664, [%rd133+24];
	ld.global.f32 	%f665, [%rd134+24];
	sub.f32 	%f666, %f664, %f665;
	ld.global.f32 	%f667, [%rd133+28];
	ld.global.f32 	%f668, [%rd134+28];
	sub.f32 	%f669, %f667, %f668;
	fma.rn.f32 	%f670, %f648, %f648, %f1774;
	fma.rn.f32 	%f671, %f651, %f651, %f670;
	fma.rn.f32 	%f672, %f654, %f654, %f671;
	fma.rn.f32 	%f673, %f657, %f657, %f672;
	fma.rn.f32 	%f674, %f660, %f660, %f673;
	fma.rn.f32 	%f675, %f663, %f663, %f674;
	fma.rn.f32 	%f676, %f666, %f666, %f675;
	fma.rn.f32 	%f1774, %f669, %f669, %f676;
$L__BB0_130:
	setp.gt.u32 	%p63, %r141, -16;
	mov.u32 	%r469, %r13;
	@%p63 bra 	$L__BB0_133;
	mov.b32 	%r468, 0;
	mov.u32 	%r469, %r13;
$L__BB0_132:
	.pragma "nounroll";
	mul.wide.u32 	%rd135, %r469, 4;
	add.s64 	%rd136, %rd31, %rd135;
	ld.global.f32 	%f678, [%rd136];
	add.s64 	%rd137, %rd32, %rd135;
	ld.global.f32 	%f679, [%rd137];
	sub.f32 	%f680, %f678, %f679;
	fma.rn.f32 	%f681, %f680, %f680, %f1774;
	ld.global.f32 	%f682, [%rd136+4];
	ld.global.f32 	%f683, [%rd137+4];
	sub.f32 	%f684, %f682, %f683;
	fma.rn.f32 	%f685, %f684, %f684, %f681;
	ld.global.f32 	%f686, [%rd136+8];
	ld.global.f32 	%f687, [%rd137+8];
	sub.f32 	%f688, %f686, %f687;
	fma.rn.f32 	%f689, %f688, %f688, %f685;
	ld.global.f32 	%f690, [%rd136+12];
	ld.global.f32 	%f691, [%rd137+12];
	sub.f32 	%f692, %f690, %f691;
	fma.rn.f32 	%f693, %f692, %f692, %f689;
	ld.global.f32 	%f694, [%rd136+16];
	ld.global.f32 	%f695, [%rd137+16];
	sub.f32 	%f696, %f694, %f695;
	fma.rn.f32 	%f697, %f696, %f696, %f693;
	ld.global.f32 	%f698, [%rd136+20];
	ld.global.f32 	%f699, [%rd137+20];
	sub.f32 	%f700, %f698, %f699;
	fma.rn.f32 	%f701, %f700, %f700, %f697;
	ld.global.f32 	%f702, [%rd136+24];
	ld.global.f32 	%f703, [%rd137+24];
	sub.f32 	%f704, %f702, %f703;
	fma.rn.f32 	%f705, %f704, %f704, %f701;
	ld.global.f32 	%f706, [%rd136+28];
	ld.global.f32 	%f707, [%rd137+28];
	sub.f32 	%f708, %f706, %f707;
	fma.rn.f32 	%f709, %f708, %f708, %f705;
	ld.global.f32 	%f710, [%rd136+32];
	ld.global.f32 	%f711, [%rd137+32];
	sub.f32 	%f712, %f710, %f711;
	fma.rn.f32 	%f713, %f712, %f712, %f709;
	ld.global.f32 	%f714, [%rd136+36];
	ld.global.f32 	%f715, [%rd137+36];
	sub.f32 	%f716, %f714, %f715;
	fma.rn.f32 	%f717, %f716, %f716, %f713;
	ld.global.f32 	%f718, [%rd136+40];
	ld.global.f32 	%f719, [%rd137+40];
	sub.f32 	%f720, %f718, %f719;
	fma.rn.f32 	%f721, %f720, %f720, %f717;
	ld.global.f32 	%f722, [%rd136+44];
	ld.global.f32 	%f723, [%rd137+44];
	sub.f32 	%f724, %f722, %f723;
	fma.rn.f32 	%f725, %f724, %f724, %f721;
	ld.global.f32 	%f726, [%rd136+48];
	ld.global.f32 	%f727, [%rd137+48];
	sub.f32 	%f728, %f726, %f727;
	fma.rn.f32 	%f729, %f728, %f728, %f725;
	ld.global.f32 	%f730, [%rd136+52];
	ld.global.f32 	%f731, [%rd137+52];
	sub.f32 	%f732, %f730, %f731;
	fma.rn.f32 	%f733, %f732, %f732, %f729;
	ld.global.f32 	%f734, [%rd136+56];
	ld.global.f32 	%f735, [%rd137+56];
	sub.f32 	%f736, %f734, %f735;
	fma.rn.f32 	%f737, %f736, %f736, %f733;
	ld.global.f32 	%f738, [%rd136+60];
	ld.global.f32 	%f739, [%rd137+60];
	sub.f32 	%f740, %f738, %f739;
	fma.rn.f32 	%f1774, %f740, %f740, %f737;
	add.s32 	%r469, %r469, 16;
	add.s32 	%r468, %r468, 16;
	setp.ne.s32 	%p64, %r468, %r142;
	@%p64 bra 	$L__BB0_132;
$L__BB0_133:
	setp.eq.s32 	%p65, %r140, 0;
	@%p65 bra 	$L__BB0_143;
	setp.lt.u32 	%p66, %r138, 7;
	@%p66 bra 	$L__BB0_136;
	mul.wide.u32 	%rd138, %r469, 4;
	add.s64 	%rd139, %rd31, %rd138;
	ld.global.f32 	%f742, [%rd139];
	add.s64 	%rd140, %rd32, %rd138;
	ld.global.f32 	%f743, [%rd140];
	sub.f32 	%f744, %f742, %f743;
	fma.rn.f32 	%f745, %f744, %f744, %f1774;
	ld.global.f32 	%f746, [%rd139+4];
	ld.global.f32 	%f747, [%rd140+4];
	sub.f32 	%f748, %f746, %f747;
	fma.rn.f32 	%f749, %f748, %f748, %f745;
	ld.global.f32 	%f750, [%rd139+8];
	ld.global.f32 	%f751, [%rd140+8];
	sub.f32 	%f752, %f750, %f751;
	fma.rn.f32 	%f753, %f752, %f752, %f749;
	ld.global.f32 	%f754, [%rd139+12];
	ld.global.f32 	%f755, [%rd140+12];
	sub.f32 	%f756, %f754, %f755;
	fma.rn.f32 	%f757, %f756, %f756, %f753;
	ld.global.f32 	%f758, [%rd139+16];
	ld.global.f32 	%f759, [%rd140+16];
	sub.f32 	%f760, %f758, %f759;
	fma.rn.f32 	%f761, %f760, %f760, %f757;
	ld.global.f32 	%f762, [%rd139+20];
	ld.global.f32 	%f763, [%rd140+20];
	sub.f32 	%f764, %f762, %f763;
	fma.rn.f32 	%f765, %f764, %f764, %f761;
	ld.global.f32 	%f766, [%rd139+24];
	ld.global.f32 	%f767, [%rd140+24];
	sub.f32 	%f768, %f766, %f767;
	fma.rn.f32 	%f769, %f768, %f768, %f765;
	ld.global.f32 	%f770, [%rd139+28];
	ld.global.f32 	%f771, [%rd140+28];
	sub.f32 	%f772, %f770, %f771;
	fma.rn.f32 	%f1774, %f772, %f772, %f769;
	add.s32 	%r469, %r469, 8;
$L__BB0_136:
	setp.eq.s32 	%p67, %r143, 0;
	@%p67 bra 	$L__BB0_143;
	setp.lt.u32 	%p68, %r139, 3;
	@%p68 bra 	$L__BB0_139;
	mul.wide.u32 	%rd141, %r469, 4;
	add.s64 	%rd142, %rd31, %rd141;
	ld.global.f32 	%f774, [%rd142];
	add.s64 	%rd143, %rd32, %rd141;
	ld.global.f32 	%f775, [%rd143];
	sub.f32 	%f776, %f774, %f775;
	fma.rn.f32 	%f777, %f776, %f776, %f1774;
	ld.global.f32 	%f778, [%rd142+4];
	ld.global.f32 	%f779, [%rd143+4];
	sub.f32 	%f780, %f778, %f779;
	fma.rn.f32 	%f781, %f780, %f780, %f777;
	ld.global.f32 	%f782, [%rd142+8];
	ld.global.f32 	%f783, [%rd143+8];
	sub.f32 	%f784, %f782, %f783;
	fma.rn.f32 	%f785, %f784, %f784, %f781;
	ld.global.f32 	%f786, [%rd142+12];
	ld.global.f32 	%f787, [%rd143+12];
	sub.f32 	%f788, %f786, %f787;
	fma.rn.f32 	%f1774, %f788, %f788, %f785;
	add.s32 	%r469, %r469, 4;
$L__BB0_139:
	setp.eq.s32 	%p69, %r144, 0;
	@%p69 bra 	$L__BB0_143;
	setp.eq.s32 	%p70, %r144, 1;
	mul.wide.u32 	%rd144, %r469, 4;
	add.s64 	%rd33, %rd31, %rd144;
	ld.global.f32 	%f789, [%rd33];
	add.s64 	%rd34, %rd32, %rd144;
	ld.global.f32 	%f790, [%rd34];
	sub.f32 	%f791, %f789, %f790;
	fma.rn.f32 	%f1774, %f791, %f791, %f1774;
	@%p70 bra 	$L__BB0_143;
	setp.eq.s32 	%p71, %r144, 2;
	ld.global.f32 	%f792, [%rd33+4];
	ld.global.f32 	%f793, [%rd34+4];
	sub.f32 	%f794, %f792, %f793;
	fma.rn.f32 	%f1774, %f794, %f794, %f1774;
	@%p71 bra 	$L__BB0_143;
	ld.global.f32 	%f795, [%rd33+8];
	ld.global.f32 	%f796, [%rd34+8];
	sub.f32 	%f797, %f795, %f796;
	fma.rn.f32 	%f1774, %f797, %f797, %f1774;
$L__BB0_143:
	setp.lt.f32 	%p72, %f1774, %f1772;
	selp.f32 	%f1772, %f1774, %f1772, %p72;
	selp.b32 	%r463, %r462, %r463, %p72;
	add.s32 	%r462, %r462, 1;
	setp.ne.s32 	%p73, %r462, %r246;
	@%p73 bra 	$L__BB0_125;
	ld.param.u64 	%rd260, [deterministic_clustering_param_2];
	cvta.to.global.u64 	%rd145, %rd260;
	mul.wide.s32 	%rd146, %r2, 4;
	add.s64 	%rd147, %rd145, %rd146;
	st.global.u32 	[%rd147], %r463;
	setp.eq.s32 	%p74, %r463, %r1;
	@%p74 bra 	$L__BB0_145;
	bra.uni 	$L__BB0_146;
$L__BB0_145:
	atom.global.add.u32 	%r330, [%rd10], 1;
$L__BB0_146:
	mov.u32 	%r331, %ntid.x;
	add.s32 	%r2, %r2, %r331;
	setp.lt.s32 	%p75, %r2, %r244;
	@%p75 bra 	$L__BB0_124;
	bra.uni 	$L__BB0_215;
$L__BB0_147:
	setp.ge.s32 	%p11, %r11, %r12;
	@%p11 bra 	$L__BB0_190;
	setp.ne.s32 	%p30, %r13, %r245;
	@%p30 bra 	$L__BB0_163;
	add.s32 	%r303, %r245, -4;
	sub.s32 	%r165, %r303, %r11;
	shr.u32 	%r304, %r165, 2;
	add.s32 	%r305, %r304, 1;
	and.b32  	%r166, %r305, 3;
	and.b32  	%r167, %r305, 2147483644;
	and.b32  	%r168, %r165, 12;
	and.b32  	%r169, %r303, 4;
$L__BB0_150:
	mul.lo.s32 	%r307, %r2, %r245;
	mul.wide.s32 	%rd114, %r307, 4;
	add.s64 	%rd35, %rd2, %rd114;
	mov.f32 	%f1785, 0f7F7FFFFF;
	mov.b32 	%r473, 0;
	mov.u32 	%r474, %r473;
$L__BB0_151:
	setp.lt.u32 	%p49, %r165, 12;
	mul.lo.s32 	%r308, %r473, %r245;
	mul.wide.s32 	%rd115, %r308, 4;
	add.s64 	%rd36, %rd1, %rd115;
	mov.f32 	%f1787, 0f00000000;
	mov.u32 	%r477, %r11;
	@%p49 bra 	$L__BB0_154;
	mov.b32 	%r476, 0;
	mov.f32 	%f1787, 0f00000000;
	mov.u32 	%r477, %r11;
$L__BB0_153:
	.pragma "nounroll";
	mul.wide.s32 	%rd116, %r477, 4;
	add.s64 	%rd117, %rd35, %rd116;
	ld.global.f32 	%f469, [%rd117];
	add.s64 	%rd118, %rd36, %rd116;
	ld.global.f32 	%f470, [%rd118];
	sub.f32 	%f471, %f469, %f470;
	ld.global.f32 	%f472, [%rd117+4];
	ld.global.f32 	%f473, [%rd118+4];
	sub.f32 	%f474, %f472, %f473;
	ld.global.f32 	%f475, [%rd117+8];
	ld.global.f32 	%f476, [%rd118+8];
	sub.f32 	%f477, %f475, %f476;
	ld.global.f32 	%f478, [%rd117+12];
	ld.global.f32 	%f479, [%rd118+12];
	sub.f32 	%f480, %f478, %f479;
	fma.rn.f32 	%f481, %f471, %f471, %f1787;
	fma.rn.f32 	%f482, %f474, %f474, %f481;
	fma.rn.f32 	%f483, %f477, %f477, %f482;
	fma.rn.f32 	%f484, %f480, %f480, %f483;
	ld.global.f32 	%f485, [%rd117+16];
	ld.global.f32 	%f486, [%rd118+16];
	sub.f32 	%f487, %f485, %f486;
	ld.global.f32 	%f488, [%rd117+20];
	ld.global.f32 	%f489, [%rd118+20];
	sub.f32 	%f490, %f488, %f489;
	ld.global.f32 	%f491, [%rd117+24];
	ld.global.f32 	%f492, [%rd118+24];
	sub.f32 	%f493, %f491, %f492;
	ld.global.f32 	%f494, [%rd117+28];
	ld.global.f32 	%f495, [%rd118+28];
	sub.f32 	%f496, %f494, %f495;
	fma.rn.f32 	%f497, %f487, %f487, %f484;
	fma.rn.f32 	%f498, %f490, %f490, %f497;
	fma.rn.f32 	%f499, %f493, %f493, %f498;
	fma.rn.f32 	%f500, %f496, %f496, %f499;
	ld.global.f32 	%f501, [%rd117+32];
	ld.global.f32 	%f502, [%rd118+32];
	sub.f32 	%f503, %f501, %f502;
	ld.global.f32 	%f504, [%rd117+36];
	ld.global.f32 	%f505, [%rd118+36];
	sub.f32 	%f506, %f504, %f505;
	ld.global.f32 	%f507, [%rd117+40];
	ld.global.f32 	%f508, [%rd118+40];
	sub.f32 	%f509, %f507, %f508;
	ld.global.f32 	%f510, [%rd117+44];
	ld.global.f32 	%f511, [%rd118+44];
	sub.f32 	%f512, %f510, %f511;
	fma.rn.f32 	%f513, %f503, %f503, %f500;
	fma.rn.f32 	%f514, %f506, %f506, %f513;
	fma.rn.f32 	%f515, %f509, %f509, %f514;
	fma.rn.f32 	%f516, %f512, %f512, %f515;
	ld.global.f32 	%f517, [%rd117+48];
	ld.global.f32 	%f518, [%rd118+48];
	sub.f32 	%f519, %f517, %f518;
	ld.global.f32 	%f520, [%rd117+52];
	ld.global.f32 	%f521, [%rd118+52];
	sub.f32 	%f522, %f520, %f521;
	ld.global.f32 	%f523, [%rd117+56];
	ld.global.f32 	%f524, [%rd118+56];
	sub.f32 	%f525, %f523, %f524;
	ld.global.f32 	%f526, [%rd117+60];
	ld.global.f32 	%f527, [%rd118+60];
	sub.f32 	%f528, %f526, %f527;
	fma.rn.f32 	%f529, %f519, %f519, %f516;
	fma.rn.f32 	%f530, %f522, %f522, %f529;
	fma.rn.f32 	%f531, %f525, %f525, %f530;
	fma.rn.f32 	%f1787, %f528, %f528, %f531;
	add.s32 	%r477, %r477, 16;
	add.s32 	%r476, %r476, 4;
	setp.ne.s32 	%p50, %r476, %r167;
	@%p50 bra 	$L__BB0_153;
$L__BB0_154:
	setp.eq.s32 	%p51, %r166, 0;
	@%p51 bra 	$L__BB0_159;
	setp.eq.s32 	%p52, %r168, 0;
	@%p52 bra 	$L__BB0_157;
	mul.wide.s32 	%rd119, %r477, 4;
	add.s64 	%rd120, %rd35, %rd119;
	ld.global.f32 	%f533, [%rd120];
	add.s64 	%rd121, %rd36, %rd119;
	ld.global.f32 	%f534, [%rd121];
	sub.f32 	%f535, %f533, %f534;
	ld.global.f32 	%f536, [%rd120+4];
	ld.global.f32 	%f537, [%rd121+4];
	sub.f32 	%f538, %f536, %f537;
	ld.global.f32 	%f539, [%rd120+8];
	ld.global.f32 	%f540, [%rd121+8];
	sub.f32 	%f541, %f539, %f540;
	ld.global.f32 	%f542, [%rd120+12];
	ld.global.f32 	%f543, [%rd121+12];
	sub.f32 	%f544, %f542, %f543;
	fma.rn.f32 	%f545, %f535, %f535, %f1787;
	fma.rn.f32 	%f546, %f538, %f538, %f545;
	fma.rn.f32 	%f547, %f541, %f541, %f546;
	fma.rn.f32 	%f548, %f544, %f544, %f547;
	ld.global.f32 	%f549, [%rd120+16];
	ld.global.f32 	%f550, [%rd121+16];
	sub.f32 	%f551, %f549, %f550;
	ld.global.f32 	%f552, [%rd120+20];
	ld.global.f32 	%f553, [%rd121+20];
	sub.f32 	%f554, %f552, %f553;
	ld.global.f32 	%f555, [%rd120+24];
	ld.global.f32 	%f556, [%rd121+24];
	sub.f32 	%f557, %f555, %f556;
	ld.global.f32 	%f558, [%rd120+28];
	ld.global.f32 	%f559, [%rd121+28];
	sub.f32 	%f560, %f558, %f559;
	fma.rn.f32 	%f561, %f551, %f551, %f548;
	fma.rn.f32 	%f562, %f554, %f554, %f561;
	fma.rn.f32 	%f563, %f557, %f557, %f562;
	fma.rn.f32 	%f1787, %f560, %f560, %f563;
	add.s32 	%r477, %r477, 8;
$L__BB0_157:
	setp.ne.s32 	%p53, %r169, 0;
	@%p53 bra 	$L__BB0_159;
	mul.wide.s32 	%rd122, %r477, 4;
	add.s64 	%rd123, %rd35, %rd122;
	ld.global.f32 	%f564, [%rd123];
	add.s64 	%rd124, %rd36, %rd122;
	ld.global.f32 	%f565, [%rd124];
	sub.f32 	%f566, %f564, %f565;
	ld.global.f32 	%f567, [%rd123+4];
	ld.global.f32 	%f568, [%rd124+4];
	sub.f32 	%f569, %f567, %f568;
	ld.global.f32 	%f570, [%rd123+8];
	ld.global.f32 	%f571, [%rd124+8];
	sub.f32 	%f572, %f570, %f571;
	ld.global.f32 	%f573, [%rd123+12];
	ld.global.f32 	%f574, [%rd124+12];
	sub.f32 	%f575, %f573, %f574;
	fma.rn.f32 	%f576, %f566, %f566, %f1787;
	fma.rn.f32 	%f577, %f569, %f569, %f576;
	fma.rn.f32 	%f578, %f572, %f572, %f577;
	fma.rn.f32 	%f1787, %f575, %f575, %f578;
$L__BB0_159:
	setp.lt.f32 	%p54, %f1787, %f1785;
	selp.f32 	%f1785, %f1787, %f1785, %p54;
	selp.b32 	%r474, %r473, %r474, %p54;
	add.s32 	%r473, %r473, 1;
	setp.ne.s32 	%p55, %r473, %r246;
	@%p55 bra 	$L__BB0_151;
	mul.wide.s32 	%rd125, %r2, 4;
	add.s64 	%rd126, %rd3, %rd125;
	st.global.u32 	[%rd126], %r474;
	setp.eq.s32 	%p56, %r474, %r1;
	@%p56 bra 	$L__BB0_161;
	bra.uni 	$L__BB0_162;
$L__BB0_161:
	atom.global.add.u32 	%r310, [%rd10], 1;
$L__BB0_162:
	add.s32 	%r2, %r2, %r14;
	setp.lt.s32 	%p57, %r2, %r244;
	@%p57 bra 	$L__BB0_150;
	bra.uni 	$L__BB0_215;
$L__BB0_163:
	sub.s32 	%r277, %r245, %r11;
	add.s32 	%r183, %r277, -4;
	add.s32 	%r278, %r13, 1;
	max.s32 	%r279, %r245, %r278;
	sub.s32 	%r280, %r279, %r13;
	and.b32  	%r281, %r245, 12;
	sub.s32 	%r282, %r279, %r281;
	and.b32  	%r283, %r282, 15;
	add.s32 	%r184, %r283, -1;
	and.b32  	%r284, %r245, 4;
	sub.s32 	%r285, %r279, %r284;
	and.b32  	%r286, %r285, 7;
	add.s32 	%r185, %r286, -1;
	and.b32  	%r186, %r280, 15;
	sub.s32 	%r187, %r13, %r279;
	and.b32  	%r188, %r280, -16;
	and.b32  	%r189, %r282, 7;
	and.b32  	%r190, %r279, 3;
$L__BB0_164:
	mul.lo.s32 	%r288, %r2, %r245;
	mul.wide.s32 	%rd90, %r288, 4;
	add.s64 	%rd37, %rd2, %rd90;
	mov.f32 	%f1792, 0f7F7FFFFF;
	mov.b32 	%r480, 0;
	mov.u32 	%r481, %r480;
$L__BB0_165:
	setp.lt.u32 	%p31, %r183, 12;
	mul.lo.s32 	%r289, %r480, %r245;
	mul.wide.s32 	%rd91, %r289, 4;
	add.s64 	%rd38, %rd1, %rd91;
	mov.f32 	%f1800, 0f00000000;
	mov.u32 	%r484, %r11;
	@%p31 bra 	$L__BB0_168;
	mov.b32 	%r483, 0;
	mov.f32 	%f1800, 0f00000000;
	mov.u32 	%r484, %r11;
$L__BB0_167:
	.pragma "nounroll";
	mul.wide.s32 	%rd92, %r484, 4;
	add.s64 	%rd93, %rd37, %rd92;
	ld.global.f32 	%f234, [%rd93];
	add.s64 	%rd94, %rd38, %rd92;
	ld.global.f32 	%f235, [%rd94];
	sub.f32 	%f236, %f234, %f235;
	ld.global.f32 	%f237, [%rd93+4];
	ld.global.f32 	%f238, [%rd94+4];
	sub.f32 	%f239, %f237, %f238;
	ld.global.f32 	%f240, [%rd93+8];
	ld.global.f32 	%f241, [%rd94+8];
	sub.f32 	%f242, %f240, %f241;
	ld.global.f32 	%f243, [%rd93+12];
	ld.global.f32 	%f244, [%rd94+12];
	sub.f32 	%f245, %f243, %f244;
	fma.rn.f32 	%f246, %f236, %f236, %f1800;
	fma.rn.f32 	%f247, %f239, %f239, %f246;
	fma.rn.f32 	%f248, %f242, %f242, %f247;
	fma.rn.f32 	%f249, %f245, %f245, %f248;
	ld.global.f32 	%f250, [%rd93+16];
	ld.global.f32 	%f251, [%rd94+16];
	sub.f32 	%f252, %f250, %f251;
	ld.global.f32 	%f253, [%rd93+20];
	ld.global.f32 	%f254, [%rd94+20];
	sub.f32 	%f255, %f253, %f254;
	ld.global.f32 	%f256, [%rd93+24];
	ld.global.f32 	%f257, [%rd94+24];
	sub.f32 	%f258, %f256, %f257;
	ld.global.f32 	%f259, [%rd93+28];
	ld.global.f32 	%f260, [%rd94+28];
	sub.f32 	%f261, %f259, %f260;
	fma.rn.f32 	%f262, %f252, %f252, %f249;
	fma.rn.f32 	%f263, %f255, %f255, %f262;
	fma.rn.f32 	%f264, %f258, %f258, %f263;
	fma.rn.f32 	%f265, %f261, %f261, %f264;
	ld.global.f32 	%f266, [%rd93+32];
	ld.global.f32 	%f267, [%rd94+32];
	sub.f32 	%f268, %f266, %f267;
	ld.global.f32 	%f269, [%rd93+36];
	ld.global.f32 	%f270, [%rd94+36];
	sub.f32 	%f271, %f269, %f270;
	ld.global.f32 	%f272, [%rd93+40];
	ld.global.f32 	%f273, [%rd94+40];
	sub.f32 	%f274, %f272, %f273;
	ld.global.f32 	%f275, [%rd93+44];
	ld.global.f32 	%f276, [%rd94+44];
	sub.f32 	%f277, %f275, %f276;
	fma.rn.f32 	%f278, %f268, %f268, %f265;
	fma.rn.f32 	%f279, %f271, %f271, %f278;
	fma.rn.f32 	%f280, %f274, %f274, %f279;
	fma.rn.f32 	%f281, %f277, %f277, %f280;
	ld.global.f32 	%f282, [%rd93+48];
	ld.global.f32 	%f283, [%rd94+48];
	sub.f32 	%f284, %f282, %f283;
	ld.global.f32 	%f285, [%rd93+52];
	ld.global.f32 	%f286, [%rd94+52];
	sub.f32 	%f287, %f285, %f286;
	ld.global.f32 	%f288, [%rd93+56];
	ld.global.f32 	%f289, [%rd94+56];
	sub.f32 	%f290, %f288, %f289;
	ld.global.f32 	%f291, [%rd93+60];
	ld.global.f32 	%f292, [%rd94+60];
	sub.f32 	%f293, %f291, %f292;
	fma.rn.f32 	%f294, %f284, %f284, %f281;
	fma.rn.f32 	%f295, %f287, %f287, %f294;
	fma.rn.f32 	%f296, %f290, %f290, %f295;
	fma.rn.f32 	%f1800, %f293, %f293, %f296;
	add.s32 	%r484, %r484, 16;
	add.s32 	%r483, %r483, 4;
	shr.u32 	%r291, %r183, 2;
	add.s32 	%r292, %r291, 1;
	and.b32  	%r293, %r292, 2147483644;
	setp.ne.s32 	%p32, %r483, %r293;
	@%p32 bra 	$L__BB0_167;
$L__BB0_168:
	shr.u32 	%r294, %r183, 2;
	add.s32 	%r295, %r294, 1;
	and.b32  	%r296, %r295, 3;
	setp.eq.s32 	%p33, %r296, 0;
	@%p33 bra 	$L__BB0_173;
	and.b32  	%r297, %r183, 12;
	setp.eq.s32 	%p34, %r297, 0;
	@%p34 bra 	$L__BB0_171;
	mul.wide.s32 	%rd95, %r484, 4;
	add.s64 	%rd96, %rd37, %rd95;
	ld.global.f32 	%f298, [%rd96];
	add.s64 	%rd97, %rd38, %rd95;
	ld.global.f32 	%f299, [%rd97];
	sub.f32 	%f300, %f298, %f299;
	ld.global.f32 	%f301, [%rd96+4];
	ld.global.f32 	%f302, [%rd97+4];
	sub.f32 	%f303, %f301, %f302;
	ld.global.f32 	%f304, [%rd96+8];
	ld.global.f32 	%f305, [%rd97+8];
	sub.f32 	%f306, %f304, %f305;
	ld.global.f32 	%f307, [%rd96+12];
	ld.global.f32 	%f308, [%rd97+12];
	sub.f32 	%f309, %f307, %f308;
	fma.rn.f32 	%f310, %f300, %f300, %f1800;
	fma.rn.f32 	%f311, %f303, %f303, %f310;
	fma.rn.f32 	%f312, %f306, %f306, %f311;
	fma.rn.f32 	%f313, %f309, %f309, %f312;
	ld.global.f32 	%f314, [%rd96+16];
	ld.global.f32 	%f315, [%rd97+16];
	sub.f32 	%f316, %f314, %f315;
	ld.global.f32 	%f317, [%rd96+20];
	ld.global.f32 	%f318, [%rd97+20];
	sub.f32 	%f319, %f317, %f318;
	ld.global.f32 	%f320, [%rd96+24];
	ld.global.f32 	%f321, [%rd97+24];
	sub.f32 	%f322, %f320, %f321;
	ld.global.f32 	%f323, [%rd96+28];
	ld.global.f32 	%f324, [%rd97+28];
	sub.f32 	%f325, %f323, %f324;
	fma.rn.f32 	%f326, %f316, %f316, %f313;
	fma.rn.f32 	%f327, %f319, %f319, %f326;
	fma.rn.f32 	%f328, %f322, %f322, %f327;
	fma.rn.f32 	%f1800, %f325, %f325, %f328;
	add.s32 	%r484, %r484, 8;
$L__BB0_171:
	add.s32 	%r298, %r245, -4;
	and.b32  	%r299, %r298, 4;
	setp.ne.s32 	%p35, %r299, 0;
	@%p35 bra 	$L__BB0_173;
	mul.wide.s32 	%rd98, %r484, 4;
	add.s64 	%rd99, %rd37, %rd98;
	ld.global.f32 	%f329, [%rd99];
	add.s64 	%rd100, %rd38, %rd98;
	ld.global.f32 	%f330, [%rd100];
	sub.f32 	%f331, %f329, %f330;
	ld.global.f32 	%f332, [%rd99+4];
	ld.global.f32 	%f333, [%rd100+4];
	sub.f32 	%f334, %f332, %f333;
	ld.global.f32 	%f335, [%rd99+8];
	ld.global.f32 	%f336, [%rd100+8];
	sub.f32 	%f337, %f335, %f336;
	ld.global.f32 	%f338, [%rd99+12];
	ld.global.f32 	%f339, [%rd100+12];
	sub.f32 	%f340, %f338, %f339;
	fma.rn.f32 	%f341, %f331, %f331, %f1800;
	fma.rn.f32 	%f342, %f334, %f334, %f341;
	fma.rn.f32 	%f343, %f337, %f337, %f342;
	fma.rn.f32 	%f1800, %f340, %f340, %f343;
$L__BB0_173:
	setp.gt.u32 	%p36, %r187, -16;
	mov.u32 	%r488, %r13;
	@%p36 bra 	$L__BB0_176;
	mov.b32 	%r487, 0;
	mov.u32 	%r488, %r13;
$L__BB0_175:
	.pragma "nounroll";
	mul.wide.s32 	%rd101, %r488, 4;
	add.s64 	%rd102, %rd37, %rd101;
	ld.global.f32 	%f345, [%rd102];
	add.s64 	%rd103, %rd38, %rd101;
	ld.global.f32 	%f346, [%rd103];
	sub.f32 	%f347, %f345, %f346;
	fma.rn.f32 	%f348, %f347, %f347, %f1800;
	ld.global.f32 	%f349, [%rd102+4];
	ld.global.f32 	%f350, [%rd103+4];
	sub.f32 	%f351, %f349, %f350;
	fma.rn.f32 	%f352, %f351, %f351, %f348;
	ld.global.f32 	%f353, [%rd102+8];
	ld.global.f32 	%f354, [%rd103+8];
	sub.f32 	%f355, %f353, %f354;
	fma.rn.f32 	%f356, %f355, %f355, %f352;
	ld.global.f32 	%f357, [%rd102+12];
	ld.global.f32 	%f358, [%rd103+12];
	sub.f32 	%f359, %f357, %f358;
	fma.rn.f32 	%f360, %f359, %f359, %f356;
	ld.global.f32 	%f361, [%rd102+16];
	ld.global.f32 	%f362, [%rd103+16];
	sub.f32 	%f363, %f361, %f362;
	fma.rn.f32 	%f364, %f363, %f363, %f360;
	ld.global.f32 	%f365, [%rd102+20];
	ld.global.f32 	%f366, [%rd103+20];
	sub.f32 	%f367, %f365, %f366;
	fma.rn.f32 	%f368, %f367, %f367, %f364;
	ld.global.f32 	%f369, [%rd102+24];
	ld.global.f32 	%f370, [%rd103+24];
	sub.f32 	%f371, %f369, %f370;
	fma.rn.f32 	%f372, %f371, %f371, %f368;
	ld.global.f32 	%f373, [%rd102+28];
	ld.global.f32 	%f374, [%rd103+28];
	sub.f32 	%f375, %f373, %f374;
	fma.rn.f32 	%f376, %f375, %f375, %f372;
	ld.global.f32 	%f377, [%rd102+32];
	ld.global.f32 	%f378, [%rd103+32];
	sub.f32 	%f379, %f377, %f378;
	fma.rn.f32 	%f380, %f379, %f379, %f376;
	ld.global.f32 	%f381, [%rd102+36];
	ld.global.f32 	%f382, [%rd103+36];
	sub.f32 	%f383, %f381, %f382;
	fma.rn.f32 	%f384, %f383, %f383, %f380;
	ld.global.f32 	%f385, [%rd102+40];
	ld.global.f32 	%f386, [%rd103+40];
	sub.f32 	%f387, %f385, %f386;
	fma.rn.f32 	%f388, %f387, %f387, %f384;
	ld.global.f32 	%f389, [%rd102+44];
	ld.global.f32 	%f390, [%rd103+44];
	sub.f32 	%f391, %f389, %f390;
	fma.rn.f32 	%f392, %f391, %f391, %f388;
	ld.global.f32 	%f393, [%rd102+48];
	ld.global.f32 	%f394, [%rd103+48];
	sub.f32 	%f395, %f393, %f394;
	fma.rn.f32 	%f396, %f395, %f395, %f392;
	ld.global.f32 	%f397, [%rd102+52];
	ld.global.f32 	%f398, [%rd103+52];
	sub.f32 	%f399, %f397, %f398;
	fma.rn.f32 	%f400, %f399, %f399, %f396;
	ld.global.f32 	%f401, [%rd102+56];
	ld.global.f32 	%f402, [%rd103+56];
	sub.f32 	%f403, %f401, %f402;
	fma.rn.f32 	%f404, %f403, %f403, %f400;
	ld.global.f32 	%f405, [%rd102+60];
	ld.global.f32 	%f406, [%rd103+60];
	sub.f32 	%f407, %f405, %f406;
	fma.rn.f32 	%f1800, %f407, %f407, %f404;
	add.s32 	%r488, %r488, 16;
	add.s32 	%r487, %r487, 16;
	setp.ne.s32 	%p37, %r487, %r188;
	@%p37 bra 	$L__BB0_175;
$L__BB0_176:
	setp.eq.s32 	%p38, %r186, 0;
	@%p38 bra 	$L__BB0_186;
	setp.lt.u32 	%p39, %r184, 7;
	@%p39 bra 	$L__BB0_179;
	mul.wide.s32 	%rd104, %r488, 4;
	add.s64 	%rd105, %rd37, %rd104;
	ld.global.f32 	%f409, [%rd105];
	add.s64 	%rd106, %rd38, %rd104;
	ld.global.f32 	%f410, [%rd106];
	sub.f32 	%f411, %f409, %f410;
	fma.rn.f32 	%f412, %f411, %f411, %f1800;
	ld.global.f32 	%f413, [%rd105+4];
	ld.global.f32 	%f414, [%rd106+4];
	sub.f32 	%f415, %f413, %f414;
	fma.rn.f32 	%f416, %f415, %f415, %f412;
	ld.global.f32 	%f417, [%rd105+8];
	ld.global.f32 	%f418, [%rd106+8];
	sub.f32 	%f419, %f417, %f418;
	fma.rn.f32 	%f420, %f419, %f419, %f416;
	ld.global.f32 	%f421, [%rd105+12];
	ld.global.f32 	%f422, [%rd106+12];
	sub.f32 	%f423, %f421, %f422;
	fma.rn.f32 	%f424, %f423, %f423, %f420;
	ld.global.f32 	%f425, [%rd105+16];
	ld.global.f32 	%f426, [%rd106+16];
	sub.f32 	%f427, %f425, %f426;
	fma.rn.f32 	%f428, %f427, %f427, %f424;
	ld.global.f32 	%f429, [%rd105+20];
	ld.global.f32 	%f430, [%rd106+20];
	sub.f32 	%f431, %f429, %f430;
	fma.rn.f32 	%f432, %f431, %f431, %f428;
	ld.global.f32 	%f433, [%rd105+24];
	ld.global.f32 	%f434, [%rd106+24];
	sub.f32 	%f435, %f433, %f434;
	fma.rn.f32 	%f436, %f435, %f435, %f432;
	ld.global.f32 	%f437, [%rd105+28];
	ld.global.f32 	%f438, [%rd106+28];
	sub.f32 	%f439, %f437, %f438;
	fma.rn.f32 	%f1800, %f439, %f439, %f436;
	add.s32 	%r488, %r488, 8;
$L__BB0_179:
	setp.eq.s32 	%p40, %r189, 0;
	@%p40 bra 	$L__BB0_186;
	setp.lt.u32 	%p41, %r185, 3;
	@%p41 bra 	$L__BB0_182;
	mul.wide.s32 	%rd107, %r488, 4;
	add.s64 	%rd108, %rd37, %rd107;
	ld.global.f32 	%f441, [%rd108];
	add.s64 	%rd109, %rd38, %rd107;
	ld.global.f32 	%f442, [%rd109];
	sub.f32 	%f443, %f441, %f442;
	fma.rn.f32 	%f444, %f443, %f443, %f1800;
	ld.global.f32 	%f445, [%rd108+4];
	ld.global.f32 	%f446, [%rd109+4];
	sub.f32 	%f447, %f445, %f446;
	fma.rn.f32 	%f448, %f447, %f447, %f444;
	ld.global.f32 	%f449, [%rd108+8];
	ld.global.f32 	%f450, [%rd109+8];
	sub.f32 	%f451, %f449, %f450;
	fma.rn.f32 	%f452, %f451, %f451, %f448;
	ld.global.f32 	%f453, [%rd108+12];
	ld.global.f32 	%f454, [%rd109+12];
	sub.f32 	%f455, %f453, %f454;
	fma.rn.f32 	%f1800, %f455, %f455, %f452;
	add.s32 	%r488, %r488, 4;
$L__BB0_182:
	setp.eq.s32 	%p42, %r190, 0;
	@%p42 bra 	$L__BB0_186;
	setp.eq.s32 	%p43, %r190, 1;
	mul.wide.s32 	%rd110, %r488, 4;
	add.s64 	%rd39, %rd37, %rd110;
	ld.global.f32 	%f456, [%rd39];
	add.s64 	%rd40, %rd38, %rd110;
	ld.global.f32 	%f457, [%rd40];
	sub.f32 	%f458, %f456, %f457;
	fma.rn.f32 	%f1800, %f458, %f458, %f1800;
	@%p43 bra 	$L__BB0_186;
	setp.eq.s32 	%p44, %r190, 2;
	ld.global.f32 	%f459, [%rd39+4];
	ld.global.f32 	%f460, [%rd40+4];
	sub.f32 	%f461, %f459, %f460;
	fma.rn.f32 	%f1800, %f461, %f461, %f1800;
	@%p44 bra 	$L__BB0_186;
	ld.global.f32 	%f462, [%rd39+8];
	ld.global.f32 	%f463, [%rd40+8];
	sub.f32 	%f464, %f462, %f463;
	fma.rn.f32 	%f1800, %f464, %f464, %f1800;
$L__BB0_186:
	setp.lt.f32 	%p45, %f1800, %f1792;
	selp.f32 	%f1792, %f1800, %f1792, %p45;
	selp.b32 	%r481, %r480, %r481, %p45;
	add.s32 	%r480, %r480, 1;
	setp.ne.s32 	%p46, %r480, %r246;
	@%p46 bra 	$L__BB0_165;
	ld.param.u64 	%rd259, [deterministic_clustering_param_2];
	cvta.to.global.u64 	%rd111, %rd259;
	mul.wide.s32 	%rd112, %r2, 4;
	add.s64 	%rd113, %rd111, %rd112;
	st.global.u32 	[%rd113], %r481;
	setp.eq.s32 	%p47, %r481, %r1;
	@%p47 bra 	$L__BB0_188;
	bra.uni 	$L__BB0_189;
$L__BB0_188:
	atom.global.add.u32 	%r301, [%rd10], 1;
$L__BB0_189:
	mov.u32 	%r302, %ntid.x;
	add.s32 	%r2, %r2, %r302;
	setp.lt.s32 	%p48, %r2, %r244;
	@%p48 bra 	$L__BB0_164;
	bra.uni 	$L__BB0_215;
$L__BB0_190:
	setp.ne.s32 	%p12, %r13, %r245;
	@%p12 bra 	$L__BB0_198;
	and.b32  	%r213, %r246, 3;
	and.b32  	%r214, %r246, 2147483644;
$L__BB0_192:
	setp.lt.u32 	%p24, %r246, 4;
	mov.b32 	%r494, 0;
	@%p24 bra 	$L__BB0_195;
	mov.f32 	%f1807, 0f7F7FFFFF;
	mov.b32 	%r492, 0;
	mov.u32 	%r494, %r492;
$L__BB0_194:
	setp.gt.f32 	%p25, %f1807, 0f00000000;
	selp.f32 	%f1807, 0f00000000, %f1807, %p25;
	selp.b32 	%r494, %r492, %r494, %p25;
	add.s32 	%r492, %r492, 4;
	setp.ne.s32 	%p26, %r492, %r214;
	@%p26 bra 	$L__BB0_194;
$L__BB0_195:
	setp.eq.s32 	%p27, %r213, 0;
	selp.b32 	%r275, %r494, %r494, %p27;
	mul.wide.s32 	%rd88, %r2, 4;
	add.s64 	%rd89, %rd3, %rd88;
	st.global.u32 	[%rd89], %r275;
	setp.eq.s32 	%p28, %r275, %r1;
	@%p28 bra 	$L__BB0_196;
	bra.uni 	$L__BB0_197;
$L__BB0_196:
	atom.global.add.u32 	%r276, [%rd10], 1;
$L__BB0_197:
	add.s32 	%r2, %r2, %r14;
	setp.lt.s32 	%p29, %r2, %r244;
	@%p29 bra 	$L__BB0_192;
	bra.uni 	$L__BB0_215;
$L__BB0_198:
	add.s32 	%r261, %r13, 1;
	max.s32 	%r262, %r245, %r261;
	sub.s32 	%r263, %r262, %r13;
	and.b32  	%r264, %r245, 4;
	sub.s32 	%r265, %r262, %r264;
	and.b32  	%r266, %r265, 7;
	add.s32 	%r223, %r266, -1;
	and.b32  	%r224, %r262, 3;
	and.b32  	%r225, %r263, 7;
	sub.s32 	%r226, %r13, %r262;
	and.b32  	%r227, %r263, -8;
	and.b32  	%r228, %r262, 1;
$L__BB0_199:
	mul.lo.s32 	%r268, %r2, %r245;
	cvt.s64.s32 	%rd41, %r268;
	mov.f32 	%f1808, 0f7F7FFFFF;
	mov.b32 	%r497, 0;
	mov.u32 	%r498, %r497;
$L__BB0_200:
	setp.gt.u32 	%p13, %r226, -8;
	mul.lo.s32 	%r269, %r497, %r245;
	cvt.s64.s32 	%rd42, %r269;
	mov.f32 	%f1816, 0f00000000;
	mov.u32 	%r501, %r13;
	@%p13 bra 	$L__BB0_203;
	mov.b32 	%r500, 0;
	mov.f32 	%f1816, 0f00000000;
	mov.u32 	%r501, %r13;
$L__BB0_202:
	.pragma "nounroll";
	cvt.s64.s32 	%rd58, %r501;
	add.s64 	%rd59, %rd41, %rd58;
	shl.b64 	%rd60, %rd59, 2;
	add.s64 	%rd61, %rd2, %rd60;
	ld.global.f32 	%f171, [%rd61];
	add.s64 	%rd62, %rd42, %rd58;
	shl.b64 	%rd63, %rd62, 2;
	add.s64 	%rd64, %rd1, %rd63;
	ld.global.f32 	%f172, [%rd64];
	sub.f32 	%f173, %f171, %f172;
	fma.rn.f32 	%f174, %f173, %f173, %f1816;
	ld.global.f32 	%f175, [%rd61+4];
	ld.global.f32 	%f176, [%rd64+4];
	sub.f32 	%f177, %f175, %f176;
	fma.rn.f32 	%f178, %f177, %f177, %f174;
	ld.global.f32 	%f179, [%rd61+8];
	ld.global.f32 	%f180, [%rd64+8];
	sub.f32 	%f181, %f179, %f180;
	fma.rn.f32 	%f182, %f181, %f181, %f178;
	ld.global.f32 	%f183, [%rd61+12];
	ld.global.f32 	%f184, [%rd64+12];
	sub.f32 	%f185, %f183, %f184;
	fma.rn.f32 	%f186, %f185, %f185, %f182;
	ld.global.f32 	%f187, [%rd61+16];
	ld.global.f32 	%f188, [%rd64+16];
	sub.f32 	%f189, %f187, %f188;
	fma.rn.f32 	%f190, %f189, %f189, %f186;
	ld.global.f32 	%f191, [%rd61+20];
	ld.global.f32 	%f192, [%rd64+20];
	sub.f32 	%f193, %f191, %f192;
	fma.rn.f32 	%f194, %f193, %f193, %f190;
	ld.global.f32 	%f195, [%rd61+24];
	ld.global.f32 	%f196, [%rd64+24];
	sub.f32 	%f197, %f195, %f196;
	fma.rn.f32 	%f198, %f197, %f197, %f194;
	ld.global.f32 	%f199, [%rd61+28];
	ld.global.f32 	%f200, [%rd64+28];
	sub.f32 	%f201, %f199, %f200;
	fma.rn.f32 	%f1816, %f201, %f201, %f198;
	add.s32 	%r501, %r501, 8;
	add.s32 	%r500, %r500, 8;
	setp.ne.s32 	%p14, %r500, %r227;
	@%p14 bra 	$L__BB0_202;
$L__BB0_203:
	setp.eq.s32 	%p15, %r225, 0;
	@%p15 bra 	$L__BB0_211;
	setp.lt.u32 	%p16, %r223, 3;
	@%p16 bra 	$L__BB0_206;
	cvt.s64.s32 	%rd65, %r501;
	add.s64 	%rd66, %rd41, %rd65;
	shl.b64 	%rd67, %rd66, 2;
	add.s64 	%rd68, %rd2, %rd67;
	ld.global.f32 	%f203, [%rd68];
	add.s64 	%rd69, %rd42, %rd65;
	shl.b64 	%rd70, %rd69, 2;
	add.s64 	%rd71, %rd1, %rd70;
	ld.global.f32 	%f204, [%rd71];
	sub.f32 	%f205, %f203, %f204;
	fma.rn.f32 	%f206, %f205, %f205, %f1816;
	ld.global.f32 	%f207, [%rd68+4];
	ld.global.f32 	%f208, [%rd71+4];
	sub.f32 	%f209, %f207, %f208;
	fma.rn.f32 	%f210, %f209, %f209, %f206;
	ld.global.f32 	%f211, [%rd68+8];
	ld.global.f32 	%f212, [%rd71+8];
	sub.f32 	%f213, %f211, %f212;
	fma.rn.f32 	%f214, %f213, %f213, %f210;
	ld.global.f32 	%f215, [%rd68+12];
	ld.global.f32 	%f216, [%rd71+12];
	sub.f32 	%f217, %f215, %f216;
	fma.rn.f32 	%f1816, %f217, %f217, %f214;
	add.s32 	%r501, %r501, 4;
$L__BB0_206:
	setp.eq.s32 	%p17, %r224, 0;
	@%p17 bra 	$L__BB0_211;
	setp.eq.s32 	%p18, %r224, 1;
	@%p18 bra 	$L__BB0_209;
	cvt.s64.s32 	%rd72, %r501;
	add.s64 	%rd73, %rd41, %rd72;
	shl.b64 	%rd74, %rd73, 2;
	add.s64 	%rd75, %rd2, %rd74;
	ld.global.f32 	%f219, [%rd75];
	add.s64 	%rd76, %rd42, %rd72;
	shl.b64 	%rd77, %rd76, 2;
	add.s64 	%rd78, %rd1, %rd77;
	ld.global.f32 	%f220, [%rd78];
	sub.f32 	%f221, %f219, %f220;
	fma.rn.f32 	%f222, %f221, %f221, %f1816;
	ld.global.f32 	%f223, [%rd75+4];
	ld.global.f32 	%f224, [%rd78+4];
	sub.f32 	%f225, %f223, %f224;
	fma.rn.f32 	%f1816, %f225, %f225, %f222;
	add.s32 	%r501, %r501, 2;
$L__BB0_209:
	setp.eq.s32 	%p19, %r228, 0;
	@%p19 bra 	$L__BB0_211;
	cvt.s64.s32 	%rd79, %r501;
	add.s64 	%rd80, %rd41, %rd79;
	shl.b64 	%rd81, %rd80, 2;
	add.s64 	%rd82, %rd2, %rd81;
	ld.global.f32 	%f226, [%rd82];
	add.s64 	%rd83, %rd42, %rd79;
	shl.b64 	%rd84, %rd83, 2;
	add.s64 	%rd85, %rd1, %rd84;
	ld.global.f32 	%f227, [%rd85];
	sub.f32 	%f228, %f226, %f227;
	fma.rn.f32 	%f1816, %f228, %f228, %f1816;
$L__BB0_211:
	setp.lt.f32 	%p20, %f1816, %f1808;
	selp.f32 	%f1808, %f1816, %f1808, %p20;
	selp.b32 	%r498, %r497, %r498, %p20;
	add.s32 	%r497, %r497, 1;
	setp.eq.s32 	%p21, %r497, %r246;
	@%p21 bra 	$L__BB0_212;
	bra.uni 	$L__BB0_200;
$L__BB0_212:
	mul.wide.s32 	%rd86, %r2, 4;
	add.s64 	%rd87, %rd3, %rd86;
	st.global.u32 	[%rd87], %r498;
	setp.eq.s32 	%p22, %r498, %r1;
	@%p22 bra 	$L__BB0_213;
	bra.uni 	$L__BB0_214;
$L__BB0_213:
	atom.global.add.u32 	%r271, [%rd10], 1;
$L__BB0_214:
	add.s32 	%r2, %r2, %r14;
	setp.lt.s32 	%p23, %r2, %r244;
	@%p23 bra 	$L__BB0_199;
$L__BB0_215:
	ret;

}
	// .globl	cluster_search
.visible .entry cluster_search(
	.param .u64 .ptr .align 1 cluster_search_param_0,
	.param .u64 .ptr .align 1 cluster_search_param_1,
	.param .u64 .ptr .align 1 cluster_search_param_2,
	.param .u64 .ptr .align 1 cluster_search_param_3,
	.param .u64 .ptr .align 1 cluster_search_param_4,
	.param .u64 .ptr .align 1 cluster_search_param_5,
	.param .u32 cluster_search_param_6,
	.param .u32 cluster_search_param_7,
	.param .u32 cluster_search_param_8,
	.param .u32 cluster_search_param_9
)
{
	.reg .pred 	%p<304>;
	.reg .b32 	%r<909>;
	.reg .b32 	%f<3985>;
	.reg .b64 	%rd<454>;

	ld.param.u64 	%rd59, [cluster_search_param_0];
	ld.param.u64 	%rd63, [cluster_search_param_1];
	ld.param.u64 	%rd60, [cluster_search_param_2];
	ld.param.u64 	%rd64, [cluster_search_param_3];
	ld.param.u32 	%r426, [cluster_search_param_6];
	ld.param.u32 	%r427, [cluster_search_param_7];
	ld.param.u32 	%r428, [cluster_search_param_8];
	ld.param.u32 	%r429, [cluster_search_param_9];
	cvta.to.global.u64 	%rd1, %rd60;
	cvta.to.global.u64 	%rd2, %rd63;
	cvta.to.global.u64 	%rd3, %rd59;
	cvta.to.global.u64 	%rd4, %rd64;
	setp.gt.s32 	%p1, %r426, 4000;
	@%p1 bra 	$L__BB1_226;
	mov.u32 	%r1, %ctaid.x;
	setp.ge.s32 	%p134, %r1, %r426;
	@%p134 bra 	$L__BB1_403;
	mul.lo.s32 	%r584, %r428, %r1;
	mul.wide.s32 	%rd216, %r584, 4;
	add.s64 	%rd5, %rd3, %rd216;
	setp.lt.s32 	%p135, %r429, 1;
	mov.b32 	%r717, -1;
	mov.u32 	%r724, %r717;
	mov.u32 	%r715, %r717;
	@%p135 bra 	$L__BB1_46;
	setp.lt.s32 	%p136, %r428, 8;
	@%p136 bra 	$L__BB1_27;
	add.s32 	%r2, %r428, -8;
	and.b32  	%r3, %r428, 7;
	and.b32  	%r4, %r2, 8;
	mov.b32 	%r718, 0;
	mov.b32 	%r715, -1;
	mov.f32 	%f3749, 0f7F7FFFFF;
	mov.f32 	%f3756, %f3749;
	mov.f32 	%f3751, %f3749;
	mov.u32 	%r724, %r715;
	mov.u32 	%r717, %r715;
$L__BB1_5:
	mov.u32 	%r7, %r717;
	mov.u32 	%r6, %r724;
	mov.u32 	%r5, %r715;
	mov.f32 	%f3, %f3751;
	mov.f32 	%f2, %f3756;
	mov.f32 	%f1, %f3749;
	setp.lt.u32 	%p151, %r2, 8;
	mul.lo.s32 	%r593, %r718, %r428;
	mul.wide.u32 	%rd239, %r593, 4;
	add.s64 	%rd6, %rd1, %rd239;
	mov.f32 	%f3754, 0f00000000;
	mov.b32 	%r729, 0;
	@%p151 bra 	$L__BB1_8;
	mov.f32 	%f3754, 0f00000000;
	mov.b32 	%r729, 0;
	mov.u32 	%r720, %r729;
$L__BB1_7:
	mul.wide.u32 	%rd240, %r729, 4;
	add.s64 	%rd241, %rd5, %rd240;
	ld.global.f32 	%f2165, [%rd241];
	add.s64 	%rd242, %rd6, %rd240;
	ld.global.f32 	%f2166, [%rd242];
	sub.f32 	%f2167, %f2165, %f2166;
	ld.global.f32 	%f2168, [%rd241+4];
	ld.global.f32 	%f2169, [%rd242+4];
	sub.f32 	%f2170, %f2168, %f2169;
	ld.global.f32 	%f2171, [%rd241+8];
	ld.global.f32 	%f2172, [%rd242+8];
	sub.f32 	%f2173, %f2171, %f2172;
	ld.global.f32 	%f2174, [%rd241+12];
	ld.global.f32 	%f2175, [%rd242+12];
	sub.f32 	%f2176, %f2174, %f2175;
	ld.global.f32 	%f2177, [%rd241+16];
	ld.global.f32 	%f2178, [%rd242+16];
	sub.f32 	%f2179, %f2177, %f2178;
	ld.global.f32 	%f2180, [%rd241+20];
	ld.global.f32 	%f2181, [%rd242+20];
	sub.f32 	%f2182, %f2180, %f2181;
	ld.global.f32 	%f2183, [%rd241+24];
	ld.global.f32 	%f2184, [%rd242+24];
	sub.f32 	%f2185, %f2183, %f2184;
	ld.global.f32 	%f2186, [%rd241+28];
	ld.global.f32 	%f2187, [%rd242+28];
	sub.f32 	%f2188, %f2186, %f2187;
	fma.rn.f32 	%f2189, %f2167, %f2167, %f3754;
	fma.rn.f32 	%f2190, %f2170, %f2170, %f2189;
	fma.rn.f32 	%f2191, %f2173, %f2173, %f2190;
	fma.rn.f32 	%f2192, %f2176, %f2176, %f2191;
	fma.rn.f32 	%f2193, %f2179, %f2179, %f2192;
	fma.rn.f32 	%f2194, %f2182, %f2182, %f2193;
	fma.rn.f32 	%f2195, %f2185, %f2185, %f2194;
	fma.rn.f32 	%f2196, %f2188, %f2188, %f2195;
	ld.global.f32 	%f2197, [%rd241+32];
	ld.global.f32 	%f2198, [%rd242+32];
	sub.f32 	%f2199, %f2197, %f2198;
	ld.global.f32 	%f2200, [%rd241+36];
	ld.global.f32 	%f2201, [%rd242+36];
	sub.f32 	%f2202, %f2200, %f2201;
	ld.global.f32 	%f2203, [%rd241+40];
	ld.global.f32 	%f2204, [%rd242+40];
	sub.f32 	%f2205, %f2203, %f2204;
	ld.global.f32 	%f2206, [%rd241+44];
	ld.global.f32 	%f2207, [%rd242+44];
	sub.f32 	%f2208, %f2206, %f2207;
	ld.global.f32 	%f2209, [%rd241+48];
	ld.global.f32 	%f2210, [%rd242+48];
	sub.f32 	%f2211, %f2209, %f2210;
	ld.global.f32 	%f2212, [%rd241+52];
	ld.global.f32 	%f2213, [%rd242+52];
	sub.f32 	%f2214, %f2212, %f2213;
	ld.global.f32 	%f2215, [%rd241+56];
	ld.global.f32 	%f2216, [%rd242+56];
	sub.f32 	%f2217, %f2215, %f2216;
	ld.global.f32 	%f2218, [%rd241+60];
	ld.global.f32 	%f2219, [%rd242+60];
	sub.f32 	%f2220, %f2218, %f2219;
	fma.rn.f32 	%f2221, %f2199, %f2199, %f2196;
	fma.rn.f32 	%f2222, %f2202, %f2202, %f2221;
	fma.rn.f32 	%f2223, %f2205, %f2205, %f2222;
	fma.rn.f32 	%f2224, %f2208, %f2208, %f2223;
	fma.rn.f32 	%f2225, %f2211, %f2211, %f2224;
	fma.rn.f32 	%f2226, %f2214, %f2214, %f2225;
	fma.rn.f32 	%f2227, %f2217, %f2217, %f2226;
	fma.rn.f32 	%f3754, %f2220, %f2220, %f2227;
	add.s32 	%r729, %r729, 16;
	add.s32 	%r720, %r720, 2;
	shr.u32 	%r595, %r2, 3;
	add.s32 	%r596, %r595, 1;
	and.b32  	%r597, %r596, 1073741822;
	setp.eq.s32 	%p152, %r720, %r597;
	@%p152 bra 	$L__BB1_8;
	bra.uni 	$L__BB1_7;
$L__BB1_8:
	setp.ne.s32 	%p153, %r4, 0;
	@%p153 bra 	$L__BB1_10;
	mul.wide.u32 	%rd243, %r729, 4;
	add.s64 	%rd244, %rd5, %rd243;
	ld.global.f32 	%f2228, [%rd244];
	add.s64 	%rd245, %rd6, %rd243;
	ld.global.f32 	%f2229, [%rd245];
	sub.f32 	%f2230, %f2228, %f2229;
	ld.global.f32 	%f2231, [%rd244+4];
	ld.global.f32 	%f2232, [%rd245+4];
	sub.f32 	%f2233, %f2231, %f2232;
	ld.global.f32 	%f2234, [%rd244+8];
	ld.global.f32 	%f2235, [%rd245+8];
	sub.f32 	%f2236, %f2234, %f2235;
	ld.global.f32 	%f2237, [%rd244+12];
	ld.global.f32 	%f2238, [%rd245+12];
	sub.f32 	%f2239, %f2237, %f2238;
	ld.global.f32 	%f2240, [%rd244+16];
	ld.global.f32 	%f2241, [%rd245+16];
	sub.f32 	%f2242, %f2240, %f2241;
	ld.global.f32 	%f2243, [%rd244+20];
	ld.global.f32 	%f2244, [%rd245+20];
	sub.f32 	%f2245, %f2243, %f2244;
	ld.global.f32 	%f2246, [%rd244+24];
	ld.global.f32 	%f2247, [%rd245+24];
	sub.f32 	%f2248, %f2246, %f2247;
	ld.global.f32 	%f2249, [%rd244+28];
	ld.global.f32 	%f2250, [%rd245+28];
	sub.f32 	%f2251, %f2249, %f2250;
	fma.rn.f32 	%f2252, %f2230, %f2230, %f3754;
	fma.rn.f32 	%f2253, %f2233, %f2233, %f2252;
	fma.rn.f32 	%f2254, %f2236, %f2236, %f2253;
	fma.rn.f32 	%f2255, %f2239, %f2239, %f2254;
	fma.rn.f32 	%f2256, %f2242, %f2242, %f2255;
	fma.rn.f32 	%f2257, %f2245, %f2245, %f2256;
	fma.rn.f32 	%f2258, %f2248, %f2248, %f2257;
	fma.rn.f32 	%f3754, %f2251, %f2251, %f2258;
$L__BB1_10:
	and.b32  	%r598, %r2, -8;
	add.s32 	%r728, %r598, 8;
	setp.lt.u32 	%p154, %r728, %r428;
	@%p154 bra 	$L__BB1_15;
$L__BB1_11:
	setp.lt.f32 	%p163, %f3754, %f1;
	mov.u32 	%r717, %r6;
	mov.u32 	%r724, %r5;
	mov.u32 	%r715, %r718;
	mov.f32 	%f3751, %f2;
	mov.f32 	%f3756, %f1;
	mov.f32 	%f3749, %f3754;
	@%p163 bra 	$L__BB1_14;
	setp.lt.f32 	%p164, %f3754, %f2;
	mov.u32 	%r724, %r718;
	mov.u32 	%r715, %r5;
	mov.f32 	%f3756, %f3754;
	mov.f32 	%f3749, %f1;
	@%p164 bra 	$L__BB1_14;
	setp.lt.f32 	%p165, %f3754, %f3;
	selp.b32 	%r717, %r718, %r7, %p165;
	selp.f32 	%f3751, %f3754, %f3, %p165;
	mov.u32 	%r724, %r6;
	mov.f32 	%f3756, %f2;
$L__BB1_14:
	add.s32 	%r718, %r718, 1;
	setp.eq.s32 	%p166, %r718, %r429;
	@%p166 bra 	$L__BB1_46;
	bra.uni 	$L__BB1_5;
$L__BB1_15:
	sub.s32 	%r600, %r428, %r598;
	add.s32 	%r601, %r600, -9;
	setp.lt.u32 	%p155, %r601, 15;
	@%p155 bra 	$L__BB1_18;
	mov.b32 	%r722, 0;
$L__BB1_17:
	.pragma "nounroll";
	mul.wide.u32 	%rd246, %r728, 4;
	add.s64 	%rd247, %rd5, %rd246;
	ld.global.f32 	%f2260, [%rd247];
	add.s64 	%rd248, %rd6, %rd246;
	ld.global.f32 	%f2261, [%rd248];
	sub.f32 	%f2262, %f2260, %f2261;
	fma.rn.f32 	%f2263, %f2262, %f2262, %f3754;
	ld.global.f32 	%f2264, [%rd247+4];
	ld.global.f32 	%f2265, [%rd248+4];
	sub.f32 	%f2266, %f2264, %f2265;
	fma.rn.f32 	%f2267, %f2266, %f2266, %f2263;
	ld.global.f32 	%f2268, [%rd247+8];
	ld.global.f32 	%f2269, [%rd248+8];
	sub.f32 	%f2270, %f2268, %f2269;
	fma.rn.f32 	%f2271, %f2270, %f2270, %f2267;
	ld.global.f32 	%f2272, [%rd247+12];
	ld.global.f32 	%f2273, [%rd248+12];
	sub.f32 	%f2274, %f2272, %f2273;
	fma.rn.f32 	%f2275, %f2274, %f2274, %f2271;
	ld.global.f32 	%f2276, [%rd247+16];
	ld.global.f32 	%f2277, [%rd248+16];
	sub.f32 	%f2278, %f2276, %f2277;
	fma.rn.f32 	%f2279, %f2278, %f2278, %f2275;
	ld.global.f32 	%f2280, [%rd247+20];
	ld.global.f32 	%f2281, [%rd248+20];
	sub.f32 	%f2282, %f2280, %f2281;
	fma.rn.f32 	%f2283, %f2282, %f2282, %f2279;
	ld.global.f32 	%f2284, [%rd247+24];
	ld.global.f32 	%f2285, [%rd248+24];
	sub.f32 	%f2286, %f2284, %f2285;
	fma.rn.f32 	%f2287, %f2286, %f2286, %f2283;
	ld.global.f32 	%f2288, [%rd247+28];
	ld.global.f32 	%f2289, [%rd248+28];
	sub.f32 	%f2290, %f2288, %f2289;
	fma.rn.f32 	%f2291, %f2290, %f2290, %f2287;
	ld.global.f32 	%f2292, [%rd247+32];
	ld.global.f32 	%f2293, [%rd248+32];
	sub.f32 	%f2294, %f2292, %f2293;
	fma.rn.f32 	%f2295, %f2294, %f2294, %f2291;
	ld.global.f32 	%f2296, [%rd247+36];
	ld.global.f32 	%f2297, [%rd248+36];
	sub.f32 	%f2298, %f2296, %f2297;
	fma.rn.f32 	%f2299, %f2298, %f2298, %f2295;
	ld.global.f32 	%f2300, [%rd247+40];
	ld.global.f32 	%f2301, [%rd248+40];
	sub.f32 	%f2302, %f2300, %f2301;
	fma.rn.f32 	%f2303, %f2302, %f2302, %f2299;
	ld.global.f32 	%f2304, [%rd247+44];
	ld.global.f32 	%f2305, [%rd248+44];
	sub.f32 	%f2306, %f2304, %f2305;
	fma.rn.f32 	%f2307, %f2306, %f2306, %f2303;
	ld.global.f32 	%f2308, [%rd247+48];
	ld.global.f32 	%f2309, [%rd248+48];
	sub.f32 	%f2310, %f2308, %f2309;
	fma.rn.f32 	%f2311, %f2310, %f2310, %f2307;
	ld.global.f32 	%f2312, [%rd247+52];
	ld.global.f32 	%f2313, [%rd248+52];
	sub.f32 	%f2314, %f2312, %f2313;
	fma.rn.f32 	%f2315, %f2314, %f2314, %f2311;
	ld.global.f32 	%f2316, [%rd247+56];
	ld.global.f32 	%f2317, [%rd248+56];
	sub.f32 	%f2318, %f2316, %f2317;
	fma.rn.f32 	%f2319, %f2318, %f2318, %f2315;
	ld.global.f32 	%f2320, [%rd247+60];
	ld.global.f32 	%f2321, [%rd248+60];
	sub.f32 	%f2322, %f2320, %f2321;
	fma.rn.f32 	%f3754, %f2322, %f2322, %f2319;
	add.s32 	%r728, %r728, 16;
	add.s32 	%r722, %r722, 16;
	setp.eq.s32 	%p156, %r722, 0;
	@%p156 bra 	$L__BB1_18;
	bra.uni 	$L__BB1_17;
$L__BB1_18:
	setp.eq.s32 	%p157, %r3, 0;
	@%p157 bra 	$L__BB1_11;
	xor.b32  	%r603, %r428, 8;
	sub.s32 	%r604, %r603, %r4;
	and.b32  	%r605, %r604, 15;
	add.s32 	%r606, %r605, -1;
	setp.lt.u32 	%p158, %r606, 7;
	@%p158 bra 	$L__BB1_21;
	mul.wide.u32 	%rd249, %r728, 4;
	add.s64 	%rd250, %rd5, %rd249;
	ld.global.f32 	%f2323, [%rd250];
	add.s64 	%rd251, %rd6, %rd249;
	ld.global.f32 	%f2324, [%rd251];
	sub.f32 	%f2325, %f2323, %f2324;
	fma.rn.f32 	%f2326, %f2325, %f2325, %f3754;
	ld.global.f32 	%f2327, [%rd250+4];
	ld.global.f32 	%f2328, [%rd251+4];
	sub.f32 	%f2329, %f2327, %f2328;
	fma.rn.f32 	%f2330, %f2329, %f2329, %f2326;
	ld.global.f32 	%f2331, [%rd250+8];
	ld.global.f32 	%f2332, [%rd251+8];
	sub.f32 	%f2333, %f2331, %f2332;
	fma.rn.f32 	%f2334, %f2333, %f2333, %f2330;
	ld.global.f32 	%f2335, [%rd250+12];
	ld.global.f32 	%f2336, [%rd251+12];
	sub.f32 	%f2337, %f2335, %f2336;
	fma.rn.f32 	%f2338, %f2337, %f2337, %f2334;
	ld.global.f32 	%f2339, [%rd250+16];
	ld.global.f32 	%f2340, [%rd251+16];
	sub.f32 	%f2341, %f2339, %f2340;
	fma.rn.f32 	%f2342, %f2341, %f2341, %f2338;
	ld.global.f32 	%f2343, [%rd250+20];
	ld.global.f32 	%f2344, [%rd251+20];
	sub.f32 	%f2345, %f2343, %f2344;
	fma.rn.f32 	%f2346, %f2345, %f2345, %f2342;
	ld.global.f32 	%f2347, [%rd250+24];
	ld.global.f32 	%f2348, [%rd251+24];
	sub.f32 	%f2349, %f2347, %f2348;
	fma.rn.f32 	%f2350, %f2349, %f2349, %f2346;
	ld.global.f32 	%f2351, [%rd250+28];
	ld.global.f32 	%f2352, [%rd251+28];
	sub.f32 	%f2353, %f2351, %f2352;
	fma.rn.f32 	%f3754, %f2353, %f2353, %f2350;
	add.s32 	%r728, %r728, 8;
$L__BB1_21:
	add.s32 	%r607, %r3, -1;
	setp.lt.u32 	%p159, %r607, 3;
	@%p159 bra 	$L__BB1_23;
	mul.wide.u32 	%rd252, %r728, 4;
	add.s64 	%rd253, %rd5, %rd252;
	ld.global.f32 	%f2355, [%rd253];
	add.s64 	%rd254, %rd6, %rd252;
	ld.global.f32 	%f2356, [%rd254];
	sub.f32 	%f2357, %f2355, %f2356;
	fma.rn.f32 	%f2358, %f2357, %f2357, %f3754;
	ld.global.f32 	%f2359, [%rd253+4];
	ld.global.f32 	%f2360, [%rd254+4];
	sub.f32 	%f2361, %f2359, %f2360;
	fma.rn.f32 	%f2362, %f2361, %f2361, %f2358;
	ld.global.f32 	%f2363, [%rd253+8];
	ld.global.f32 	%f2364, [%rd254+8];
	sub.f32 	%f2365, %f2363, %f2364;
	fma.rn.f32 	%f2366, %f2365, %f2365, %f2362;
	ld.global.f32 	%f2367, [%rd253+12];
	ld.global.f32 	%f2368, [%rd254+12];
	sub.f32 	%f2369, %f2367, %f2368;
	fma.rn.f32 	%f3754, %f2369, %f2369, %f2366;
	add.s32 	%r728, %r728, 4;
$L__BB1_23:
	and.b32  	%r27, %r428, 3;
	setp.eq.s32 	%p160, %r27, 0;
	@%p160 bra 	$L__BB1_11;
	setp.eq.s32 	%p161, %r27, 1;
	mul.wide.u32 	%rd255, %r728, 4;
	add.s64 	%rd7, %rd5, %rd255;
	ld.global.f32 	%f2370, [%rd7];
	add.s64 	%rd8, %rd6, %rd255;
	ld.global.f32 	%f2371, [%rd8];
	sub.f32 	%f2372, %f2370, %f2371;
	fma.rn.f32 	%f3754, %f2372, %f2372, %f3754;
	@%p161 bra 	$L__BB1_11;
	setp.eq.s32 	%p162, %r27, 2;
	ld.global.f32 	%f2373, [%rd7+4];
	ld.global.f32 	%f2374, [%rd8+4];
	sub.f32 	%f2375, %f2373, %f2374;
	fma.rn.f32 	%f3754, %f2375, %f2375, %f3754;
	@%p162 bra 	$L__BB1_11;
	ld.global.f32 	%f2376, [%rd7+8];
	ld.global.f32 	%f2377, [%rd8+8];
	sub.f32 	%f2378, %f2376, %f2377;
	fma.rn.f32 	%f3754, %f2378, %f2378, %f3754;
	bra.uni 	$L__BB1_11;
$L__BB1_27:
	add.s32 	%r30, %r428, -1;
	and.b32  	%r31, %r428, 15;
	add.s32 	%r32, %r31, -1;
	and.b32  	%r33, %r428, 7;
	add.s32 	%r34, %r33, -1;
	and.b32  	%r35, %r428, 2147483632;
	and.b32  	%r36, %r428, 3;
	mov.b32 	%r733, 0;
	mov.b32 	%r715, -1;
	mov.f32 	%f3766, 0f7F7FFFFF;
	mov.f32 	%f3778, %f3766;
	mov.f32 	%f3768, %f3766;
	mov.u32 	%r724, %r715;
	mov.u32 	%r717, %r715;
$L__BB1_28:
	mov.u32 	%r39, %r717;
	mov.u32 	%r38, %r724;
	mov.u32 	%r37, %r715;
	mov.f32 	%f29, %f3768;
	mov.f32 	%f28, %f3778;
	mov.f32 	%f27, %f3766;
	setp.lt.s32 	%p137, %r428, 1;
	mul.lo.s32 	%r587, %r733, %r428;
	cvt.s64.s32 	%rd9, %r587;
	mov.f32 	%f3776, 0f00000000;
	@%p137 bra 	$L__BB1_42;
	setp.lt.u32 	%p138, %r30, 15;
	mov.f32 	%f3776, 0f00000000;
	mov.b32 	%r736, 0;
	@%p138 bra 	$L__BB1_32;
	mov.f32 	%f3776, 0f00000000;
	mov.b32 	%r734, 0;
$L__BB1_31:
	.pragma "nounroll";
	cvt.u64.u32 	%rd217, %r734;
	mul.wide.u32 	%rd218, %r734, 4;
	add.s64 	%rd219, %rd5, %rd218;
	ld.global.f32 	%f2041, [%rd219];
	add.s64 	%rd220, %rd9, %rd217;
	shl.b64 	%rd221, %rd220, 2;
	add.s64 	%rd222, %rd1, %rd221;
	ld.global.f32 	%f2042, [%rd222];
	sub.f32 	%f2043, %f2041, %f2042;
	fma.rn.f32 	%f2044, %f2043, %f2043, %f3776;
	ld.global.f32 	%f2045, [%rd219+4];
	ld.global.f32 	%f2046, [%rd222+4];
	sub.f32 	%f2047, %f2045, %f2046;
	fma.rn.f32 	%f2048, %f2047, %f2047, %f2044;
	ld.global.f32 	%f2049, [%rd219+8];
	ld.global.f32 	%f2050, [%rd222+8];
	sub.f32 	%f2051, %f2049, %f2050;
	fma.rn.f32 	%f2052, %f2051, %f2051, %f2048;
	ld.global.f32 	%f2053, [%rd219+12];
	ld.global.f32 	%f2054, [%rd222+12];
	sub.f32 	%f2055, %f2053, %f2054;
	fma.rn.f32 	%f2056, %f2055, %f2055, %f2052;
	ld.global.f32 	%f2057, [%rd219+16];
	ld.global.f32 	%f2058, [%rd222+16];
	sub.f32 	%f2059, %f2057, %f2058;
	fma.rn.f32 	%f2060, %f2059, %f2059, %f2056;
	ld.global.f32 	%f2061, [%rd219+20];
	ld.global.f32 	%f2062, [%rd222+20];
	sub.f32 	%f2063, %f2061, %f2062;
	fma.rn.f32 	%f2064, %f2063, %f2063, %f2060;
	ld.global.f32 	%f2065, [%rd219+24];
	ld.global.f32 	%f2066, [%rd222+24];
	sub.f32 	%f2067, %f2065, %f2066;
	fma.rn.f32 	%f2068, %f2067, %f2067, %f2064;
	ld.global.f32 	%f2069, [%rd219+28];
	ld.global.f32 	%f2070, [%rd222+28];
	sub.f32 	%f2071, %f2069, %f2070;
	fma.rn.f32 	%f2072, %f2071, %f2071, %f2068;
	ld.global.f32 	%f2073, [%rd219+32];
	ld.global.f32 	%f2074, [%rd222+32];
	sub.f32 	%f2075, %f2073, %f2074;
	fma.rn.f32 	%f2076, %f2075, %f2075, %f2072;
	ld.global.f32 	%f2077, [%rd219+36];
	ld.global.f32 	%f2078, [%rd222+36];
	sub.f32 	%f2079, %f2077, %f2078;
	fma.rn.f32 	%f2080, %f2079, %f2079, %f2076;
	ld.global.f32 	%f2081, [%rd219+40];
	ld.global.f32 	%f2082, [%rd222+40];
	sub.f32 	%f2083, %f2081, %f2082;
	fma.rn.f32 	%f2084, %f2083, %f2083, %f2080;
	ld.global.f32 	%f2085, [%rd219+44];
	ld.global.f32 	%f2086, [%rd222+44];
	sub.f32 	%f2087, %f2085, %f2086;
	fma.rn.f32 	%f2088, %f2087, %f2087, %f2084;
	ld.global.f32 	%f2089, [%rd219+48];
	ld.global.f32 	%f2090, [%rd222+48];
	sub.f32 	%f2091, %f2089, %f2090;
	fma.rn.f32 	%f2092, %f2091, %f2091, %f2088;
	ld.global.f32 	%f2093, [%rd219+52];
	ld.global.f32 	%f2094, [%rd222+52];
	sub.f32 	%f2095, %f2093, %f2094;
	fma.rn.f32 	%f2096, %f2095, %f2095, %f2092;
	ld.global.f32 	%f2097, [%rd219+56];
	ld.global.f32 	%f2098, [%rd222+56];
	sub.f32 	%f2099, %f2097, %f2098;
	fma.rn.f32 	%f2100, %f2099, %f2099, %f2096;
	ld.global.f32 	%f2101, [%rd219+60];
	ld.global.f32 	%f2102, [%rd222+60];
	sub.f32 	%f2103, %f2101, %f2102;
	fma.rn.f32 	%f3776, %f2103, %f2103, %f2100;
	add.s32 	%r734, %r734, 16;
	setp.ne.s32 	%p139, %r734, %r35;
	mov.u32 	%r736, %r35;
	@%p139 bra 	$L__BB1_31;
$L__BB1_32:
	setp.eq.s32 	%p140, %r31, 0;
	@%p140 bra 	$L__BB1_42;
	setp.lt.u32 	%p141, %r32, 7;
	@%p141 bra 	$L__BB1_35;
	cvt.u64.u32 	%rd223, %r736;
	mul.wide.u32 	%rd224, %r736, 4;
	add.s64 	%rd225, %rd5, %rd224;
	ld.global.f32 	%f2105, [%rd225];
	add.s64 	%rd226, %rd9, %rd223;
	shl.b64 	%rd227, %rd226, 2;
	add.s64 	%rd228, %rd1, %rd227;
	ld.global.f32 	%f2106, [%rd228];
	sub.f32 	%f2107, %f2105, %f2106;
	fma.rn.f32 	%f2108, %f2107, %f2107, %f3776;
	ld.global.f32 	%f2109, [%rd225+4];
	ld.global.f32 	%f2110, [%rd228+4];
	sub.f32 	%f2111, %f2109, %f2110;
	fma.rn.f32 	%f2112, %f2111, %f2111, %f2108;
	ld.global.f32 	%f2113, [%rd225+8];
	ld.global.f32 	%f2114, [%rd228+8];
	sub.f32 	%f2115, %f2113, %f2114;
	fma.rn.f32 	%f2116, %f2115, %f2115, %f2112;
	ld.global.f32 	%f2117, [%rd225+12];
	ld.global.f32 	%f2118, [%rd228+12];
	sub.f32 	%f2119, %f2117, %f2118;
	fma.rn.f32 	%f2120, %f2119, %f2119, %f2116;
	ld.global.f32 	%f2121, [%rd225+16];
	ld.global.f32 	%f2122, [%rd228+16];
	sub.f32 	%f2123, %f2121, %f2122;
	fma.rn.f32 	%f2124, %f2123, %f2123, %f2120;
	ld.global.f32 	%f2125, [%rd225+20];
	ld.global.f32 	%f2126, [%rd228+20];
	sub.f32 	%f2127, %f2125, %f2126;
	fma.rn.f32 	%f2128, %f2127, %f2127, %f2124;
	ld.global.f32 	%f2129, [%rd225+24];
	ld.global.f32 	%f2130, [%rd228+24];
	sub.f32 	%f2131, %f2129, %f2130;
	fma.rn.f32 	%f2132, %f2131, %f2131, %f2128;
	ld.global.f32 	%f2133, [%rd225+28];
	ld.global.f32 	%f2134, [%rd228+28];
	sub.f32 	%f2135, %f2133, %f2134;
	fma.rn.f32 	%f3776, %f2135, %f2135, %f2132;
	add.s32 	%r736, %r736, 8;
$L__BB1_35:
	setp.eq.s32 	%p142, %r33, 0;
	@%p142 bra 	$L__BB1_42;
	setp.lt.u32 	%p143, %r34, 3;
	@%p143 bra 	$L__BB1_38;
	cvt.u64.u32 	%rd229, %r736;
	mul.wide.u32 	%rd230, %r736, 4;
	add.s64 	%rd231, %rd5, %rd230;
	ld.global.f32 	%f2137, [%rd231];
	add.s64 	%rd232, %rd9, %rd229;
	shl.b64 	%rd233, %rd232, 2;
	add.s64 	%rd234, %rd1, %rd233;
	ld.global.f32 	%f2138, [%rd234];
	sub.f32 	%f2139, %f2137, %f2138;
	fma.rn.f32 	%f2140, %f2139, %f2139, %f3776;
	ld.global.f32 	%f2141, [%rd231+4];
	ld.global.f32 	%f2142, [%rd234+4];
	sub.f32 	%f2143, %f2141, %f2142;
	fma.rn.f32 	%f2144, %f2143, %f2143, %f2140;
	ld.global.f32 	%f2145, [%rd231+8];
	ld.global.f32 	%f2146, [%rd234+8];
	sub.f32 	%f2147, %f2145, %f2146;
	fma.rn.f32 	%f2148, %f2147, %f2147, %f2144;
	ld.global.f32 	%f2149, [%rd231+12];
	ld.global.f32 	%f2150, [%rd234+12];
	sub.f32 	%f2151, %f2149, %f2150;
	fma.rn.f32 	%f3776, %f2151, %f2151, %f2148;
	add.s32 	%r736, %r736, 4;
$L__BB1_38:
	setp.eq.s32 	%p144, %r36, 0;
	@%p144 bra 	$L__BB1_42;
	setp.eq.s32 	%p145, %r36, 1;
	cvt.u64.u32 	%rd235, %r736;
	mul.wide.u32 	%rd236, %r736, 4;
	add.s64 	%rd10, %rd5, %rd236;
	ld.global.f32 	%f2152, [%rd10];
	add.s64 	%rd237, %rd9, %rd235;
	shl.b64 	%rd238, %rd237, 2;
	add.s64 	%rd11, %rd1, %rd238;
	ld.global.f32 	%f2153, [%rd11];
	sub.f32 	%f2154, %f2152, %f2153;
	fma.rn.f32 	%f3776, %f2154, %f2154, %f3776;
	@%p145 bra 	$L__BB1_42;
	setp.eq.s32 	%p146, %r36, 2;
	ld.global.f32 	%f2155, [%rd10+4];
	ld.global.f32 	%f2156, [%rd11+4];
	sub.f32 	%f2157, %f2155, %f2156;
	fma.rn.f32 	%f3776, %f2157, %f2157, %f3776;
	@%p146 bra 	$L__BB1_42;
	ld.global.f32 	%f2158, [%rd10+8];
	ld.global.f32 	%f2159, [%rd11+8];
	sub.f32 	%f2160, %f2158, %f2159;
	fma.rn.f32 	%f3776, %f2160, %f2160, %f3776;
$L__BB1_42:
	setp.lt.f32 	%p147, %f3776, %f27;
	mov.u32 	%r717, %r38;
	mov.u32 	%r724, %r37;
	mov.u32 	%r715, %r733;
	mov.f32 	%f3768, %f28;
	mov.f32 	%f3778, %f27;
	mov.f32 	%f3766, %f3776;
	@%p147 bra 	$L__BB1_45;
	setp.lt.f32 	%p148, %f3776, %f28;
	mov.u32 	%r724, %r733;
	mov.u32 	%r715, %r37;
	mov.f32 	%f3778, %f3776;
	mov.f32 	%f3766, %f27;
	@%p148 bra 	$L__BB1_45;
	setp.lt.f32 	%p149, %f3776, %f29;
	selp.b32 	%r717, %r733, %r39, %p149;
	selp.f32 	%f3768, %f3776, %f29, %p149;
	mov.u32 	%r724, %r38;
	mov.f32 	%f3778, %f28;
$L__BB1_45:
	add.s32 	%r733, %r733, 1;
	setp.ne.s32 	%p150, %r733, %r429;
	@%p150 bra 	$L__BB1_28;
$L__BB1_46:
	ld.param.u64 	%rd449, [cluster_search_param_4];
	cvta.to.global.u64 	%rd12, %rd449;
	setp.eq.s32 	%p167, %r715, -1;
	mov.b32 	%r762, -1;
	mov.f32 	%f3803, 0f7F7FFFFF;
	@%p167 bra 	$L__BB1_89;
	mul.wide.s32 	%rd256, %r715, 4;
	add.s64 	%rd257, %rd12, %rd256;
	ld.global.u32 	%r610, [%rd257];
	min.s32 	%r611, %r610, %r427;
	setp.lt.s32 	%p168, %r611, 1;
	@%p168 bra 	$L__BB1_89;
	setp.lt.s32 	%p169, %r428, 8;
	@%p169 bra 	$L__BB1_71;
	add.s32 	%r56, %r428, -8;
	and.b32  	%r57, %r428, 7;
	and.b32  	%r58, %r56, 8;
	and.b32  	%r59, %r428, 3;
	mov.b32 	%r745, 0;
	mov.b32 	%r762, -1;
	mov.f32 	%f3803, 0f7F7FFFFF;
$L__BB1_50:
	mul.wide.u32 	%rd282, %r745, 4;
	add.s64 	%rd283, %rd4, %rd282;
	ld.global.u32 	%r620, [%rd283];
	setp.ne.s32 	%p183, %r620, %r715;
	@%p183 bra 	$L__BB1_58;
	setp.lt.u32 	%p184, %r56, 8;
	mul.lo.s32 	%r622, %r745, %r428;
	mul.wide.u32 	%rd284, %r622, 4;
	add.s64 	%rd13, %rd2, %rd284;
	mov.f32 	%f3783, 0f00000000;
	mov.b32 	%r754, 0;
	@%p184 bra 	$L__BB1_54;
	mov.f32 	%f3783, 0f00000000;
	mov.b32 	%r754, 0;
	mov.u32 	%r747, %r754;
$L__BB1_53:
	mul.wide.u32 	%rd285, %r754, 4;
	add.s64 	%rd286, %rd5, %rd285;
	ld.global.f32 	%f2510, [%rd286];
	add.s64 	%rd287, %rd13, %rd285;
	ld.global.f32 	%f2511, [%rd287];
	sub.f32 	%f2512, %f2510, %f2511;
	ld.global.f32 	%f2513, [%rd286+4];
	ld.global.f32 	%f2514, [%rd287+4];
	sub.f32 	%f2515, %f2513, %f2514;
	ld.global.f32 	%f2516, [%rd286+8];
	ld.global.f32 	%f2517, [%rd287+8];
	sub.f32 	%f2518, %f2516, %f2517;
	ld.global.f32 	%f2519, [%rd286+12];
	ld.global.f32 	%f2520, [%rd287+12];
	sub.f32 	%f2521, %f2519, %f2520;
	ld.global.f32 	%f2522, [%rd286+16];
	ld.global.f32 	%f2523, [%rd287+16];
	sub.f32 	%f2524, %f2522, %f2523;
	ld.global.f32 	%f2525, [%rd286+20];
	ld.global.f32 	%f2526, [%rd287+20];
	sub.f32 	%f2527, %f2525, %f2526;
	ld.global.f32 	%f2528, [%rd286+24];
	ld.global.f32 	%f2529, [%rd287+24];
	sub.f32 	%f2530, %f2528, %f2529;
	ld.global.f32 	%f2531, [%rd286+28];
	ld.global.f32 	%f2532, [%rd287+28];
	sub.f32 	%f2533, %f2531, %f2532;
	fma.rn.f32 	%f2534, %f2512, %f2512, %f3783;
	fma.rn.f32 	%f2535, %f2515, %f2515, %f2534;
	fma.rn.f32 	%f2536, %f2518, %f2518, %f2535;
	fma.rn.f32 	%f2537, %f2521, %f2521, %f2536;
	fma.rn.f32 	%f2538, %f2524, %f2524, %f2537;
	fma.rn.f32 	%f2539, %f2527, %f2527, %f2538;
	fma.rn.f32 	%f2540, %f2530, %f2530, %f2539;
	fma.rn.f32 	%f2541, %f2533, %f2533, %f2540;
	ld.global.f32 	%f2542, [%rd286+32];
	ld.global.f32 	%f2543, [%rd287+32];
	sub.f32 	%f2544, %f2542, %f2543;
	ld.global.f32 	%f2545, [%rd286+36];
	ld.global.f32 	%f2546, [%rd287+36];
	sub.f32 	%f2547, %f2545, %f2546;
	ld.global.f32 	%f2548, [%rd286+40];
	ld.global.f32 	%f2549, [%rd287+40];
	sub.f32 	%f2550, %f2548, %f2549;
	ld.global.f32 	%f2551, [%rd286+44];
	ld.global.f32 	%f2552, [%rd287+44];
	sub.f32 	%f2553, %f2551, %f2552;
	ld.global.f32 	%f2554, [%rd286+48];
	ld.global.f32 	%f2555, [%rd287+48];
	sub.f32 	%f2556, %f2554, %f2555;
	ld.global.f32 	%f2557, [%rd286+52];
	ld.global.f32 	%f2558, [%rd287+52];
	sub.f32 	%f2559, %f2557, %f2558;
	ld.global.f32 	%f2560, [%rd286+56];
	ld.global.f32 	%f2561, [%rd287+56];
	sub.f32 	%f2562, %f2560, %f2561;
	ld.global.f32 	%f2563, [%rd286+60];
	ld.global.f32 	%f2564, [%rd287+60];
	sub.f32 	%f2565, %f2563, %f2564;
	fma.rn.f32 	%f2566, %f2544, %f2544, %f2541;
	fma.rn.f32 	%f2567, %f2547, %f2547, %f2566;
	fma.rn.f32 	%f2568, %f2550, %f2550, %f2567;
	fma.rn.f32 	%f2569, %f2553, %f2553, %f2568;
	fma.rn.f32 	%f2570, %f2556, %f2556, %f2569;
	fma.rn.f32 	%f2571, %f2559, %f2559, %f2570;
	fma.rn.f32 	%f2572, %f2562, %f2562, %f2571;
	fma.rn.f32 	%f3783, %f2565, %f2565, %f2572;
	add.s32 	%r754, %r754, 16;
	add.s32 	%r747, %r747, 2;
	shr.u32 	%r624, %r56, 3;
	add.s32 	%r625, %r624, 1;
	and.b32  	%r626, %r625, 1073741822;
	setp.eq.s32 	%p185, %r747, %r626;
	@%p185 bra 	$L__BB1_54;
	bra.uni 	$L__BB1_53;
$L__BB1_54:
	setp.ne.s32 	%p186, %r58, 0;
	@%p186 bra 	$L__BB1_56;
	mul.wide.u32 	%rd288, %r754, 4;
	add.s64 	%rd289, %rd5, %rd288;
	ld.global.f32 	%f2573, [%rd289];
	add.s64 	%rd290, %rd13, %rd288;
	ld.global.f32 	%f2574, [%rd290];
	sub.f32 	%f2575, %f2573, %f2574;
	ld.global.f32 	%f2576, [%rd289+4];
	ld.global.f32 	%f2577, [%rd290+4];
	sub.f32 	%f2578, %f2576, %f2577;
	ld.global.f32 	%f2579, [%rd289+8];
	ld.global.f32 	%f2580, [%rd290+8];
	sub.f32 	%f2581, %f2579, %f2580;
	ld.global.f32 	%f2582, [%rd289+12];
	ld.global.f32 	%f2583, [%rd290+12];
	sub.f32 	%f2584, %f2582, %f2583;
	ld.global.f32 	%f2585, [%rd289+16];
	ld.global.f32 	%f2586, [%rd290+16];
	sub.f32 	%f2587, %f2585, %f2586;
	ld.global.f32 	%f2588, [%rd289+20];
	ld.global.f32 	%f2589, [%rd290+20];
	sub.f32 	%f2590, %f2588, %f2589;
	ld.global.f32 	%f2591, [%rd289+24];
	ld.global.f32 	%f2592, [%rd290+24];
	sub.f32 	%f2593, %f2591, %f2592;
	ld.global.f32 	%f2594, [%rd289+28];
	ld.global.f32 	%f2595, [%rd290+28];
	sub.f32 	%f2596, %f2594, %f2595;
	fma.rn.f32 	%f2597, %f2575, %f2575, %f3783;
	fma.rn.f32 	%f2598, %f2578, %f2578, %f2597;
	fma.rn.f32 	%f2599, %f2581, %f2581, %f2598;
	fma.rn.f32 	%f2600, %f2584, %f2584, %f2599;
	fma.rn.f32 	%f2601, %f2587, %f2587, %f2600;
	fma.rn.f32 	%f2602, %f2590, %f2590, %f2601;
	fma.rn.f32 	%f2603, %f2593, %f2593, %f2602;
	fma.rn.f32 	%f3783, %f2596, %f2596, %f2603;
$L__BB1_56:
	and.b32  	%r627, %r56, -8;
	add.s32 	%r753, %r627, 8;
	setp.lt.u32 	%p187, %r753, %r428;
	@%p187 bra 	$L__BB1_59;
$L__BB1_57:
	setp.lt.f32 	%p196, %f3783, %f3803;
	selp.b32 	%r762, %r745, %r762, %p196;
	selp.f32 	%f3803, %f3783, %f3803, %p196;
$L__BB1_58:
	add.s32 	%r745, %r745, 1;
	setp.eq.s32 	%p197, %r745, %r427;
	@%p197 bra 	$L__BB1_89;
	bra.uni 	$L__BB1_50;
$L__BB1_59:
	sub.s32 	%r629, %r428, %r627;
	add.s32 	%r630, %r629, -9;
	setp.lt.u32 	%p188, %r630, 15;
	@%p188 bra 	$L__BB1_62;
	mov.b32 	%r749, 0;
$L__BB1_61:
	.pragma "nounroll";
	mul.wide.u32 	%rd291, %r753, 4;
	add.s64 	%rd292, %rd5, %rd291;
	ld.global.f32 	%f2605, [%rd292];
	add.s64 	%rd293, %rd13, %rd291;
	ld.global.f32 	%f2606, [%rd293];
	sub.f32 	%f2607, %f2605, %f2606;
	fma.rn.f32 	%f2608, %f2607, %f2607, %f3783;
	ld.global.f32 	%f2609, [%rd292+4];
	ld.global.f32 	%f2610, [%rd293+4];
	sub.f32 	%f2611, %f2609, %f2610;
	fma.rn.f32 	%f2612, %f2611, %f2611, %f2608;
	ld.global.f32 	%f2613, [%rd292+8];
	ld.global.f32 	%f2614, [%rd293+8];
	sub.f32 	%f2615, %f2613, %f2614;
	fma.rn.f32 	%f2616, %f2615, %f2615, %f2612;
	ld.global.f32 	%f2617, [%rd292+12];
	ld.global.f32 	%f2618, [%rd293+12];
	sub.f32 	%f2619, %f2617, %f2618;
	fma.rn.f32 	%f2620, %f2619, %f2619, %f2616;
	ld.global.f32 	%f2621, [%rd292+16];
	ld.global.f32 	%f2622, [%rd293+16];
	sub.f32 	%f2623, %f2621, %f2622;
	fma.rn.f32 	%f2624, %f2623, %f2623, %f2620;
	ld.global.f32 	%f2625, [%rd292+20];
	ld.global.f32 	%f2626, [%rd293+20];
	sub.f32 	%f2627, %f2625, %f2626;
	fma.rn.f32 	%f2628, %f2627, %f2627, %f2624;
	ld.global.f32 	%f2629, [%rd292+24];
	ld.global.f32 	%f2630, [%rd293+24];
	sub.f32 	%f2631, %f2629, %f2630;
	fma.rn.f32 	%f2632, %f2631, %f2631, %f2628;
	ld.global.f32 	%f2633, [%rd292+28];
	ld.global.f32 	%f2634, [%rd293+28];
	sub.f32 	%f2635, %f2633, %f2634;
	fma.rn.f32 	%f2636, %f2635, %f2635, %f2632;
	ld.global.f32 	%f2637, [%rd292+32];
	ld.global.f32 	%f2638, [%rd293+32];
	sub.f32 	%f2639, %f2637, %f2638;
	fma.rn.f32 	%f2640, %f2639, %f2639, %f2636;
	ld.global.f32 	%f2641, [%rd292+36];
	ld.global.f32 	%f2642, [%rd293+36];
	sub.f32 	%f2643, %f2641, %f2642;
	fma.rn.f32 	%f2644, %f2643, %f2643, %f2640;
	ld.global.f32 	%f2645, [%rd292+40];
	ld.global.f32 	%f2646, [%rd293+40];
	sub.f32 	%f2647, %f2645, %f2646;
	fma.rn.f32 	%f2648, %f2647, %f2647, %f2644;
	ld.global.f32 	%f2649, [%rd292+44];
	ld.global.f32 	%f2650, [%rd293+44];
	sub.f32 	%f2651, %f2649, %f2650;
	fma.rn.f32 	%f2652, %f2651, %f2651, %f2648;
	ld.global.f32 	%f2653, [%rd292+48];
	ld.global.f32 	%f2654, [%rd293+48];
	sub.f32 	%f2655, %f2653, %f2654;
	fma.rn.f32 	%f2656, %f2655, %f2655, %f2652;
	ld.global.f32 	%f2657, [%rd292+52];
	ld.global.f32 	%f2658, [%rd293+52];
	sub.f32 	%f2659, %f2657, %f2658;
	fma.rn.f32 	%f2660, %f2659, %f2659, %f2656;
	ld.global.f32 	%f2661, [%rd292+56];
	ld.global.f32 	%f2662, [%rd293+56];
	sub.f32 	%f2663, %f2661, %f2662;
	fma.rn.f32 	%f2664, %f2663, %f2663, %f2660;
	ld.global.f32 	%f2665, [%rd292+60];
	ld.global.f32 	%f2666, [%rd293+60];
	sub.f32 	%f2667, %f2665, %f2666;
	fma.rn.f32 	%f3783, %f2667, %f2667, %f2664;
	add.s32 	%r753, %r753, 16;
	add.s32 	%r749, %r749, 16;
	setp.eq.s32 	%p189, %r749, 0;
	@%p189 bra 	$L__BB1_62;
	bra.uni 	$L__BB1_61;
$L__BB1_62:
	setp.eq.s32 	%p190, %r57, 0;
	@%p190 bra 	$L__BB1_57;
	xor.b32  	%r632, %r428, 8;
	sub.s32 	%r633, %r632, %r58;
	and.b32  	%r634, %r633, 15;
	add.s32 	%r635, %r634, -1;
	setp.lt.u32 	%p191, %r635, 7;
	@%p191 bra 	$L__BB1_65;
	mul.wide.u32 	%rd294, %r753, 4;
	add.s64 	%rd295, %rd5, %rd294;
	ld.global.f32 	%f2668, [%rd295];
	add.s64 	%rd296, %rd13, %rd294;
	ld.global.f32 	%f2669, [%rd296];
	sub.f32 	%f2670, %f2668, %f2669;
	fma.rn.f32 	%f2671, %f2670, %f2670, %f3783;
	ld.global.f32 	%f2672, [%rd295+4];
	ld.global.f32 	%f2673, [%rd296+4];
	sub.f32 	%f2674, %f2672, %f2673;
	fma.rn.f32 	%f2675, %f2674, %f2674, %f2671;
	ld.global.f32 	%f2676, [%rd295+8];
	ld.global.f32 	%f2677, [%rd296+8];
	sub.f32 	%f2678, %f2676, %f2677;
	fma.rn.f32 	%f2679, %f2678, %f2678, %f2675;
	ld.global.f32 	%f2680, [%rd295+12];
	ld.global.f32 	%f2681, [%rd296+12];
	sub.f32 	%f2682, %f2680, %f2681;
	fma.rn.f32 	%f2683, %f2682, %f2682, %f2679;
	ld.global.f32 	%f2684, [%rd295+16];
	ld.global.f32 	%f2685, [%rd296+16];
	sub.f32 	%f2686, %f2684, %f2685;
	fma.rn.f32 	%f2687, %f2686, %f2686, %f2683;
	ld.global.f32 	%f2688, [%rd295+20];
	ld.global.f32 	%f2689, [%rd296+20];
	sub.f32 	%f2690, %f2688, %f2689;
	fma.rn.f32 	%f2691, %f2690, %f2690, %f2687;
	ld.global.f32 	%f2692, [%rd295+24];
	ld.global.f32 	%f2693, [%rd296+24];
	sub.f32 	%f2694, %f2692, %f2693;
	fma.rn.f32 	%f2695, %f2694, %f2694, %f2691;
	ld.global.f32 	%f2696, [%rd295+28];
	ld.global.f32 	%f2697, [%rd296+28];
	sub.f32 	%f2698, %f2696, %f2697;
	fma.rn.f32 	%f3783, %f2698, %f2698, %f2695;
	add.s32 	%r753, %r753, 8;
$L__BB1_65:
	add.s32 	%r636, %r57, -1;
	setp.lt.u32 	%p192, %r636, 3;
	@%p192 bra 	$L__BB1_67;
	mul.wide.u32 	%rd297, %r753, 4;
	add.s64 	%rd298, %rd5, %rd297;
	ld.global.f32 	%f2700, [%rd298];
	add.s64 	%rd299, %rd13, %rd297;
	ld.global.f32 	%f2701, [%rd299];
	sub.f32 	%f2702, %f2700, %f2701;
	fma.rn.f32 	%f2703, %f2702, %f2702, %f3783;
	ld.global.f32 	%f2704, [%rd298+4];
	ld.global.f32 	%f2705, [%rd299+4];
	sub.f32 	%f2706, %f2704, %f2705;
	fma.rn.f32 	%f2707, %f2706, %f2706, %f2703;
	ld.global.f32 	%f2708, [%rd298+8];
	ld.global.f32 	%f2709, [%rd299+8];
	sub.f32 	%f2710, %f2708, %f2709;
	fma.rn.f32 	%f2711, %f2710, %f2710, %f2707;
	ld.global.f32 	%f2712, [%rd298+12];
	ld.global.f32 	%f2713, [%rd299+12];
	sub.f32 	%f2714, %f2712, %f2713;
	fma.rn.f32 	%f3783, %f2714, %f2714, %f2711;
	add.s32 	%r753, %r753, 4;
$L__BB1_67:
	setp.eq.s32 	%p193, %r59, 0;
	@%p193 bra 	$L__BB1_57;
	setp.eq.s32 	%p194, %r59, 1;
	mul.wide.u32 	%rd300, %r753, 4;
	add.s64 	%rd14, %rd5, %rd300;
	ld.global.f32 	%f2715, [%rd14];
	add.s64 	%rd15, %rd13, %rd300;
	ld.global.f32 	%f2716, [%rd15];
	sub.f32 	%f2717, %f2715, %f2716;
	fma.rn.f32 	%f3783, %f2717, %f2717, %f3783;
	@%p194 bra 	$L__BB1_57;
	setp.eq.s32 	%p195, %r59, 2;
	ld.global.f32 	%f2718, [%rd14+4];
	ld.global.f32 	%f2719, [%rd15+4];
	sub.f32 	%f2720, %f2718, %f2719;
	fma.rn.f32 	%f3783, %f2720, %f2720, %f3783;
	@%p195 bra 	$L__BB1_57;
	ld.global.f32 	%f2721, [%rd14+8];
	ld.global.f32 	%f2722, [%rd15+8];
	sub.f32 	%f2723, %f2721, %f2722;
	fma.rn.f32 	%f3783, %f2723, %f2723, %f3783;
	bra.uni 	$L__BB1_57;
$L__BB1_71:
	add.s32 	%r80, %r428, -1;
	and.b32  	%r81, %r428, 15;
	add.s32 	%r82, %r81, -1;
	and.b32  	%r83, %r428, 7;
	add.s32 	%r84, %r83, -1;
	and.b32  	%r85, %r428, 2147483632;
	and.b32  	%r86, %r428, 3;
	mov.b32 	%r756, 0;
	mov.b32 	%r762, -1;
	mov.f32 	%f3803, 0f7F7FFFFF;
$L__BB1_72:
	mul.wide.u32 	%rd258, %r756, 4;
	add.s64 	%rd259, %rd4, %rd258;
	ld.global.u32 	%r614, [%rd259];
	setp.ne.s32 	%p170, %r614, %r715;
	@%p170 bra 	$L__BB1_88;
	setp.lt.s32 	%p171, %r428, 1;
	mul.lo.s32 	%r615, %r756, %r428;
	cvt.s64.s32 	%rd16, %r615;
	mov.f32 	%f3801, 0f00000000;
	@%p171 bra 	$L__BB1_87;
	setp.lt.u32 	%p172, %r80, 15;
	mov.f32 	%f3801, 0f00000000;
	mov.b32 	%r759, 0;
	@%p172 bra 	$L__BB1_77;
	mov.f32 	%f3801, 0f00000000;
	mov.b32 	%r757, 0;
$L__BB1_76:
	.pragma "nounroll";
	cvt.u64.u32 	%rd260, %r757;
	mul.wide.u32 	%rd261, %r757, 4;
	add.s64 	%rd262, %rd5, %rd261;
	ld.global.f32 	%f2386, [%rd262];
	add.s64 	%rd263, %rd16, %rd260;
	shl.b64 	%rd264, %rd263, 2;
	add.s64 	%rd265, %rd2, %rd264;
	ld.global.f32 	%f2387, [%rd265];
	sub.f32 	%f2388, %f2386, %f2387;
	fma.rn.f32 	%f2389, %f2388, %f2388, %f3801;
	ld.global.f32 	%f2390, [%rd262+4];
	ld.global.f32 	%f2391, [%rd265+4];
	sub.f32 	%f2392, %f2390, %f2391;
	fma.rn.f32 	%f2393, %f2392, %f2392, %f2389;
	ld.global.f32 	%f2394, [%rd262+8];
	ld.global.f32 	%f2395, [%rd265+8];
	sub.f32 	%f2396, %f2394, %f2395;
	fma.rn.f32 	%f2397, %f2396, %f2396, %f2393;
	ld.global.f32 	%f2398, [%rd262+12];
	ld.global.f32 	%f2399, [%rd265+12];
	sub.f32 	%f2400, %f2398, %f2399;
	fma.rn.f32 	%f2401, %f2400, %f2400, %f2397;
	ld.global.f32 	%f2402, [%rd262+16];
	ld.global.f32 	%f2403, [%rd265+16];
	sub.f32 	%f2404, %f2402, %f2403;
	fma.rn.f32 	%f2405, %f2404, %f2404, %f2401;
	ld.global.f32 	%f2406, [%rd262+20];
	ld.global.f32 	%f2407, [%rd265+20];
	sub.f32 	%f2408, %f2406, %f2407;
	fma.rn.f32 	%f2409, %f2408, %f2408, %f2405;
	ld.global.f32 	%f2410, [%rd262+24];
	ld.global.f32 	%f2411, [%rd265+24];
	sub.f32 	%f2412, %f2410, %f2411;
	fma.rn.f32 	%f2413, %f2412, %f2412, %f2409;
	ld.global.f32 	%f2414, [%rd262+28];
	ld.global.f32 	%f2415, [%rd265+28];
	sub.f32 	%f2416, %f2414, %f2415;
	fma.rn.f32 	%f2417, %f2416, %f2416, %f2413;
	ld.global.f32 	%f2418, [%rd262+32];
	ld.global.f32 	%f2419, [%rd265+32];
	sub.f32 	%f2420, %f2418, %f2419;
	fma.rn.f32 	%f2421, %f2420, %f2420, %f2417;
	ld.global.f32 	%f2422, [%rd262+36];
	ld.global.f32 	%f2423, [%rd265+36];
	sub.f32 	%f2424, %f2422, %f2423;
	fma.rn.f32 	%f2425, %f2424, %f2424, %f2421;
	ld.global.f32 	%f2426, [%rd262+40];
	ld.global.f32 	%f2427, [%rd265+40];
	sub.f32 	%f2428, %f2426, %f2427;
	fma.rn.f32 	%f2429, %f2428, %f2428, %f2425;
	ld.global.f32 	%f2430, [%rd262+44];
	ld.global.f32 	%f2431, [%rd265+44];
	sub.f32 	%f2432, %f2430, %f2431;
	fma.rn.f32 	%f2433, %f2432, %f2432, %f2429;
	ld.global.f32 	%f2434, [%rd262+48];
	ld.global.f32 	%f2435, [%rd265+48];
	sub.f32 	%f2436, %f2434, %f2435;
	fma.rn.f32 	%f2437, %f2436, %f2436, %f2433;
	ld.global.f32 	%f2438, [%rd262+52];
	ld.global.f32 	%f2439, [%rd265+52];
	sub.f32 	%f2440, %f2438, %f2439;
	fma.rn.f32 	%f2441, %f2440, %f2440, %f2437;
	ld.global.f32 	%f2442, [%rd262+56];
	ld.global.f32 	%f2443, [%rd265+56];
	sub.f32 	%f2444, %f2442, %f2443;
	fma.rn.f32 	%f2445, %f2444, %f2444, %f2441;
	ld.global.f32 	%f2446, [%rd262+60];
	ld.global.f32 	%f2447, [%rd265+60];
	sub.f32 	%f2448, %f2446, %f2447;
	fma.rn.f32 	%f3801, %f2448, %f2448, %f2445;
	add.s32 	%r757, %r757, 16;
	setp.ne.s32 	%p173, %r757, %r85;
	mov.u32 	%r759, %r85;
	@%p173 bra 	$L__BB1_76;
$L__BB1_77:
	setp.eq.s32 	%p174, %r81, 0;
	@%p174 bra 	$L__BB1_87;
	setp.lt.u32 	%p175, %r82, 7;
	@%p175 bra 	$L__BB1_80;
	cvt.u64.u32 	%rd266, %r759;
	mul.wide.u32 	%rd267, %r759, 4;
	add.s64 	%rd268, %rd5, %rd267;
	ld.global.f32 	%f2450, [%rd268];
	add.s64 	%rd269, %rd16, %rd266;
	shl.b64 	%rd270, %rd269, 2;
	add.s64 	%rd271, %rd2, %rd270;
	ld.global.f32 	%f2451, [%rd271];
	sub.f32 	%f2452, %f2450, %f2451;
	fma.rn.f32 	%f2453, %f2452, %f2452, %f3801;
	ld.global.f32 	%f2454, [%rd268+4];
	ld.global.f32 	%f2455, [%rd271+4];
	sub.f32 	%f2456, %f2454, %f2455;
	fma.rn.f32 	%f2457, %f2456, %f2456, %f2453;
	ld.global.f32 	%f2458, [%rd268+8];
	ld.global.f32 	%f2459, [%rd271+8];
	sub.f32 	%f2460, %f2458, %f2459;
	fma.rn.f32 	%f2461, %f2460, %f2460, %f2457;
	ld.global.f32 	%f2462, [%rd268+12];
	ld.global.f32 	%f2463, [%rd271+12];
	sub.f32 	%f2464, %f2462, %f2463;
	fma.rn.f32 	%f2465, %f2464, %f2464, %f2461;
	ld.global.f32 	%f2466, [%rd268+16];
	ld.global.f32 	%f2467, [%rd271+16];
	sub.f32 	%f2468, %f2466, %f2467;
	fma.rn.f32 	%f2469, %f2468, %f2468, %f2465;
	ld.global.f32 	%f2470, [%rd268+20];
	ld.global.f32 	%f2471, [%rd271+20];
	sub.f32 	%f2472, %f2470, %f2471;
	fma.rn.f32 	%f2473, %f2472, %f2472, %f2469;
	ld.global.f32 	%f2474, [%rd268+24];
	ld.global.f32 	%f2475, [%rd271+24];
	sub.f32 	%f2476, %f2474, %f2475;
	fma.rn.f32 	%f2477, %f2476, %f2476, %f2473;
	ld.global.f32 	%f2478, [%rd268+28];
	ld.global.f32 	%f2479, [%rd271+28];
	sub.f32 	%f2480, %f2478, %f2479;
	fma.rn.f32 	%f3801, %f2480, %f2480, %f2477;
	add.s32 	%r759, %r759, 8;
$L__BB1_80:
	setp.eq.s32 	%p176, %r83, 0;
	@%p176 bra 	$L__BB1_87;
	setp.lt.u32 	%p177, %r84, 3;
	@%p177 bra 	$L__BB1_83;
	cvt.u64.u32 	%rd272, %r759;
	mul.wide.u32 	%rd273, %r759, 4;
	add.s64 	%rd274, %rd5, %rd273;
	ld.global.f32 	%f2482, [%rd274];
	add.s64 	%rd275, %rd16, %rd272;
	shl.b64 	%rd276, %rd275, 2;
	add.s64 	%rd277, %rd2, %rd276;
	ld.global.f32 	%f2483, [%rd277];
	sub.f32 	%f2484, %f2482, %f2483;
	fma.rn.f32 	%f2485, %f2484, %f2484, %f3801;
	ld.global.f32 	%f2486, [%rd274+4];
	ld.global.f32 	%f2487, [%rd277+4];
	sub.f32 	%f2488, %f2486, %f2487;
	fma.rn.f32 	%f2489, %f2488, %f2488, %f2485;
	ld.global.f32 	%f2490, [%rd274+8];
	ld.global.f32 	%f2491, [%rd277+8];
	sub.f32 	%f2492, %f2490, %f2491;
	fma.rn.f32 	%f2493, %f2492, %f2492, %f2489;
	ld.global.f32 	%f2494, [%rd274+12];
	ld.global.f32 	%f2495, [%rd277+12];
	sub.f32 	%f2496, %f2494, %f2495;
	fma.rn.f32 	%f3801, %f2496, %f2496, %f2493;
	add.s32 	%r759, %r759, 4;
$L__BB1_83:
	setp.eq.s32 	%p178, %r86, 0;
	@%p178 bra 	$L__BB1_87;
	setp.eq.s32 	%p179, %r86, 1;
	cvt.u64.u32 	%rd278, %r759;
	mul.wide.u32 	%rd279, %r759, 4;
	add.s64 	%rd17, %rd5, %rd279;
	ld.global.f32 	%f2497, [%rd17];
	add.s64 	%rd280, %rd16, %rd278;
	shl.b64 	%rd281, %rd280, 2;
	add.s64 	%rd18, %rd2, %rd281;
	ld.global.f32 	%f2498, [%rd18];
	sub.f32 	%f2499, %f2497, %f2498;
	fma.rn.f32 	%f3801, %f2499, %f2499, %f3801;
	@%p179 bra 	$L__BB1_87;
	setp.eq.s32 	%p180, %r86, 2;
	ld.global.f32 	%f2500, [%rd17+4];
	ld.global.f32 	%f2501, [%rd18+4];
	sub.f32 	%f2502, %f2500, %f2501;
	fma.rn.f32 	%f3801, %f2502, %f2502, %f3801;
	@%p180 bra 	$L__BB1_87;
	ld.global.f32 	%f2503, [%rd17+8];
	ld.global.f32 	%f2504, [%rd18+8];
	sub.f32 	%f2505, %f2503, %f2504;
	fma.rn.f32 	%f3801, %f2505, %f2505, %f3801;
$L__BB1_87:
	setp.lt.f32 	%p181, %f3801, %f3803;
	selp.b32 	%r762, %r756, %r762, %p181;
	selp.f32 	%f3803, %f3801, %f3803, %p181;
$L__BB1_88:
	add.s32 	%r756, %r756, 1;
	setp.ne.s32 	%p182, %r756, %r427;
	@%p182 bra 	$L__BB1_72;
$L__BB1_89:
	setp.eq.s32 	%p198, %r724, -1;
	@%p198 bra 	$L__BB1_132;
	mul.wide.s32 	%rd301, %r724, 4;
	add.s64 	%rd302, %rd12, %rd301;
	ld.global.u32 	%r637, [%rd302];
	min.s32 	%r638, %r637, %r427;
	setp.lt.s32 	%p199, %r638, 1;
	@%p199 bra 	$L__BB1_132;
	setp.lt.s32 	%p200, %r428, 8;
	@%p200 bra 	$L__BB1_114;
	add.s32 	%r100, %r428, -8;
	and.b32  	%r101, %r428, 7;
	and.b32  	%r102, %r100, 8;
	and.b32  	%r103, %r428, 3;
	mov.b32 	%r764, 0;
$L__BB1_93:
	mul.wide.u32 	%rd327, %r764, 4;
	add.s64 	%rd328, %rd4, %rd327;
	ld.global.u32 	%r645, [%rd328];
	setp.ne.s32 	%p214, %r645, %r724;
	@%p214 bra 	$L__BB1_101;
	setp.lt.u32 	%p215, %r100, 8;
	mul.lo.s32 	%r647, %r764, %r428;
	mul.wide.u32 	%rd329, %r647, 4;
	add.s64 	%rd19, %rd2, %rd329;
	mov.f32 	%f3807, 0f00000000;
	mov.b32 	%r773, 0;
	@%p215 bra 	$L__BB1_97;
	mov.f32 	%f3807, 0f00000000;
	mov.b32 	%r773, 0;
	mov.u32 	%r766, %r773;
$L__BB1_96:
	mul.wide.u32 	%rd330, %r773, 4;
	add.s64 	%rd331, %rd5, %rd330;
	ld.global.f32 	%f2851, [%rd331];
	add.s64 	%rd332, %rd19, %rd330;
	ld.global.f32 	%f2852, [%rd332];
	sub.f32 	%f2853, %f2851, %f2852;
	ld.global.f32 	%f2854, [%rd331+4];
	ld.global.f32 	%f2855, [%rd332+4];
	sub.f32 	%f2856, %f2854, %f2855;
	ld.global.f32 	%f2857, [%rd331+8];
	ld.global.f32 	%f2858, [%rd332+8];
	sub.f32 	%f2859, %f2857, %f2858;
	ld.global.f32 	%f2860, [%rd331+12];
	ld.global.f32 	%f2861, [%rd332+12];
	sub.f32 	%f2862, %f2860, %f2861;
	ld.global.f32 	%f2863, [%rd331+16];
	ld.global.f32 	%f2864, [%rd332+16];
	sub.f32 	%f2865, %f2863, %f2864;
	ld.global.f32 	%f2866, [%rd331+20];
	ld.global.f32 	%f2867, [%rd332+20];
	sub.f32 	%f2868, %f2866, %f2867;
	ld.global.f32 	%f2869, [%rd331+24];
	ld.global.f32 	%f2870, [%rd332+24];
	sub.f32 	%f2871, %f2869, %f2870;
	ld.global.f32 	%f2872, [%rd331+28];
	ld.global.f32 	%f2873, [%rd332+28];
	sub.f32 	%f2874, %f2872, %f2873;
	fma.rn.f32 	%f2875, %f2853, %f2853, %f3807;
	fma.rn.f32 	%f2876, %f2856, %f2856, %f2875;
	fma.rn.f32 	%f2877, %f2859, %f2859, %f2876;
	fma.rn.f32 	%f2878, %f2862, %f2862, %f2877;
	fma.rn.f32 	%f2879, %f2865, %f2865, %f2878;
	fma.rn.f32 	%f2880, %f2868, %f2868, %f2879;
	fma.rn.f32 	%f2881, %f2871, %f2871, %f2880;
	fma.rn.f32 	%f2882, %f2874, %f2874, %f2881;
	ld.global.f32 	%f2883, [%rd331+32];
	ld.global.f32 	%f2884, [%rd332+32];
	sub.f32 	%f2885, %f2883, %f2884;
	ld.global.f32 	%f2886, [%rd331+36];
	ld.global.f32 	%f2887, [%rd332+36];
	sub.f32 	%f2888, %f2886, %f2887;
	ld.global.f32 	%f2889, [%rd331+40];
	ld.global.f32 	%f2890, [%rd332+40];
	sub.f32 	%f2891, %f2889, %f2890;
	ld.global.f32 	%f2892, [%rd331+44];
	ld.global.f32 	%f2893, [%rd332+44];
	sub.f32 	%f2894, %f2892, %f2893;
	ld.global.f32 	%f2895, [%rd331+48];
	ld.global.f32 	%f2896, [%rd332+48];
	sub.f32 	%f2897, %f2895, %f2896;
	ld.global.f32 	%f2898, [%rd331+52];
	ld.global.f32 	%f2899, [%rd332+52];
	sub.f32 	%f2900, %f2898, %f2899;
	ld.global.f32 	%f2901, [%rd331+56];
	ld.global.f32 	%f2902, [%rd332+56];
	sub.f32 	%f2903, %f2901, %f2902;
	ld.global.f32 	%f2904, [%rd331+60];
	ld.global.f32 	%f2905, [%rd332+60];
	sub.f32 	%f2906, %f2904, %f2905;
	fma.rn.f32 	%f2907, %f2885, %f2885, %f2882;
	fma.rn.f32 	%f2908, %f2888, %f2888, %f2907;
	fma.rn.f32 	%f2909, %f2891, %f2891, %f2908;
	fma.rn.f32 	%f2910, %f2894, %f2894, %f2909;
	fma.rn.f32 	%f2911, %f2897, %f2897, %f2910;
	fma.rn.f32 	%f2912, %f2900, %f2900, %f2911;
	fma.rn.f32 	%f2913, %f2903, %f2903, %f2912;
	fma.rn.f32 	%f3807, %f2906, %f2906, %f2913;
	add.s32 	%r773, %r773, 16;
	add.s32 	%r766, %r766, 2;
	shr.u32 	%r649, %r100, 3;
	add.s32 	%r650, %r649, 1;
	and.b32  	%r651, %r650, 1073741822;
	setp.eq.s32 	%p216, %r766, %r651;
	@%p216 bra 	$L__BB1_97;
	bra.uni 	$L__BB1_96;
$L__BB1_97:
	setp.ne.s32 	%p217, %r102, 0;
	@%p217 bra 	$L__BB1_99;
	mul.wide.u32 	%rd333, %r773, 4;
	add.s64 	%rd334, %rd5, %rd333;
	ld.global.f32 	%f2914, [%rd334];
	add.s64 	%rd335, %rd19, %rd333;
	ld.global.f32 	%f2915, [%rd335];
	sub.f32 	%f2916, %f2914, %f2915;
	ld.global.f32 	%f2917, [%rd334+4];
	ld.global.f32 	%f2918, [%rd335+4];
	sub.f32 	%f2919, %f2917, %f2918;
	ld.global.f32 	%f2920, [%rd334+8];
	ld.global.f32 	%f2921, [%rd335+8];
	sub.f32 	%f2922, %f2920, %f2921;
	ld.global.f32 	%f2923, [%rd334+12];
	ld.global.f32 	%f2924, [%rd335+12];
	sub.f32 	%f2925, %f2923, %f2924;
	ld.global.f32 	%f2926, [%rd334+16];
	ld.global.f32 	%f2927, [%rd335+16];
	sub.f32 	%f2928, %f2926, %f2927;
	ld.global.f32 	%f2929, [%rd334+20];
	ld.global.f32 	%f2930, [%rd335+20];
	sub.f32 	%f2931, %f2929, %f2930;
	ld.global.f32 	%f2932, [%rd334+24];
	ld.global.f32 	%f2933, [%rd335+24];
	sub.f32 	%f2934, %f2932, %f2933;
	ld.global.f32 	%f2935, [%rd334+28];
	ld.global.f32 	%f2936, [%rd335+28];
	sub.f32 	%f2937, %f2935, %f2936;
	fma.rn.f32 	%f2938, %f2916, %f2916, %f3807;
	fma.rn.f32 	%f2939, %f2919, %f2919, %f2938;
	fma.rn.f32 	%f2940, %f2922, %f2922, %f2939;
	fma.rn.f32 	%f2941, %f2925, %f2925, %f2940;
	fma.rn.f32 	%f2942, %f2928, %f2928, %f2941;
	fma.rn.f32 	%f2943, %f2931, %f2931, %f2942;
	fma.rn.f32 	%f2944, %f2934, %f2934, %f2943;
	fma.rn.f32 	%f3807, %f2937, %f2937, %f2944;
$L__BB1_99:
	and.b32  	%r652, %r100, -8;
	add.s32 	%r772, %r652, 8;
	setp.lt.u32 	%p218, %r772, %r428;
	@%p218 bra 	$L__BB1_102;
$L__BB1_100:
	setp.lt.f32 	%p227, %f3807, %f3803;
	selp.b32 	%r762, %r764, %r762, %p227;
	selp.f32 	%f3803, %f3807, %f3803, %p227;
$L__BB1_101:
	add.s32 	%r764, %r764, 1;
	setp.eq.s32 	%p228, %r764, %r427;
	@%p228 bra 	$L__BB1_132;
	bra.uni 	$L__BB1_93;
$L__BB1_102:
	sub.s32 	%r654, %r428, %r652;
	add.s32 	%r655, %r654, -9;
	setp.lt.u32 	%p219, %r655, 15;
	@%p219 bra 	$L__BB1_105;
	mov.b32 	%r768, 0;
$L__BB1_104:
	.pragma "nounroll";
	mul.wide.u32 	%rd336, %r772, 4;
	add.s64 	%rd337, %rd5, %rd336;
	ld.global.f32 	%f2946, [%rd337];
	add.s64 	%rd338, %rd19, %rd336;
	ld.global.f32 	%f2947, [%rd338];
	sub.f32 	%f2948, %f2946, %f2947;
	fma.rn.f32 	%f2949, %f2948, %f2948, %f3807;
	ld.global.f32 	%f2950, [%rd337+4];
	ld.global.f32 	%f2951, [%rd338+4];
	sub.f32 	%f2952, %f2950, %f2951;
	fma.rn.f32 	%f2953, %f2952, %f2952, %f2949;
	ld.global.f32 	%f2954, [%rd337+8];
	ld.global.f32 	%f2955, [%rd338+8];
	sub.f32 	%f2956, %f2954, %f2955;
	fma.rn.f32 	%f2957, %f2956, %f2956, %f2953;
	ld.global.f32 	%f2958, [%rd337+12];
	ld.global.f32 	%f2959, [%rd338+12];
	sub.f32 	%f2960, %f2958, %f2959;
	fma.rn.f32 	%f2961, %f2960, %f2960, %f2957;
	ld.global.f32 	%f2962, [%rd337+16];
	ld.global.f32 	%f2963, [%rd338+16];
	sub.f32 	%f2964, %f2962, %f2963;
	fma.rn.f32 	%f2965, %f2964, %f2964, %f2961;
	ld.global.f32 	%f2966, [%rd337+20];
	ld.global.f32 	%f2967, [%rd338+20];
	sub.f32 	%f2968, %f2966, %f2967;
	fma.rn.f32 	%f2969, %f2968, %f2968, %f2965;
	ld.global.f32 	%f2970, [%rd337+24];
	ld.global.f32 	%f2971, [%rd338+24];
	sub.f32 	%f2972, %f2970, %f2971;
	fma.rn.f32 	%f2973, %f2972, %f2972, %f2969;
	ld.global.f32 	%f2974, [%rd337+28];
	ld.global.f32 	%f2975, [%rd338+28];
	sub.f32 	%f2976, %f2974, %f2975;
	fma.rn.f32 	%f2977, %f2976, %f2976, %f2973;
	ld.global.f32 	%f2978, [%rd337+32];
	ld.global.f32 	%f2979, [%rd338+32];
	sub.f32 	%f2980, %f2978, %f2979;
	fma.rn.f32 	%f2981, %f2980, %f2980, %f2977;
	ld.global.f32 	%f2982, [%rd337+36];
	ld.global.f32 	%f2983, [%rd338+36];
	sub.f32 	%f2984, %f2982, %f2983;
	fma.rn.f32 	%f2985, %f2984, %f2984, %f2981;
	ld.global.f32 	%f2986, [%rd337+40];
	ld.global.f32 	%f2987, [%rd338+40];
	sub.f32 	%f2988, %f2986, %f2987;
	fma.rn.f32 	%f2989, %f2988, %f2988, %f2985;
	ld.global.f32 	%f2990, [%rd337+44];
	ld.global.f32 	%f2991, [%rd338+44];
	sub.f32 	%f2992, %f2990, %f2991;
	fma.rn.f32 	%f2993, %f2992, %f2992, %f2989;
	ld.global.f32 	%f2994, [%rd337+48];
	ld.global.f32 	%f2995, [%rd338+48];
	sub.f32 	%f2996, %f2994, %f2995;
	fma.rn.f32 	%f2997, %f2996, %f2996, %f2993;
	ld.global.f32 	%f2998, [%rd337+52];
	ld.global.f32 	%f2999, [%rd338+52];
	sub.f32 	%f3000, %f2998, %f2999;
	fma.rn.f32 	%f3001, %f3000, %f3000, %f2997;
	ld.global.f32 	%f3002, [%rd337+56];
	ld.global.f32 	%f3003, [%rd338+56];
	sub.f32 	%f3004, %f3002, %f3003;
	fma.rn.f32 	%f3005, %f3004, %f3004, %f3001;
	ld.global.f32 	%f3006, [%rd337+60];
	ld.global.f32 	%f3007, [%rd338+60];
	sub.f32 	%f3008, %f3006, %f3007;
	fma.rn.f32 	%f3807, %f3008, %f3008, %f3005;
	add.s32 	%r772, %r772, 16;
	add.s32 	%r768, %r768, 16;
	setp.eq.s32 	%p220, %r768, 0;
	@%p220 bra 	$L__BB1_105;
	bra.uni 	$L__BB1_104;
$L__BB1_105:
	setp.eq.s32 	%p221, %r101, 0;
	@%p221 bra 	$L__BB1_100;
	xor.b32  	%r657, %r428, 8;
	sub.s32 	%r658, %r657, %r102;
	and.b32  	%r659, %r658, 15;
	add.s32 	%r660, %r659, -1;
	setp.lt.u32 	%p222, %r660, 7;
	@%p222 bra 	$L__BB1_108;
	mul.wide.u32 	%rd339, %r772, 4;
	add.s64 	%rd340, %rd5, %rd339;
	ld.global.f32 	%f3009, [%rd340];
	add.s64 	%rd341, %rd19, %rd339;
	ld.global.f32 	%f3010, [%rd341];
	sub.f32 	%f3011, %f3009, %f3010;
	fma.rn.f32 	%f3012, %f3011, %f3011, %f3807;
	ld.global.f32 	%f3013, [%rd340+4];
	ld.global.f32 	%f3014, [%rd341+4];
	sub.f32 	%f3015, %f3013, %f3014;
	fma.rn.f32 	%f3016, %f3015, %f3015, %f3012;
	ld.global.f32 	%f3017, [%rd340+8];
	ld.global.f32 	%f3018, [%rd341+8];
	sub.f32 	%f3019, %f3017, %f3018;
	fma.rn.f32 	%f3020, %f3019, %f3019, %f3016;
	ld.global.f32 	%f3021, [%rd340+12];
	ld.global.f32 	%f3022, [%rd341+12];
	sub.f32 	%f3023, %f3021, %f3022;
	fma.rn.f32 	%f3024, %f3023, %f3023, %f3020;
	ld.global.f32 	%f3025, [%rd340+16];
	ld.global.f32 	%f3026, [%rd341+16];
	sub.f32 	%f3027, %f3025, %f3026;
	fma.rn.f32 	%f3028, %f3027, %f3027, %f3024;
	ld.global.f32 	%f3029, [%rd340+20];
	ld.global.f32 	%f3030, [%rd341+20];
	sub.f32 	%f3031, %f3029, %f3030;
	fma.rn.f32 	%f3032, %f3031, %f3031, %f3028;
	ld.global.f32 	%f3033, [%rd340+24];
	ld.global.f32 	%f3034, [%rd341+24];
	sub.f32 	%f3035, %f3033, %f3034;
	fma.rn.f32 	%f3036, %f3035, %f3035, %f3032;
	ld.global.f32 	%f3037, [%rd340+28];
	ld.global.f32 	%f3038, [%rd341+28];
	sub.f32 	%f3039, %f3037, %f3038;
	fma.rn.f32 	%f3807, %f3039, %f3039, %f3036;
	add.s32 	%r772, %r772, 8;
$L__BB1_108:
	add.s32 	%r661, %r101, -1;
	setp.lt.u32 	%p223, %r661, 3;
	@%p223 bra 	$L__BB1_110;
	mul.wide.u32 	%rd342, %r772, 4;
	add.s64 	%rd343, %rd5, %rd342;
	ld.global.f32 	%f3041, [%rd343];
	add.s64 	%rd344, %rd19, %rd342;
	ld.global.f32 	%f3042, [%rd344];
	sub.f32 	%f3043, %f3041, %f3042;
	fma.rn.f32 	%f3044, %f3043, %f3043, %f3807;
	ld.global.f32 	%f3045, [%rd343+4];
	ld.global.f32 	%f3046, [%rd344+4];
	sub.f32 	%f3047, %f3045, %f3046;
	fma.rn.f32 	%f3048, %f3047, %f3047, %f3044;
	ld.global.f32 	%f3049, [%rd343+8];
	ld.global.f32 	%f3050, [%rd344+8];
	sub.f32 	%f3051, %f3049, %f3050;
	fma.rn.f32 	%f3052, %f3051, %f3051, %f3048;
	ld.global.f32 	%f3053, [%rd343+12];
	ld.global.f32 	%f3054, [%rd344+12];
	sub.f32 	%f3055, %f3053, %f3054;
	fma.rn.f32 	%f3807, %f3055, %f3055, %f3052;
	add.s32 	%r772, %r772, 4;
$L__BB1_110:
	setp.eq.s32 	%p224, %r103, 0;
	@%p224 bra 	$L__BB1_100;
	setp.eq.s32 	%p225, %r103, 1;
	mul.wide.u32 	%rd345, %r772, 4;
	add.s64 	%rd20, %rd5, %rd345;
	ld.global.f32 	%f3056, [%rd20];
	add.s64 	%rd21, %rd19, %rd345;
	ld.global.f32 	%f3057, [%rd21];
	sub.f32 	%f3058, %f3056, %f3057;
	fma.rn.f32 	%f3807, %f3058, %f3058, %f3807;
	@%p225 bra 	$L__BB1_100;
	setp.eq.s32 	%p226, %r103, 2;
	ld.global.f32 	%f3059, [%rd20+4];
	ld.global.f32 	%f3060, [%rd21+4];
	sub.f32 	%f3061, %f3059, %f3060;
	fma.rn.f32 	%f3807, %f3061, %f3061, %f3807;
	@%p226 bra 	$L__BB1_100;
	ld.global.f32 	%f3062, [%rd20+8];
	ld.global.f32 	%f3063, [%rd21+8];
	sub.f32 	%f3064, %f3062, %f3063;
	fma.rn.f32 	%f3807, %f3064, %f3064, %f3807;
	bra.uni 	$L__BB1_100;
$L__BB1_114:
	add.s32 	%r124, %r428, -1;
	and.b32  	%r125, %r428, 15;
	add.s32 	%r126, %r125, -1;
	and.b32  	%r127, %r428, 7;
	add.s32 	%r128, %r127, -1;
	and.b32  	%r129, %r428, 2147483632;
	and.b32  	%r130, %r428, 3;
	mov.b32 	%r775, 0;
$L__BB1_115:
	mul.wide.u32 	%rd303, %r775, 4;
	add.s64 	%rd304, %rd4, %rd303;
	ld.global.u32 	%r640, [%rd304];
	setp.ne.s32 	%p201, %r640, %r724;
	@%p201 bra 	$L__BB1_131;
	setp.lt.s32 	%p202, %r428, 1;
	mul.lo.s32 	%r641, %r775, %r428;
	cvt.s64.s32 	%rd22, %r641;
	mov.f32 	%f3825, 0f00000000;
	@%p202 bra 	$L__BB1_130;
	setp.lt.u32 	%p203, %r124, 15;
	mov.f32 	%f3825, 0f00000000;
	mov.b32 	%r778, 0;
	@%p203 bra 	$L__BB1_120;
	mov.f32 	%f3825, 0f00000000;
	mov.b32 	%r776, 0;
$L__BB1_119:
	.pragma "nounroll";
	cvt.u64.u32 	%rd305, %r776;
	mul.wide.u32 	%rd306, %r776, 4;
	add.s64 	%rd307, %rd5, %rd306;
	ld.global.f32 	%f2728, [%rd307];
	add.s64 	%rd308, %rd22, %rd305;
	shl.b64 	%rd309, %rd308, 2;
	add.s64 	%rd310, %rd2, %rd309;
	ld.global.f32 	%f2729, [%rd310];
	sub.f32 	%f2730, %f2728, %f2729;
	fma.rn.f32 	%f2731, %f2730, %f2730, %f3825;
	ld.global.f32 	%f2732, [%rd307+4];
	ld.global.f32 	%f2733, [%rd310+4];
	sub.f32 	%f2734, %f2732, %f2733;
	fma.rn.f32 	%f2735, %f2734, %f2734, %f2731;
	ld.global.f32 	%f2736, [%rd307+8];
	ld.global.f32 	%f2737, [%rd310+8];
	sub.f32 	%f2738, %f2736, %f2737;
	fma.rn.f32 	%f2739, %f2738, %f2738, %f2735;
	ld.global.f32 	%f2740, [%rd307+12];
	ld.global.f32 	%f2741, [%rd310+12];
	sub.f32 	%f2742, %f2740, %f2741;
	fma.rn.f32 	%f2743, %f2742, %f2742, %f2739;
	ld.global.f32 	%f2744, [%rd307+16];
	ld.global.f32 	%f2745, [%rd310+16];
	sub.f32 	%f2746, %f2744, %f2745;
	fma.rn.f32 	%f2747, %f2746, %f2746, %f2743;
	ld.global.f32 	%f2748, [%rd307+20];
	ld.global.f32 	%f2749, [%rd310+20];
	sub.f32 	%f2750, %f2748, %f2749;
	fma.rn.f32 	%f2751, %f2750, %f2750, %f2747;
	ld.global.f32 	%f2752, [%rd307+24];
	ld.global.f32 	%f2753, [%rd310+24];
	sub.f32 	%f2754, %f2752, %f2753;
	fma.rn.f32 	%f2755, %f2754, %f2754, %f2751;
	ld.global.f32 	%f2756, [%rd307+28];
	ld.global.f32 	%f2757, [%rd310+28];
	sub.f32 	%f2758, %f2756, %f2757;
	fma.rn.f32 	%f2759, %f2758, %f2758, %f2755;
	ld.global.f32 	%f2760, [%rd307+32];
	ld.global.f32 	%f2761, [%rd310+32];
	sub.f32 	%f2762, %f2760, %f2761;
	fma.rn.f32 	%f2763, %f2762, %f2762, %f2759;
	ld.global.f32 	%f2764, [%rd307+36];
	ld.global.f32 	%f2765, [%rd310+36];
	sub.f32 	%f2766, %f2764, %f2765;
	fma.rn.f32 	%f2767, %f2766, %f2766, %f2763;
	ld.global.f32 	%f2768, [%rd307+40];
	ld.global.f32 	%f2769, [%rd310+40];
	sub.f32 	%f2770, %f2768, %f2769;
	fma.rn.f32 	%f2771, %f2770, %f2770, %f2767;
	ld.global.f32 	%f2772, [%rd307+44];
	ld.global.f32 	%f2773, [%rd310+44];
	sub.f32 	%f2774, %f2772, %f2773;
	fma.rn.f32 	%f2775, %f2774, %f2774, %f2771;
	ld.global.f32 	%f2776, [%rd307+48];
	ld.global.f32 	%f2777, [%rd310+48];
	sub.f32 	%f2778, %f2776, %f2777;
	fma.rn.f32 	%f2779, %f2778, %f2778, %f2775;
	ld.global.f32 	%f2780, [%rd307+52];
	ld.global.f32 	%f2781, [%rd310+52];
	sub.f32 	%f2782, %f2780, %f2781;
	fma.rn.f32 	%f2783, %f2782, %f2782, %f2779;
	ld.global.f32 	%f2784, [%rd307+56];
	ld.global.f32 	%f2785, [%rd310+56];
	sub.f32 	%f2786, %f2784, %f2785;
	fma.rn.f32 	%f2787, %f2786, %f2786, %f2783;
	ld.global.f32 	%f2788, [%rd307+60];
	ld.global.f32 	%f2789, [%rd310+60];
	sub.f32 	%f2790, %f2788, %f2789;
	fma.rn.f32 	%f3825, %f2790, %f2790, %f2787;
	add.s32 	%r776, %r776, 16;
	setp.ne.s32 	%p204, %r776, %r129;
	mov.u32 	%r778, %r129;
	@%p204 bra 	$L__BB1_119;
$L__BB1_120:
	setp.eq.s32 	%p205, %r125, 0;
	@%p205 bra 	$L__BB1_130;
	setp.lt.u32 	%p206, %r126, 7;
	@%p206 bra 	$L__BB1_123;
	cvt.u64.u32 	%rd311, %r778;
	mul.wide.u32 	%rd312, %r778, 4;
	add.s64 	%rd313, %rd5, %rd312;
	ld.global.f32 	%f2792, [%rd313];
	add.s64 	%rd314, %rd22, %rd311;
	shl.b64 	%rd315, %rd314, 2;
	add.s64 	%rd316, %rd2, %rd315;
	ld.global.f32 	%f2793, [%rd316];
	sub.f32 	%f2794, %f2792, %f2793;
	fma.rn.f32 	%f2795, %f2794, %f2794, %f3825;
	ld.global.f32 	%f2796, [%rd313+4];
	ld.global.f32 	%f2797, [%rd316+4];
	sub.f32 	%f2798, %f2796, %f2797;
	fma.rn.f32 	%f2799, %f2798, %f2798, %f2795;
	ld.global.f32 	%f2800, [%rd313+8];
	ld.global.f32 	%f2801, [%rd316+8];
	sub.f32 	%f2802, %f2800, %f2801;
	fma.rn.f32 	%f2803, %f2802, %f2802, %f2799;
	ld.global.f32 	%f2804, [%rd313+12];
	ld.global.f32 	%f2805, [%rd316+12];
	sub.f32 	%f2806, %f2804, %f2805;
	fma.rn.f32 	%f2807, %f2806, %f2806, %f2803;
	ld.global.f32 	%f2808, [%rd313+16];
	ld.global.f32 	%f2809, [%rd316+16];
	sub.f32 	%f2810, %f2808, %f2809;
	fma.rn.f32 	%f2811, %f2810, %f2810, %f2807;
	ld.global.f32 	%f2812, [%rd313+20];
	ld.global.f32 	%f2813, [%rd316+20];
	sub.f32 	%f2814, %f2812, %f2813;
	fma.rn.f32 	%f2815, %f2814, %f2814, %f2811;
	ld.global.f32 	%f2816, [%rd313+24];
	ld.global.f32 	%f2817, [%rd316+24];
	sub.f32 	%f2818, %f2816, %f2817;
	fma.rn.f32 	%f2819, %f2818, %f2818, %f2815;
	ld.global.f32 	%f2820, [%rd313+28];
	ld.global.f32 	%f2821, [%rd316+28];
	sub.f32 	%f2822, %f2820, %f2821;
	fma.rn.f32 	%f3825, %f2822, %f2822, %f2819;
	add.s32 	%r778, %r778, 8;
$L__BB1_123:
	setp.eq.s32 	%p207, %r127, 0;
	@%p207 bra 	$L__BB1_130;
	setp.lt.u32 	%p208, %r128, 3;
	@%p208 bra 	$L__BB1_126;
	cvt.u64.u32 	%rd317, %r778;
	mul.wide.u32 	%rd318, %r778, 4;
	add.s64 	%rd319, %rd5, %rd318;
	ld.global.f32 	%f2824, [%rd319];
	add.s64 	%rd320, %rd22, %rd317;
	shl.b64 	%rd321, %rd320, 2;
	add.s64 	%rd322, %rd2, %rd321;
	ld.global.f32 	%f2825, [%rd322];
	sub.f32 	%f2826, %f2824, %f2825;
	fma.rn.f32 	%f2827, %f2826, %f2826, %f3825;
	ld.global.f32 	%f2828, [%rd319+4];
	ld.global.f32 	%f2829, [%rd322+4];
	sub.f32 	%f2830, %f2828, %f2829;
	fma.rn.f32 	%f2831, %f2830, %f2830, %f2827;
	ld.global.f32 	%f2832, [%rd319+8];
	ld.global.f32 	%f2833, [%rd322+8];
	sub.f32 	%f2834, %f2832, %f2833;
	fma.rn.f32 	%f2835, %f2834, %f2834, %f2831;
	ld.global.f32 	%f2836, [%rd319+12];
	ld.global.f32 	%f2837, [%rd322+12];
	sub.f32 	%f2838, %f2836, %f2837;
	fma.rn.f32 	%f3825, %f2838, %f2838, %f2835;
	add.s32 	%r778, %r778, 4;
$L__BB1_126:
	setp.eq.s32 	%p209, %r130, 0;
	@%p209 bra 	$L__BB1_130;
	setp.eq.s32 	%p210, %r130, 1;
	cvt.u64.u32 	%rd323, %r778;
	mul.wide.u32 	%rd324, %r778, 4;
	add.s64 	%rd23, %rd5, %rd324;
	ld.global.f32 	%f2839, [%rd23];
	add.s64 	%rd325, %rd22, %rd323;
	shl.b64 	%rd326, %rd325, 2;
	add.s64 	%rd24, %rd2, %rd326;
	ld.global.f32 	%f2840, [%rd24];
	sub.f32 	%f2841, %f2839, %f2840;
	fma.rn.f32 	%f3825, %f2841, %f2841, %f3825;
	@%p210 bra 	$L__BB1_130;
	setp.eq.s32 	%p211, %r130, 2;
	ld.global.f32 	%f2842, [%rd23+4];
	ld.global.f32 	%f2843, [%rd24+4];
	sub.f32 	%f2844, %f2842, %f2843;
	fma.rn.f32 	%f3825, %f2844, %f2844, %f3825;
	@%p211 bra 	$L__BB1_130;
	ld.global.f32 	%f2845, [%rd23+8];
	ld.global.f32 	%f2846, [%rd24+8];
	sub.f32 	%f2847, %f2845, %f2846;
	fma.rn.f32 	%f3825, %f2847, %f2847, %f3825;
$L__BB1_130:
	setp.lt.f32 	%p212, %f3825, %f3803;
	selp.b32 	%r762, %r775, %r762, %p212;
	selp.f32 	%f3803, %f3825, %f3803, %p212;
$L__BB1_131:
	add.s32 	%r775, %r775, 1;
	setp.ne.s32 	%p213, %r775, %r427;
	@%p213 bra 	$L__BB1_115;
$L__BB1_132:
	setp.eq.s32 	%p229, %r717, -1;
	@%p229 bra 	$L__BB1_175;
	mul.wide.s32 	%rd346, %r717, 4;
	add.s64 	%rd347, %rd12, %rd346;
	ld.global.u32 	%r662, [%rd347];
	min.s32 	%r663, %r662, %r427;
	setp.lt.s32 	%p230, %r663, 1;
	@%p230 bra 	$L__BB1_175;
	setp.lt.s32 	%p231, %r428, 8;
	@%p231 bra 	$L__BB1_157;
	add.s32 	%r144, %r428, -8;
	and.b32  	%r145, %r428, 7;
	and.b32  	%r146, %r144, 8;
	and.b32  	%r147, %r428, 3;
	mov.b32 	%r783, 0;
$L__BB1_136:
	mul.wide.u32 	%rd372, %r783, 4;
	add.s64 	%rd373, %rd4, %rd372;
	ld.global.u32 	%r670, [%rd373];
	setp.ne.s32 	%p245, %r670, %r717;
	@%p245 bra 	$L__BB1_144;
	setp.lt.u32 	%p246, %r144, 8;
	mul.lo.s32 	%r672, %r783, %r428;
	mul.wide.u32 	%rd374, %r672, 4;
	add.s64 	%rd25, %rd2, %rd374;
	mov.f32 	%f3831, 0f00000000;
	mov.b32 	%r792, 0;
	@%p246 bra 	$L__BB1_140;
	mov.f32 	%f3831, 0f00000000;
	mov.b32 	%r792, 0;
	mov.u32 	%r785, %r792;
$L__BB1_139:
	mul.wide.u32 	%rd375, %r792, 4;
	add.s64 	%rd376, %rd5, %rd375;
	ld.global.f32 	%f3192, [%rd376];
	add.s64 	%rd377, %rd25, %rd375;
	ld.global.f32 	%f3193, [%rd377];
	sub.f32 	%f3194, %f3192, %f3193;
	ld.global.f32 	%f3195, [%rd376+4];
	ld.global.f32 	%f3196, [%rd377+4];
	sub.f32 	%f3197, %f3195, %f3196;
	ld.global.f32 	%f3198, [%rd376+8];
	ld.global.f32 	%f3199, [%rd377+8];
	sub.f32 	%f3200, %f3198, %f3199;
	ld.global.f32 	%f3201, [%rd376+12];
	ld.global.f32 	%f3202, [%rd377+12];
	sub.f32 	%f3203, %f3201, %f3202;
	ld.global.f32 	%f3204, [%rd376+16];
	ld.global.f32 	%f3205, [%rd377+16];
	sub.f32 	%f3206, %f3204, %f3205;
	ld.global.f32 	%f3207, [%rd376+20];
	ld.global.f32 	%f3208, [%rd377+20];
	sub.f32 	%f3209, %f3207, %f3208;
	ld.global.f32 	%f3210, [%rd376+24];
	ld.global.f32 	%f3211, [%rd377+24];
	sub.f32 	%f3212, %f3210, %f3211;
	ld.global.f32 	%f3213, [%rd376+28];
	ld.global.f32 	%f3214, [%rd377+28];
	sub.f32 	%f3215, %f3213, %f3214;
	fma.rn.f32 	%f3216, %f3194, %f3194, %f3831;
	fma.rn.f32 	%f3217, %f3197, %f3197, %f3216;
	fma.rn.f32 	%f3218, %f3200, %f3200, %f3217;
	fma.rn.f32 	%f3219, %f3203, %f3203, %f3218;
	fma.rn.f32 	%f3220, %f3206, %f3206, %f3219;
	fma.rn.f32 	%f3221, %f3209, %f3209, %f3220;
	fma.rn.f32 	%f3222, %f3212, %f3212, %f3221;
	fma.rn.f32 	%f3223, %f3215, %f3215, %f3222;
	ld.global.f32 	%f3224, [%rd376+32];
	ld.global.f32 	%f3225, [%rd377+32];
	sub.f32 	%f3226, %f3224, %f3225;
	ld.global.f32 	%f3227, [%rd376+36];
	ld.global.f32 	%f3228, [%rd377+36];
	sub.f32 	%f3229, %f3227, %f3228;
	ld.global.f32 	%f3230, [%rd376+40];
	ld.global.f32 	%f3231, [%rd377+40];
	sub.f32 	%f3232, %f3230, %f3231;
	ld.global.f32 	%f3233, [%rd376+44];
	ld.global.f32 	%f3234, [%rd377+44];
	sub.f32 	%f3235, %f3233, %f3234;
	ld.global.f32 	%f3236, [%rd376+48];
	ld.global.f32 	%f3237, [%rd377+48];
	sub.f32 	%f3238, %f3236, %f3237;
	ld.global.f32 	%f3239, [%rd376+52];
	ld.global.f32 	%f3240, [%rd377+52];
	sub.f32 	%f3241, %f3239, %f3240;
	ld.global.f32 	%f3242, [%rd376+56];
	ld.global.f32 	%f3243, [%rd377+56];
	sub.f32 	%f3244, %f3242, %f3243;
	ld.global.f32 	%f3245, [%rd376+60];
	ld.global.f32 	%f3246, [%rd377+60];
	sub.f32 	%f3247, %f3245, %f3246;
	fma.rn.f32 	%f3248, %f3226, %f3226, %f3223;
	fma.rn.f32 	%f3249, %f3229, %f3229, %f3248;
	fma.rn.f32 	%f3250, %f3232, %f3232, %f3249;
	fma.rn.f32 	%f3251, %f3235, %f3235, %f3250;
	fma.rn.f32 	%f3252, %f3238, %f3238, %f3251;
	fma.rn.f32 	%f3253, %f3241, %f3241, %f3252;
	fma.rn.f32 	%f3254, %f3244, %f3244, %f3253;
	fma.rn.f32 	%f3831, %f3247, %f3247, %f3254;
	add.s32 	%r792, %r792, 16;
	add.s32 	%r785, %r785, 2;
	shr.u32 	%r674, %r144, 3;
	add.s32 	%r675, %r674, 1;
	and.b32  	%r676, %r675, 1073741822;
	setp.eq.s32 	%p247, %r785, %r676;
	@%p247 bra 	$L__BB1_140;
	bra.uni 	$L__BB1_139;
$L__BB1_140:
	setp.ne.s32 	%p248, %r146, 0;
	@%p248 bra 	$L__BB1_142;
	mul.wide.u32 	%rd378, %r792, 4;
	add.s64 	%rd379, %rd5, %rd378;
	ld.global.f32 	%f3255, [%rd379];
	add.s64 	%rd380, %rd25, %rd378;
	ld.global.f32 	%f3256, [%rd380];
	sub.f32 	%f3257, %f3255, %f3256;
	ld.global.f32 	%f3258, [%rd379+4];
	ld.global.f32 	%f3259, [%rd380+4];
	sub.f32 	%f3260, %f3258, %f3259;
	ld.global.f32 	%f3261, [%rd379+8];
	ld.global.f32 	%f3262, [%rd380+8];
	sub.f32 	%f3263, %f3261, %f3262;
	ld.global.f32 	%f3264, [%rd379+12];
	ld.global.f32 	%f3265, [%rd380+12];
	sub.f32 	%f3266, %f3264, %f3265;
	ld.global.f32 	%f3267, [%rd379+16];
	ld.global.f32 	%f3268, [%rd380+16];
	sub.f32 	%f3269, %f3267, %f3268;
	ld.global.f32 	%f3270, [%rd379+20];
	ld.global.f32 	%f3271, [%rd380+20];
	sub.f32 	%f3272, %f3270, %f3271;
	ld.global.f32 	%f3273, [%rd379+24];
	ld.global.f32 	%f3274, [%rd380+24];
	sub.f32 	%f3275, %f3273, %f3274;
	ld.global.f32 	%f3276, [%rd379+28];
	ld.global.f32 	%f3277, [%rd380+28];
	sub.f32 	%f3278, %f3276, %f3277;
	fma.rn.f32 	%f3279, %f3257, %f3257, %f3831;
	fma.rn.f32 	%f3280, %f3260, %f3260, %f3279;
	fma.rn.f32 	%f3281, %f3263, %f3263, %f3280;
	fma.rn.f32 	%f3282, %f3266, %f3266, %f3281;
	fma.rn.f32 	%f3283, %f3269, %f3269, %f3282;
	fma.rn.f32 	%f3284, %f3272, %f3272, %f3283;
	fma.rn.f32 	%f3285, %f3275, %f3275, %f3284;
	fma.rn.f32 	%f3831, %f3278, %f3278, %f3285;
$L__BB1_142:
	and.b32  	%r677, %r144, -8;
	add.s32 	%r791, %r677, 8;
	setp.lt.u32 	%p249, %r791, %r428;
	@%p249 bra 	$L__BB1_145;
$L__BB1_143:
	setp.lt.f32 	%p258, %f3831, %f3803;
	selp.b32 	%r762, %r783, %r762, %p258;
	selp.f32 	%f3803, %f3831, %f3803, %p258;
$L__BB1_144:
	add.s32 	%r783, %r783, 1;
	setp.eq.s32 	%p259, %r783, %r427;
	@%p259 bra 	$L__BB1_175;
	bra.uni 	$L__BB1_136;
$L__BB1_145:
	sub.s32 	%r679, %r428, %r677;
	add.s32 	%r680, %r679, -9;
	setp.lt.u32 	%p250, %r680, 15;
	@%p250 bra 	$L__BB1_148;
	mov.b32 	%r787, 0;
$L__BB1_147:
	.pragma "nounroll";
	mul.wide.u32 	%rd381, %r791, 4;
	add.s64 	%rd382, %rd5, %rd381;
	ld.global.f32 	%f3287, [%rd382];
	add.s64 	%rd383, %rd25, %rd381;
	ld.global.f32 	%f3288, [%rd383];
	sub.f32 	%f3289, %f3287, %f3288;
	fma.rn.f32 	%f3290, %f3289, %f3289, %f3831;
	ld.global.f32 	%f3291, [%rd382+4];
	ld.global.f32 	%f3292, [%rd383+4];
	sub.f32 	%f3293, %f3291, %f3292;
	fma.rn.f32 	%f3294, %f3293, %f3293, %f3290;
	ld.global.f32 	%f3295, [%rd382+8];
	ld.global.f32 	%f3296, [%rd383+8];
	sub.f32 	%f3297, %f3295, %f3296;
	fma.rn.f32 	%f3298, %f3297, %f3297, %f3294;
	ld.global.f32 	%f3299, [%rd382+12];
	ld.global.f32 	%f3300, [%rd383+12];
	sub.f32 	%f3301, %f3299, %f3300;
	fma.rn.f32 	%f3302, %f3301, %f3301, %f3298;
	ld.global.f32 	%f3303, [%rd382+16];
	ld.global.f32 	%f3304, [%rd383+16];
	sub.f32 	%f3305, %f3303, %f3304;
	fma.rn.f32 	%f3306, %f3305, %f3305, %f3302;
	ld.global.f32 	%f3307, [%rd382+20];
	ld.global.f32 	%f3308, [%rd383+20];
	sub.f32 	%f3309, %f3307, %f3308;
	fma.rn.f32 	%f3310, %f3309, %f3309, %f3306;
	ld.global.f32 	%f3311, [%rd382+24];
	ld.global.f32 	%f3312, [%rd383+24];
	sub.f32 	%f3313, %f3311, %f3312;
	fma.rn.f32 	%f3314, %f3313, %f3313, %f3310;
	ld.global.f32 	%f3315, [%rd382+28];
	ld.global.f32 	%f3316, [%rd383+28];
	sub.f32 	%f3317, %f3315, %f3316;
	fma.rn.f32 	%f3318, %f3317, %f3317, %f3314;
	ld.global.f32 	%f3319, [%rd382+32];
	ld.global.f32 	%f3320, [%rd383+32];
	sub.f32 	%f3321, %f3319, %f3320;
	fma.rn.f32 	%f3322, %f3321, %f3321, %f3318;
	ld.global.f32 	%f3323, [%rd382+36];
	ld.global.f32 	%f3324, [%rd383+36];
	sub.f32 	%f3325, %f3323, %f3324;
	fma.rn.f32 	%f3326, %f3325, %f3325, %f3322;
	ld.global.f32 	%f3327, [%rd382+40];
	ld.global.f32 	%f3328, [%rd383+40];
	sub.f32 	%f3329, %f3327, %f3328;
	fma.rn.f32 	%f3330, %f3329, %f3329, %f3326;
	ld.global.f32 	%f3331, [%rd382+44];
	ld.global.f32 	%f3332, [%rd383+44];
	sub.f32 	%f3333, %f3331, %f3332;
	fma.rn.f32 	%f3334, %f3333, %f3333, %f3330;
	ld.global.f32 	%f3335, [%rd382+48];
	ld.global.f32 	%f3336, [%rd383+48];
	sub.f32 	%f3337, %f3335, %f3336;
	fma.rn.f32 	%f3338, %f3337, %f3337, %f3334;
	ld.global.f32 	%f3339, [%rd382+52];
	ld.global.f32 	%f3340, [%rd383+52];
	sub.f32 	%f3341, %f3339, %f3340;
	fma.rn.f32 	%f3342, %f3341, %f3341, %f3338;
	ld.global.f32 	%f3343, [%rd382+56];
	ld.global.f32 	%f3344, [%rd383+56];
	sub.f32 	%f3345, %f3343, %f3344;
	fma.rn.f32 	%f3346, %f3345, %f3345, %f3342;
	ld.global.f32 	%f3347, [%rd382+60];
	ld.global.f32 	%f3348, [%rd383+60];
	sub.f32 	%f3349, %f3347, %f3348;
	fma.rn.f32 	%f3831, %f3349, %f3349, %f3346;
	add.s32 	%r791, %r791, 16;
	add.s32 	%r787, %r787, 16;
	setp.eq.s32 	%p251, %r787, 0;
	@%p251 bra 	$L__BB1_148;
	bra.uni 	$L__BB1_147;
$L__BB1_148:
	setp.eq.s32 	%p252, %r145, 0;
	@%p252 bra 	$L__BB1_143;
	xor.b32  	%r682, %r428, 8;
	sub.s32 	%r683, %r682, %r146;
	and.b32  	%r684, %r683, 15;
	add.s32 	%r685, %r684, -1;
	setp.lt.u32 	%p253, %r685, 7;
	@%p253 bra 	$L__BB1_151;
	mul.wide.u32 	%rd384, %r791, 4;
	add.s64 	%rd385, %rd5, %rd384;
	ld.global.f32 	%f3350, [%rd385];
	add.s64 	%rd386, %rd25, %rd384;
	ld.global.f32 	%f3351, [%rd386];
	sub.f32 	%f3352, %f3350, %f3351;
	fma.rn.f32 	%f3353, %f3352, %f3352, %f3831;
	ld.global.f32 	%f3354, [%rd385+4];
	ld.global.f32 	%f3355, [%rd386+4];
	sub.f32 	%f3356, %f3354, %f3355;
	fma.rn.f32 	%f3357, %f3356, %f3356, %f3353;
	ld.global.f32 	%f3358, [%rd385+8];
	ld.global.f32 	%f3359, [%rd386+8];
	sub.f32 	%f3360, %f3358, %f3359;
	fma.rn.f32 	%f3361, %f3360, %f3360, %f3357;
	ld.global.f32 	%f3362, [%rd385+12];
	ld.global.f32 	%f3363, [%rd386+12];
	sub.f32 	%f3364, %f3362, %f3363;
	fma.rn.f32 	%f3365, %f3364, %f3364, %f3361;
	ld.global.f32 	%f3366, [%rd385+16];
	ld.global.f32 	%f3367, [%rd386+16];
	sub.f32 	%f3368, %f3366, %f3367;
	fma.rn.f32 	%f3369, %f3368, %f3368, %f3365;
	ld.global.f32 	%f3370, [%rd385+20];
	ld.global.f32 	%f3371, [%rd386+20];
	sub.f32 	%f3372, %f3370, %f3371;
	fma.rn.f32 	%f3373, %f3372, %f3372, %f3369;
	ld.global.f32 	%f3374, [%rd385+24];
	ld.global.f32 	%f3375, [%rd386+24];
	sub.f32 	%f3376, %f3374, %f3375;
	fma.rn.f32 	%f3377, %f3376, %f3376, %f3373;
	ld.global.f32 	%f3378, [%rd385+28];
	ld.global.f32 	%f3379, [%rd386+28];
	sub.f32 	%f3380, %f3378, %f3379;
	fma.rn.f32 	%f3831, %f3380, %f3380, %f3377;
	add.s32 	%r791, %r791, 8;
$L__BB1_151:
	add.s32 	%r686, %r145, -1;
	setp.lt.u32 	%p254, %r686, 3;
	@%p254 bra 	$L__BB1_153;
	mul.wide.u32 	%rd387, %r791, 4;
	add.s64 	%rd388, %rd5, %rd387;
	ld.global.f32 	%f3382, [%rd388];
	add.s64 	%rd389, %rd25, %rd387;
	ld.global.f32 	%f3383, [%rd389];
	sub.f32 	%f3384, %f3382, %f3383;
	fma.rn.f32 	%f3385, %f3384, %f3384, %f3831;
	ld.global.f32 	%f3386, [%rd388+4];
	ld.global.f32 	%f3387, [%rd389+4];
	sub.f32 	%f3388, %f3386, %f3387;
	fma.rn.f32 	%f3389, %f3388, %f3388, %f3385;
	ld.global.f32 	%f3390, [%rd388+8];
	ld.global.f32 	%f3391, [%rd389+8];
	sub.f32 	%f3392, %f3390, %f3391;
	fma.rn.f32 	%f3393, %f3392, %f3392, %f3389;
	ld.global.f32 	%f3394, [%rd388+12];
	ld.global.f32 	%f3395, [%rd389+12];
	sub.f32 	%f3396, %f3394, %f3395;
	fma.rn.f32 	%f3831, %f3396, %f3396, %f3393;
	add.s32 	%r791, %r791, 4;
$L__BB1_153:
	setp.eq.s32 	%p255, %r147, 0;
	@%p255 bra 	$L__BB1_143;
	setp.eq.s32 	%p256, %r147, 1;
	mul.wide.u32 	%rd390, %r791, 4;
	add.s64 	%rd26, %rd5, %rd390;
	ld.global.f32 	%f3397, [%rd26];
	add.s64 	%rd27, %rd25, %rd390;
	ld.global.f32 	%f3398, [%rd27];
	sub.f32 	%f3399, %f3397, %f3398;
	fma.rn.f32 	%f3831, %f3399, %f3399, %f3831;
	@%p256 bra 	$L__BB1_143;
	setp.eq.s32 	%p257, %r147, 2;
	ld.global.f32 	%f3400, [%rd26+4];
	ld.global.f32 	%f3401, [%rd27+4];
	sub.f32 	%f3402, %f3400, %f3401;
	fma.rn.f32 	%f3831, %f3402, %f3402, %f3831;
	@%p257 bra 	$L__BB1_143;
	ld.global.f32 	%f3403, [%rd26+8];
	ld.global.f32 	%f3404, [%rd27+8];
	sub.f32 	%f3405, %f3403, %f3404;
	fma.rn.f32 	%f3831, %f3405, %f3405, %f3831;
	bra.uni 	$L__BB1_143;
$L__BB1_157:
	add.s32 	%r168, %r428, -1;
	and.b32  	%r169, %r428, 15;
	add.s32 	%r170, %r169, -1;
	and.b32  	%r171, %r428, 7;
	add.s32 	%r172, %r171, -1;
	and.b32  	%r173, %r428, 2147483632;
	and.b32  	%r174, %r428, 3;
	mov.b32 	%r794, 0;
$L__BB1_158:
	mul.wide.u32 	%rd348, %r794, 4;
	add.s64 	%rd349, %rd4, %rd348;
	ld.global.u32 	%r665, [%rd349];
	setp.ne.s32 	%p232, %r665, %r717;
	@%p232 bra 	$L__BB1_174;
	setp.lt.s32 	%p233, %r428, 1;
	mul.lo.s32 	%r666, %r794, %r428;
	cvt.s64.s32 	%rd28, %r666;
	mov.f32 	%f3849, 0f00000000;
	@%p233 bra 	$L__BB1_173;
	setp.lt.u32 	%p234, %r168, 15;
	mov.f32 	%f3849, 0f00000000;
	mov.b32 	%r797, 0;
	@%p234 bra 	$L__BB1_163;
	mov.f32 	%f3849, 0f00000000;
	mov.b32 	%r795, 0;
$L__BB1_162:
	.pragma "nounroll";
	cvt.u64.u32 	%rd350, %r795;
	mul.wide.u32 	%rd351, %r795, 4;
	add.s64 	%rd352, %rd5, %rd351;
	ld.global.f32 	%f3069, [%rd352];
	add.s64 	%rd353, %rd28, %rd350;
	shl.b64 	%rd354, %rd353, 2;
	add.s64 	%rd355, %rd2, %rd354;
	ld.global.f32 	%f3070, [%rd355];
	sub.f32 	%f3071, %f3069, %f3070;
	fma.rn.f32 	%f3072, %f3071, %f3071, %f3849;
	ld.global.f32 	%f3073, [%rd352+4];
	ld.global.f32 	%f3074, [%rd355+4];
	sub.f32 	%f3075, %f3073, %f3074;
	fma.rn.f32 	%f3076, %f3075, %f3075, %f3072;
	ld.global.f32 	%f3077, [%rd352+8];
	ld.global.f32 	%f3078, [%rd355+8];
	sub.f32 	%f3079, %f3077, %f3078;
	fma.rn.f32 	%f3080, %f3079, %f3079, %f3076;
	ld.global.f32 	%f3081, [%rd352+12];
	ld.global.f32 	%f3082, [%rd355+12];
	sub.f32 	%f3083, %f3081, %f3082;
	fma.rn.f32 	%f3084, %f3083, %f3083, %f3080;
	ld.global.f32 	%f3085, [%rd352+16];
	ld.global.f32 	%f3086, [%rd355+16];
	sub.f32 	%f3087, %f3085, %f3086;
	fma.rn.f32 	%f3088, %f3087, %f3087, %f3084;
	ld.global.f32 	%f3089, [%rd352+20];
	ld.global.f32 	%f3090, [%rd355+20];
	sub.f32 	%f3091, %f3089, %f3090;
	fma.rn.f32 	%f3092, %f3091, %f3091, %f3088;
	ld.global.f32 	%f3093, [%rd352+24];
	ld.global.f32 	%f3094, [%rd355+24];
	sub.f32 	%f3095, %f3093, %f3094;
	fma.rn.f32 	%f3096, %f3095, %f3095, %f3092;
	ld.global.f32 	%f3097, [%rd352+28];
	ld.global.f32 	%f3098, [%rd355+28];
	sub.f32 	%f3099, %f3097, %f3098;
	fma.rn.f32 	%f3100, %f3099, %f3099, %f3096;
	ld.global.f32 	%f3101, [%rd352+32];
	ld.global.f32 	%f3102, [%rd355+32];
	sub.f32 	%f3103, %f3101, %f3102;
	fma.rn.f32 	%f3104, %f3103, %f3103, %f3100;
	ld.global.f32 	%f3105, [%rd352+36];
	ld.global.f32 	%f3106, [%rd355+36];
	sub.f32 	%f3107, %f3105, %f3106;
	fma.rn.f32 	%f3108, %f3107, %f3107, %f3104;
	ld.global.f32 	%f3109, [%rd352+40];
	ld.global.f32 	%f3110, [%rd355+40];
	sub.f32 	%f3111, %f3109, %f3110;
	fma.rn.f32 	%f3112, %f3111, %f3111, %f3108;
	ld.global.f32 	%f3113, [%rd352+44];
	ld.global.f32 	%f3114, [%rd355+44];
	sub.f32 	%f3115, %f3113, %f3114;
	fma.rn.f32 	%f3116, %f3115, %f3115, %f3112;
	ld.global.f32 	%f3117, [%rd352+48];
	ld.global.f32 	%f3118, [%rd355+48];
	sub.f32 	%f3119, %f3117, %f3118;
	fma.rn.f32 	%f3120, %f3119, %f3119, %f3116;
	ld.global.f32 	%f3121, [%rd352+52];
	ld.global.f32 	%f3122, [%rd355+52];
	sub.f32 	%f3123, %f3121, %f3122;
	fma.rn.f32 	%f3124, %f3123, %f3123, %f3120;
	ld.global.f32 	%f3125, [%rd352+56];
	ld.global.f32 	%f3126, [%rd355+56];
	sub.f32 	%f3127, %f3125, %f3126;
	fma.rn.f32 	%f3128, %f3127, %f3127, %f3124;
	ld.global.f32 	%f3129, [%rd352+60];
	ld.global.f32 	%f3130, [%rd355+60];
	sub.f32 	%f3131, %f3129, %f3130;
	fma.rn.f32 	%f3849, %f3131, %f3131, %f3128;
	add.s32 	%r795, %r795, 16;
	setp.ne.s32 	%p235, %r795, %r173;
	mov.u32 	%r797, %r173;
	@%p235 bra 	$L__BB1_162;
$L__BB1_163:
	setp.eq.s32 	%p236, %r169, 0;
	@%p236 bra 	$L__BB1_173;
	setp.lt.u32 	%p237, %r170, 7;
	@%p237 bra 	$L__BB1_166;
	cvt.u64.u32 	%rd356, %r797;
	mul.wide.u32 	%rd357, %r797, 4;
	add.s64 	%rd358, %rd5, %rd357;
	ld.global.f32 	%f3133, [%rd358];
	add.s64 	%rd359, %rd28, %rd356;
	shl.b64 	%rd360, %rd359, 2;
	add.s64 	%rd361, %rd2, %rd360;
	ld.global.f32 	%f3134, [%rd361];
	sub.f32 	%f3135, %f3133, %f3134;
	fma.rn.f32 	%f3136, %f3135, %f3135, %f3849;
	ld.global.f32 	%f3137, [%rd358+4];
	ld.global.f32 	%f3138, [%rd361+4];
	sub.f32 	%f3139, %f3137, %f3138;
	fma.rn.f32 	%f3140, %f3139, %f3139, %f3136;
	ld.global.f32 	%f3141, [%rd358+8];
	ld.global.f32 	%f3142, [%rd361+8];
	sub.f32 	%f3143, %f3141, %f3142;
	fma.rn.f32 	%f3144, %f3143, %f3143, %f3140;
	ld.global.f32 	%f3145, [%rd358+12];
	ld.global.f32 	%f3146, [%rd361+12];
	sub.f32 	%f3147, %f3145, %f3146;
	fma.rn.f32 	%f3148, %f3147, %f3147, %f3144;
	ld.global.f32 	%f3149, [%rd358+16];
	ld.global.f32 	%f3150, [%rd361+16];
	sub.f32 	%f3151, %f3149, %f3150;
	fma.rn.f32 	%f3152, %f3151, %f3151, %f3148;
	ld.global.f32 	%f3153, [%rd358+20];
	ld.global.f32 	%f3154, [%rd361+20];
	sub.f32 	%f3155, %f3153, %f3154;
	fma.rn.f32 	%f3156, %f3155, %f3155, %f3152;
	ld.global.f32 	%f3157, [%rd358+24];
	ld.global.f32 	%f3158, [%rd361+24];
	sub.f32 	%f3159, %f3157, %f3158;
	fma.rn.f32 	%f3160, %f3159, %f3159, %f3156;
	ld.global.f32 	%f3161, [%rd358+28];
	ld.global.f32 	%f3162, [%rd361+28];
	sub.f32 	%f3163, %f3161, %f3162;
	fma.rn.f32 	%f3849, %f3163, %f3163, %f3160;
	add.s32 	%r797, %r797, 8;
$L__BB1_166:
	setp.eq.s32 	%p238, %r171, 0;
	@%p238 bra 	$L__BB1_173;
	setp.lt.u32 	%p239, %r172, 3;
	@%p239 bra 	$L__BB1_169;
	cvt.u64.u32 	%rd362, %r797;
	mul.wide.u32 	%rd363, %r797, 4;
	add.s64 	%rd364, %rd5, %rd363;
	ld.global.f32 	%f3165, [%rd364];
	add.s64 	%rd365, %rd28, %rd362;
	shl.b64 	%rd366, %rd365, 2;
	add.s64 	%rd367, %rd2, %rd366;
	ld.global.f32 	%f3166, [%rd367];
	sub.f32 	%f3167, %f3165, %f3166;
	fma.rn.f32 	%f3168, %f3167, %f3167, %f3849;
	ld.global.f32 	%f3169, [%rd364+4];
	ld.global.f32 	%f3170, [%rd367+4];
	sub.f32 	%f3171, %f3169, %f3170;
	fma.rn.f32 	%f3172, %f3171, %f3171, %f3168;
	ld.global.f32 	%f3173, [%rd364+8];
	ld.global.f32 	%f3174, [%rd367+8];
	sub.f32 	%f3175, %f3173, %f3174;
	fma.rn.f32 	%f3176, %f3175, %f3175, %f3172;
	ld.global.f32 	%f3177, [%rd364+12];
	ld.global.f32 	%f3178, [%rd367+12];
	sub.f32 	%f3179, %f3177, %f3178;
	fma.rn.f32 	%f3849, %f3179, %f3179, %f3176;
	add.s32 	%r797, %r797, 4;
$L__BB1_169:
	setp.eq.s32 	%p240, %r174, 0;
	@%p240 bra 	$L__BB1_173;
	setp.eq.s32 	%p241, %r174, 1;
	cvt.u64.u32 	%rd368, %r797;
	mul.wide.u32 	%rd369, %r797, 4;
	add.s64 	%rd29, %rd5, %rd369;
	ld.global.f32 	%f3180, [%rd29];
	add.s64 	%rd370, %rd28, %rd368;
	shl.b64 	%rd371, %rd370, 2;
	add.s64 	%rd30, %rd2, %rd371;
	ld.global.f32 	%f3181, [%rd30];
	sub.f32 	%f3182, %f3180, %f3181;
	fma.rn.f32 	%f3849, %f3182, %f3182, %f3849;
	@%p241 bra 	$L__BB1_173;
	setp.eq.s32 	%p242, %r174, 2;
	ld.global.f32 	%f3183, [%rd29+4];
	ld.global.f32 	%f3184, [%rd30+4];
	sub.f32 	%f3185, %f3183, %f3184;
	fma.rn.f32 	%f3849, %f3185, %f3185, %f3849;
	@%p242 bra 	$L__BB1_173;
	ld.global.f32 	%f3186, [%rd29+8];
	ld.global.f32 	%f3187, [%rd30+8];
	sub.f32 	%f3188, %f3186, %f3187;
	fma.rn.f32 	%f3849, %f3188, %f3188, %f3849;
$L__BB1_173:
	setp.lt.f32 	%p243, %f3849, %f3803;
	selp.b32 	%r762, %r794, %r762, %p243;
	selp.f32 	%f3803, %f3849, %f3803, %p243;
$L__BB1_174:
	add.s32 	%r794, %r794, 1;
	setp.ne.s32 	%p244, %r794, %r427;
	@%p244 bra 	$L__BB1_158;
$L__BB1_175:
	min.s32 	%r687, %r429, %r427;
	setp.lt.s32 	%p260, %r687, 1;
	@%p260 bra 	$L__BB1_225;
	setp.lt.s32 	%p261, %r428, 8;
	@%p261 bra 	$L__BB1_203;
	add.s32 	%r188, %r428, -8;
	and.b32  	%r189, %r428, 7;
	and.b32  	%r190, %r188, 8;
	and.b32  	%r191, %r428, 3;
	mov.b32 	%r802, 0;
$L__BB1_178:
	setp.eq.s32 	%p282, %r802, %r715;
	setp.eq.s32 	%p283, %r802, %r724;
	or.pred  	%p284, %p282, %p283;
	setp.eq.s32 	%p285, %r802, %r717;
	or.pred  	%p286, %p284, %p285;
	@%p286 bra 	$L__BB1_190;
	mul.wide.u32 	%rd417, %r802, 4;
	add.s64 	%rd418, %rd12, %rd417;
	ld.global.u32 	%r696, [%rd418];
	setp.eq.s32 	%p287, %r696, 0;
	@%p287 bra 	$L__BB1_190;
	mov.b32 	%r805, 0;
$L__BB1_181:
	mul.wide.u32 	%rd419, %r805, 4;
	add.s64 	%rd420, %rd4, %rd419;
	ld.global.u32 	%r698, [%rd420];
	setp.ne.s32 	%p288, %r698, %r802;
	@%p288 bra 	$L__BB1_189;
	setp.lt.u32 	%p289, %r188, 8;
	mul.lo.s32 	%r198, %r805, %r428;
	mov.f32 	%f3857, 0f00000000;
	mov.b32 	%r814, 0;
	@%p289 bra 	$L__BB1_185;
	ld.param.u64 	%rd443, [cluster_search_param_0];
	cvta.to.global.u64 	%rd421, %rd443;
	mul.lo.s32 	%r701, %r428, %r1;
	mul.wide.s32 	%rd422, %r701, 4;
	add.s64 	%rd423, %rd422, %rd421;
	add.s64 	%rd453, %rd423, 32;
	shr.u32 	%r702, %r188, 3;
	add.s32 	%r703, %r702, 1;
	and.b32  	%r704, %r703, 1073741822;
	neg.s32 	%r806, %r704;
	mul.wide.u32 	%rd424, %r198, 4;
	add.s64 	%rd425, %rd2, %rd424;
	add.s64 	%rd452, %rd425, 32;
	mov.f32 	%f3857, 0f00000000;
	mov.b32 	%r814, 0;
$L__BB1_184:
	ld.global.f32 	%f3533, [%rd453+-32];
	ld.global.f32 	%f3534, [%rd452+-32];
	sub.f32 	%f3535, %f3533, %f3534;
	ld.global.f32 	%f3536, [%rd453+-28];
	ld.global.f32 	%f3537, [%rd452+-28];
	sub.f32 	%f3538, %f3536, %f3537;
	ld.global.f32 	%f3539, [%rd453+-24];
	ld.global.f32 	%f3540, [%rd452+-24];
	sub.f32 	%f3541, %f3539, %f3540;
	ld.global.f32 	%f3542, [%rd453+-20];
	ld.global.f32 	%f3543, [%rd452+-20];
	sub.f32 	%f3544, %f3542, %f3543;
	ld.global.f32 	%f3545, [%rd453+-16];
	ld.global.f32 	%f3546, [%rd452+-16];
	sub.f32 	%f3547, %f3545, %f3546;
	ld.global.f32 	%f3548, [%rd453+-12];
	ld.global.f32 	%f3549, [%rd452+-12];
	sub.f32 	%f3550, %f3548, %f3549;
	ld.global.f32 	%f3551, [%rd453+-8];
	ld.global.f32 	%f3552, [%rd452+-8];
	sub.f32 	%f3553, %f3551, %f3552;
	ld.global.f32 	%f3554, [%rd453+-4];
	ld.global.f32 	%f3555, [%rd452+-4];
	sub.f32 	%f3556, %f3554, %f3555;
	fma.rn.f32 	%f3557, %f3535, %f3535, %f3857;
	fma.rn.f32 	%f3558, %f3538, %f3538, %f3557;
	fma.rn.f32 	%f3559, %f3541, %f3541, %f3558;
	fma.rn.f32 	%f3560, %f3544, %f3544, %f3559;
	fma.rn.f32 	%f3561, %f3547, %f3547, %f3560;
	fma.rn.f32 	%f3562, %f3550, %f3550, %f3561;
	fma.rn.f32 	%f3563, %f3553, %f3553, %f3562;
	fma.rn.f32 	%f3564, %f3556, %f3556, %f3563;
	ld.global.f32 	%f3565, [%rd453];
	ld.global.f32 	%f3566, [%rd452];
	sub.f32 	%f3567, %f3565, %f3566;
	ld.global.f32 	%f3568, [%rd453+4];
	ld.global.f32 	%f3569, [%rd452+4];
	sub.f32 	%f3570, %f3568, %f3569;
	ld.global.f32 	%f3571, [%rd453+8];
	ld.global.f32 	%f3572, [%rd452+8];
	sub.f32 	%f3573, %f3571, %f3572;
	ld.global.f32 	%f3574, [%rd453+12];
	ld.global.f32 	%f3575, [%rd452+12];
	sub.f32 	%f3576, %f3574, %f3575;
	ld.global.f32 	%f3577, [%rd453+16];
	ld.global.f32 	%f3578, [%rd452+16];
	sub.f32 	%f3579, %f3577, %f3578;
	ld.global.f32 	%f3580, [%rd453+20];
	ld.global.f32 	%f3581, [%rd452+20];
	sub.f32 	%f3582, %f3580, %f3581;
	ld.global.f32 	%f3583, [%rd453+24];
	ld.global.f32 	%f3584, [%rd452+24];
	sub.f32 	%f3585, %f3583, %f3584;
	ld.global.f32 	%f3586, [%rd453+28];
	ld.global.f32 	%f3587, [%rd452+28];
	sub.f32 	%f3588, %f3586, %f3587;
	fma.rn.f32 	%f3589, %f3567, %f3567, %f3564;
	fma.rn.f32 	%f3590, %f3570, %f3570, %f3589;
	fma.rn.f32 	%f3591, %f3573, %f3573, %f3590;
	fma.rn.f32 	%f3592, %f3576, %f3576, %f3591;
	fma.rn.f32 	%f3593, %f3579, %f3579, %f3592;
	fma.rn.f32 	%f3594, %f3582, %f3582, %f3593;
	fma.rn.f32 	%f3595, %f3585, %f3585, %f3594;
	fma.rn.f32 	%f3857, %f3588, %f3588, %f3595;
	add.s32 	%r814, %r814, 16;
	add.s32 	%r806, %r806, 2;
	add.s64 	%rd453, %rd453, 64;
	add.s64 	%rd452, %rd452, 64;
	setp.eq.s32 	%p290, %r806, 0;
	@%p290 bra 	$L__BB1_185;
	bra.uni 	$L__BB1_184;
$L__BB1_185:
	mul.wide.u32 	%rd426, %r198, 4;
	add.s64 	%rd39, %rd2, %rd426;
	setp.ne.s32 	%p291, %r190, 0;
	@%p291 bra 	$L__BB1_187;
	mul.wide.u32 	%rd427, %r814, 4;
	add.s64 	%rd428, %rd5, %rd427;
	ld.global.f32 	%f3596, [%rd428];
	add.s64 	%rd429, %rd39, %rd427;
	ld.global.f32 	%f3597, [%rd429];
	sub.f32 	%f3598, %f3596, %f3597;
	ld.global.f32 	%f3599, [%rd428+4];
	ld.global.f32 	%f3600, [%rd429+4];
	sub.f32 	%f3601, %f3599, %f3600;
	ld.global.f32 	%f3602, [%rd428+8];
	ld.global.f32 	%f3603, [%rd429+8];
	sub.f32 	%f3604, %f3602, %f3603;
	ld.global.f32 	%f3605, [%rd428+12];
	ld.global.f32 	%f3606, [%rd429+12];
	sub.f32 	%f3607, %f3605, %f3606;
	ld.global.f32 	%f3608, [%rd428+16];
	ld.global.f32 	%f3609, [%rd429+16];
	sub.f32 	%f3610, %f3608, %f3609;
	ld.global.f32 	%f3611, [%rd428+20];
	ld.global.f32 	%f3612, [%rd429+20];
	sub.f32 	%f3613, %f3611, %f3612;
	ld.global.f32 	%f3614, [%rd428+24];
	ld.global.f32 	%f3615, [%rd429+24];
	sub.f32 	%f3616, %f3614, %f3615;
	ld.global.f32 	%f3617, [%rd428+28];
	ld.global.f32 	%f3618, [%rd429+28];
	sub.f32 	%f3619, %f3617, %f3618;
	fma.rn.f32 	%f3620, %f3598, %f3598, %f3857;
	fma.rn.f32 	%f3621, %f3601, %f3601, %f3620;
	fma.rn.f32 	%f3622, %f3604, %f3604, %f3621;
	fma.rn.f32 	%f3623, %f3607, %f3607, %f3622;
	fma.rn.f32 	%f3624, %f3610, %f3610, %f3623;
	fma.rn.f32 	%f3625, %f3613, %f3613, %f3624;
	fma.rn.f32 	%f3626, %f3616, %f3616, %f3625;
	fma.rn.f32 	%f3857, %f3619, %f3619, %f3626;
$L__BB1_187:
	and.b32  	%r705, %r188, -8;
	add.s32 	%r813, %r705, 8;
	setp.lt.u32 	%p292, %r813, %r428;
	@%p292 bra 	$L__BB1_191;
$L__BB1_188:
	setp.lt.f32 	%p301, %f3857, %f3803;
	selp.b32 	%r762, %r805, %r762, %p301;
	selp.f32 	%f3803, %f3857, %f3803, %p301;
$L__BB1_189:
	add.s32 	%r805, %r805, 1;
	setp.eq.s32 	%p302, %r805, %r427;
	@%p302 bra 	$L__BB1_190;
	bra.uni 	$L__BB1_181;
$L__BB1_190:
	add.s32 	%r802, %r802, 1;
	setp.eq.s32 	%p303, %r802, %r429;
	@%p303 bra 	$L__BB1_225;
	bra.uni 	$L__BB1_178;
$L__BB1_191:
	sub.s32 	%r707, %r428, %r705;
	add.s32 	%r708, %r707, -9;
	setp.lt.u32 	%p293, %r708, 15;
	@%p293 bra 	$L__BB1_194;
	mov.b32 	%r809, 0;
$L__BB1_193:
	.pragma "nounroll";
	mul.wide.u32 	%rd430, %r813, 4;
	add.s64 	%rd431, %rd5, %rd430;
	ld.global.f32 	%f3628, [%rd431];
	add.s64 	%rd432, %rd39, %rd430;
	ld.global.f32 	%f3629, [%rd432];
	sub.f32 	%f3630, %f3628, %f3629;
	fma.rn.f32 	%f3631, %f3630, %f3630, %f3857;
	ld.global.f32 	%f3632, [%rd431+4];
	ld.global.f32 	%f3633, [%rd432+4];
	sub.f32 	%f3634, %f3632, %f3633;
	fma.rn.f32 	%f3635, %f3634, %f3634, %f3631;
	ld.global.f32 	%f3636, [%rd431+8];
	ld.global.f32 	%f3637, [%rd432+8];
	sub.f32 	%f3638, %f3636, %f3637;
	fma.rn.f32 	%f3639, %f3638, %f3638, %f3635;
	ld.global.f32 	%f3640, [%rd431+12];
	ld.global.f32 	%f3641, [%rd432+12];
	sub.f32 	%f3642, %f3640, %f3641;
	fma.rn.f32 	%f3643, %f3642, %f3642, %f3639;
	ld.global.f32 	%f3644, [%rd431+16];
	ld.global.f32 	%f3645, [%rd432+16];
	sub.f32 	%f3646, %f3644, %f3645;
	fma.rn.f32 	%f3647, %f3646, %f3646, %f3643;
	ld.global.f32 	%f3648, [%rd431+20];
	ld.global.f32 	%f3649, [%rd432+20];
	sub.f32 	%f3650, %f3648, %f3649;
	fma.rn.f32 	%f3651, %f3650, %f3650, %f3647;
	ld.global.f32 	%f3652, [%rd431+24];
	ld.global.f32 	%f3653, [%rd432+24];
	sub.f32 	%f3654, %f3652, %f3653;
	fma.rn.f32 	%f3655, %f3654, %f3654, %f3651;
	ld.global.f32 	%f3656, [%rd431+28];
	ld.global.f32 	%f3657, [%rd432+28];
	sub.f32 	%f3658, %f3656, %f3657;
	fma.rn.f32 	%f3659, %f3658, %f3658, %f3655;
	ld.global.f32 	%f3660, [%rd431+32];
	ld.global.f32 	%f3661, [%rd432+32];
	sub.f32 	%f3662, %f3660, %f3661;
	fma.rn.f32 	%f3663, %f3662, %f3662, %f3659;
	ld.global.f32 	%f3664, [%rd431+36];
	ld.global.f32 	%f3665, [%rd432+36];
	sub.f32 	%f3666, %f3664, %f3665;
	fma.rn.f32 	%f3667, %f3666, %f3666, %f3663;
	ld.global.f32 	%f3668, [%rd431+40];
	ld.global.f32 	%f3669, [%rd432+40];
	sub.f32 	%f3670, %f3668, %f3669;
	fma.rn.f32 	%f3671, %f3670, %f3670, %f3667;
	ld.global.f32 	%f3672, [%rd431+44];
	ld.global.f32 	%f3673, [%rd432+44];
	sub.f32 	%f3674, %f3672, %f3673;
	fma.rn.f32 	%f3675, %f3674, %f3674, %f3671;
	ld.global.f32 	%f3676, [%rd431+48];
	ld.global.f32 	%f3677, [%rd432+48];
	sub.f32 	%f3678, %f3676, %f3677;
	fma.rn.f32 	%f3679, %f3678, %f3678, %f3675;
	ld.global.f32 	%f3680, [%rd431+52];
	ld.global.f32 	%f3681, [%rd432+52];
	sub.f32 	%f3682, %f3680, %f3681;
	fma.rn.f32 	%f3683, %f3682, %f3682, %f3679;
	ld.global.f32 	%f3684, [%rd431+56];
	ld.global.f32 	%f3685, [%rd432+56];
	sub.f32 	%f3686, %f3684, %f3685;
	fma.rn.f32 	%f3687, %f3686, %f3686, %f3683;
	ld.global.f32 	%f3688, [%rd431+60];
	ld.global.f32 	%f3689, [%rd432+60];
	sub.f32 	%f3690, %f3688, %f3689;
	fma.rn.f32 	%f3857, %f3690, %f3690, %f3687;
	add.s32 	%r813, %r813, 16;
	add.s32 	%r809, %r809, 16;
	setp.eq.s32 	%p294, %r809, 0;
	@%p294 bra 	$L__BB1_194;
	bra.uni 	$L__BB1_193;
$L__BB1_194:
	setp.eq.s32 	%p295, %r189, 0;
	@%p295 bra 	$L__BB1_188;
	xor.b32  	%r710, %r428, 8;
	sub.s32 	%r711, %r710, %r190;
	and.b32  	%r712, %r711, 15;
	add.s32 	%r713, %r712, -1;
	setp.lt.u32 	%p296, %r713, 7;
	@%p296 bra 	$L__BB1_197;
	mul.wide.u32 	%rd433, %r813, 4;
	add.s64 	%rd434, %rd5, %rd433;
	ld.global.f32 	%f3691, [%rd434];
	add.s64 	%rd435, %rd39, %rd433;
	ld.global.f32 	%f3692, [%rd435];
	sub.f32 	%f3693, %f3691, %f3692;
	fma.rn.f32 	%f3694, %f3693, %f3693, %f3857;
	ld.global.f32 	%f3695, [%rd434+4];
	ld.global.f32 	%f3696, [%rd435+4];
	sub.f32 	%f3697, %f3695, %f3696;
	fma.rn.f32 	%f3698, %f3697, %f3697, %f3694;
	ld.global.f32 	%f3699, [%rd434+8];
	ld.global.f32 	%f3700, [%rd435+8];
	sub.f32 	%f3701, %f3699, %f3700;
	fma.rn.f32 	%f3702, %f3701, %f3701, %f3698;
	ld.global.f32 	%f3703, [%rd434+12];
	ld.global.f32 	%f3704, [%rd435+12];
	sub.f32 	%f3705, %f3703, %f3704;
	fma.rn.f32 	%f3706, %f3705, %f3705, %f3702;
	ld.global.f32 	%f3707, [%rd434+16];
	ld.global.f32 	%f3708, [%rd435+16];
	sub.f32 	%f3709, %f3707, %f3708;
	fma.rn.f32 	%f3710, %f3709, %f3709, %f3706;
	ld.global.f32 	%f3711, [%rd434+20];
	ld.global.f32 	%f3712, [%rd435+20];
	sub.f32 	%f3713, %f3711, %f3712;
	fma.rn.f32 	%f3714, %f3713, %f3713, %f3710;
	ld.global.f32 	%f3715, [%rd434+24];
	ld.global.f32 	%f3716, [%rd435+24];
	sub.f32 	%f3717, %f3715, %f3716;
	fma.rn.f32 	%f3718, %f3717, %f3717, %f3714;
	ld.global.f32 	%f3719, [%rd434+28];
	ld.global.f32 	%f3720, [%rd435+28];
	sub.f32 	%f3721, %f3719, %f3720;
	fma.rn.f32 	%f3857, %f3721, %f3721, %f3718;
	add.s32 	%r813, %r813, 8;
$L__BB1_197:
	add.s32 	%r714, %r189, -1;
	setp.lt.u32 	%p297, %r714, 3;
	@%p297 bra 	$L__BB1_199;
	mul.wide.u32 	%rd436, %r813, 4;
	add.s64 	%rd437, %rd5, %rd436;
	ld.global.f32 	%f3723, [%rd437];
	add.s64 	%rd438, %rd39, %rd436;
	ld.global.f32 	%f3724, [%rd438];
	sub.f32 	%f3725, %f3723, %f3724;
	fma.rn.f32 	%f3726, %f3725, %f3725, %f3857;
	ld.global.f32 	%f3727, [%rd437+4];
	ld.global.f32 	%f3728, [%rd438+4];
	sub.f32 	%f3729, %f3727, %f3728;
	fma.rn.f32 	%f3730, %f3729, %f3729, %f3726;
	ld.global.f32 	%f3731, [%rd437+8];
	ld.global.f32 	%f3732, [%rd438+8];
	sub.f32 	%f3733, %f3731, %f3732;
	fma.rn.f32 	%f3734, %f3733, %f3733, %f3730;
	ld.global.f32 	%f3735, [%rd437+12];
	ld.global.f32 	%f3736, [%rd438+12];
	sub.f32 	%f3737, %f3735, %f3736;
	fma.rn.f32 	%f3857, %f3737, %f3737, %f3734;
	add.s32 	%r813, %r813, 4;
$L__BB1_199:
	setp.eq.s32 	%p298, %r191, 0;
	@%p298 bra 	$L__BB1_188;
	setp.eq.s32 	%p299, %r191, 1;
	mul.wide.u32 	%rd439, %r813, 4;
	add.s64 	%rd37, %rd5, %rd439;
	ld.global.f32 	%f3738, [%rd37];
	add.s64 	%rd38, %rd39, %rd439;
	ld.global.f32 	%f3739, [%rd38];
	sub.f32 	%f3740, %f3738, %f3739;
	fma.rn.f32 	%f3857, %f3740, %f3740, %f3857;
	@%p299 bra 	$L__BB1_188;
	setp.eq.s32 	%p300, %r191, 2;
	ld.global.f32 	%f3741, [%rd37+4];
	ld.global.f32 	%f3742, [%rd38+4];
	sub.f32 	%f3743, %f3741, %f3742;
	fma.rn.f32 	%f3857, %f3743, %f3743, %f3857;
	@%p300 bra 	$L__BB1_188;
	ld.global.f32 	%f3744, [%rd37+8];
	ld.global.f32 	%f3745, [%rd38+8];
	sub.f32 	%f3746, %f3744, %f3745;
	fma.rn.f32 	%f3857, %f3746, %f3746, %f3857;
	bra.uni 	$L__BB1_188;
$L__BB1_203:
	add.s32 	%r218, %r428, -1;
	and.b32  	%r219, %r428, 15;
	add.s32 	%r220, %r219, -1;
	and.b32  	%r221, %r428, 7;
	add.s32 	%r222, %r221, -1;
	and.b32  	%r223, %r428, 2147483632;
	and.b32  	%r224, %r428, 3;
	mov.b32 	%r816, 0;
$L__BB1_204:
	setp.eq.s32 	%p262, %r816, %r715;
	setp.eq.s32 	%p263, %r816, %r724;
	or.pred  	%p264, %p262, %p263;
	setp.eq.s32 	%p265, %r816, %r717;
	or.pred  	%p266, %p264, %p265;
	@%p266 bra 	$L__BB1_224;
	mul.wide.u32 	%rd391, %r816, 4;
	add.s64 	%rd392, %rd12, %rd391;
	ld.global.u32 	%r689, [%rd392];
	setp.eq.s32 	%p267, %r689, 0;
	@%p267 bra 	$L__BB1_224;
	mov.b32 	%r818, 0;
$L__BB1_207:
	mul.wide.u32 	%rd393, %r818, 4;
	add.s64 	%rd394, %rd4, %rd393;
	ld.global.u32 	%r691, [%rd394];
	setp.ne.s32 	%p268, %r691, %r816;
	@%p268 bra 	$L__BB1_223;
	setp.lt.s32 	%p269, %r428, 1;
	mul.lo.s32 	%r692, %r818, %r428;
	cvt.s64.s32 	%rd40, %r692;
	mov.f32 	%f3876, 0f00000000;
	@%p269 bra 	$L__BB1_222;
	setp.lt.u32 	%p270, %r218, 15;
	mov.f32 	%f3876, 0f00000000;
	mov.b32 	%r821, 0;
	@%p270 bra 	$L__BB1_212;
	mov.f32 	%f3876, 0f00000000;
	mov.b32 	%r819, 0;
$L__BB1_211:
	.pragma "nounroll";
	cvt.u64.u32 	%rd395, %r819;
	mul.wide.u32 	%rd396, %r819, 4;
	add.s64 	%rd397, %rd5, %rd396;
	ld.global.f32 	%f3410, [%rd397];
	add.s64 	%rd398, %rd40, %rd395;
	shl.b64 	%rd399, %rd398, 2;
	add.s64 	%rd400, %rd2, %rd399;
	ld.global.f32 	%f3411, [%rd400];
	sub.f32 	%f3412, %f3410, %f3411;
	fma.rn.f32 	%f3413, %f3412, %f3412, %f3876;
	ld.global.f32 	%f3414, [%rd397+4];
	ld.global.f32 	%f3415, [%rd400+4];
	sub.f32 	%f3416, %f3414, %f3415;
	fma.rn.f32 	%f3417, %f3416, %f3416, %f3413;
	ld.global.f32 	%f3418, [%rd397+8];
	ld.global.f32 	%f3419, [%rd400+8];
	sub.f32 	%f3420, %f3418, %f3419;
	fma.rn.f32 	%f3421, %f3420, %f3420, %f3417;
	ld.global.f32 	%f3422, [%rd397+12];
	ld.global.f32 	%f3423, [%rd400+12];
	sub.f32 	%f3424, %f3422, %f3423;
	fma.rn.f32 	%f3425, %f3424, %f3424, %f3421;
	ld.global.f32 	%f3426, [%rd397+16];
	ld.global.f32 	%f3427, [%rd400+16];
	sub.f32 	%f3428, %f3426, %f3427;
	fma.rn.f32 	%f3429, %f3428, %f3428, %f3425;
	ld.global.f32 	%f3430, [%rd397+20];
	ld.global.f32 	%f3431, [%rd400+20];
	sub.f32 	%f3432, %f3430, %f3431;
	fma.rn.f32 	%f3433, %f3432, %f3432, %f3429;
	ld.global.f32 	%f3434, [%rd397+24];
	ld.global.f32 	%f3435, [%rd400+24];
	sub.f32 	%f3436, %f3434, %f3435;
	fma.rn.f32 	%f3437, %f3436, %f3436, %f3433;
	ld.global.f32 	%f3438, [%rd397+28];
	ld.global.f32 	%f3439, [%rd400+28];
	sub.f32 	%f3440, %f3438, %f3439;
	fma.rn.f32 	%f3441, %f3440, %f3440, %f3437;
	ld.global.f32 	%f3442, [%rd397+32];
	ld.global.f32 	%f3443, [%rd400+32];
	sub.f32 	%f3444, %f3442, %f3443;
	fma.rn.f32 	%f3445, %f3444, %f3444, %f3441;
	ld.global.f32 	%f3446, [%rd397+36];
	ld.global.f32 	%f3447, [%rd400+36];
	sub.f32 	%f3448, %f3446, %f3447;
	fma.rn.f32 	%f3449, %f3448, %f3448, %f3445;
	ld.global.f32 	%f3450, [%rd397+40];
	ld.global.f32 	%f3451, [%rd400+40];
	sub.f32 	%f3452, %f3450, %f3451;
	fma.rn.f32 	%f3453, %f3452, %f3452, %f3449;
	ld.global.f32 	%f3454, [%rd397+44];
	ld.global.f32 	%f3455, [%rd400+44];
	sub.f32 	%f3456, %f3454, %f3455;
	fma.rn.f32 	%f3457, %f3456, %f3456, %f3453;
	ld.global.f32 	%f3458, [%rd397+48];
	ld.global.f32 	%f3459, [%rd400+48];
	sub.f32 	%f3460, %f3458, %f3459;
	fma.rn.f32 	%f3461, %f3460, %f3460, %f3457;
	ld.global.f32 	%f3462, [%rd397+52];
	ld.global.f32 	%f3463, [%rd400+52];
	sub.f32 	%f3464, %f3462, %f3463;
	fma.rn.f32 	%f3465, %f3464, %f3464, %f3461;
	ld.global.f32 	%f3466, [%rd397+56];
	ld.global.f32 	%f3467, [%rd400+56];
	sub.f32 	%f3468, %f3466, %f3467;
	fma.rn.f32 	%f3469, %f3468, %f3468, %f3465;
	ld.global.f32 	%f3470, [%rd397+60];
	ld.global.f32 	%f3471, [%rd400+60];
	sub.f32 	%f3472, %f3470, %f3471;
	fma.rn.f32 	%f3876, %f3472, %f3472, %f3469;
	add.s32 	%r819, %r819, 16;
	setp.ne.s32 	%p271, %r819, %r223;
	mov.u32 	%r821, %r223;
	@%p271 bra 	$L__BB1_211;
$L__BB1_212:
	setp.eq.s32 	%p272, %r219, 0;
	@%p272 bra 	$L__BB1_222;
	setp.lt.u32 	%p273, %r220, 7;
	@%p273 bra 	$L__BB1_215;
	cvt.u64.u32 	%rd401, %r821;
	mul.wide.u32 	%rd402, %r821, 4;
	add.s64 	%rd403, %rd5, %rd402;
	ld.global.f32 	%f3474, [%rd403];
	add.s64 	%rd404, %rd40, %rd401;
	shl.b64 	%rd405, %rd404, 2;
	add.s64 	%rd406, %rd2, %rd405;
	ld.global.f32 	%f3475, [%rd406];
	sub.f32 	%f3476, %f3474, %f3475;
	fma.rn.f32 	%f3477, %f3476, %f3476, %f3876;
	ld.global.f32 	%f3478, [%rd403+4];
	ld.global.f32 	%f3479, [%rd406+4];
	sub.f32 	%f3480, %f3478, %f3479;
	fma.rn.f32 	%f3481, %f3480, %f3480, %f3477;
	ld.global.f32 	%f3482, [%rd403+8];
	ld.global.f32 	%f3483, [%rd406+8];
	sub.f32 	%f3484, %f3482, %f3483;
	fma.rn.f32 	%f3485, %f3484, %f3484, %f3481;
	ld.global.f32 	%f3486, [%rd403+12];
	ld.global.f32 	%f3487, [%rd406+12];
	sub.f32 	%f3488, %f3486, %f3487;
	fma.rn.f32 	%f3489, %f3488, %f3488, %f3485;
	ld.global.f32 	%f3490, [%rd403+16];
	ld.global.f32 	%f3491, [%rd406+16];
	sub.f32 	%f3492, %f3490, %f3491;
	fma.rn.f32 	%f3493, %f3492, %f3492, %f3489;
	ld.global.f32 	%f3494, [%rd403+20];
	ld.global.f32 	%f3495, [%rd406+20];
	sub.f32 	%f3496, %f3494, %f3495;
	fma.rn.f32 	%f3497, %f3496, %f3496, %f3493;
	ld.global.f32 	%f3498, [%rd403+24];
	ld.global.f32 	%f3499, [%rd406+24];
	sub.f32 	%f3500, %f3498, %f3499;
	fma.rn.f32 	%f3501, %f3500, %f3500, %f3497;
	ld.global.f32 	%f3502, [%rd403+28];
	ld.global.f32 	%f3503, [%rd406+28];
	sub.f32 	%f3504, %f3502, %f3503;
	fma.rn.f32 	%f3876, %f3504, %f3504, %f3501;
	add.s32 	%r821, %r821, 8;
$L__BB1_215:
	setp.eq.s32 	%p274, %r221, 0;
	@%p274 bra 	$L__BB1_222;
	setp.lt.u32 	%p275, %r222, 3;
	@%p275 bra 	$L__BB1_218;
	cvt.u64.u32 	%rd407, %r821;
	mul.wide.u32 	%rd408, %r821, 4;
	add.s64 	%rd409, %rd5, %rd408;
	ld.global.f32 	%f3506, [%rd409];
	add.s64 	%rd410, %rd40, %rd407;
	shl.b64 	%rd411, %rd410, 2;
	add.s64 	%rd412, %rd2, %rd411;
	ld.global.f32 	%f3507, [%rd412];
	sub.f32 	%f3508, %f3506, %f3507;
	fma.rn.f32 	%f3509, %f3508, %f3508, %f3876;
	ld.global.f32 	%f3510, [%rd409+4];
	ld.global.f32 	%f3511, [%rd412+4];
	sub.f32 	%f3512, %f3510, %f3511;
	fma.rn.f32 	%f3513, %f3512, %f3512, %f3509;
	ld.global.f32 	%f3514, [%rd409+8];
	ld.global.f32 	%f3515, [%rd412+8];
	sub.f32 	%f3516, %f3514, %f3515;
	fma.rn.f32 	%f3517, %f3516, %f3516, %f3513;
	ld.global.f32 	%f3518, [%rd409+12];
	ld.global.f32 	%f3519, [%rd412+12];
	sub.f32 	%f3520, %f3518, %f3519;
	fma.rn.f32 	%f3876, %f3520, %f3520, %f3517;
	add.s32 	%r821, %r821, 4;
$L__BB1_218:
	setp.eq.s32 	%p276, %r224, 0;
	@%p276 bra 	$L__BB1_222;
	setp.eq.s32 	%p277, %r224, 1;
	cvt.u64.u32 	%rd413, %r821;
	mul.wide.u32 	%rd414, %r821, 4;
	add.s64 	%rd41, %rd5, %rd414;
	ld.global.f32 	%f3521, [%rd41];
	add.s64 	%rd415, %rd40, %rd413;
	shl.b64 	%rd416, %rd415, 2;
	add.s64 	%rd42, %rd2, %rd416;
	ld.global.f32 	%f3522, [%rd42];
	sub.f32 	%f3523, %f3521, %f3522;
	fma.rn.f32 	%f3876, %f3523, %f3523, %f3876;
	@%p277 bra 	$L__BB1_222;
	setp.eq.s32 	%p278, %r224, 2;
	ld.global.f32 	%f3524, [%rd41+4];
	ld.global.f32 	%f3525, [%rd42+4];
	sub.f32 	%f3526, %f3524, %f3525;
	fma.rn.f32 	%f3876, %f3526, %f3526, %f3876;
	@%p278 bra 	$L__BB1_222;
	ld.global.f32 	%f3527, [%rd41+8];
	ld.global.f32 	%f3528, [%rd42+8];
	sub.f32 	%f3529, %f3527, %f3528;
	fma.rn.f32 	%f3876, %f3529, %f3529, %f3876;
$L__BB1_222:
	setp.lt.f32 	%p279, %f3876, %f3803;
	selp.b32 	%r762, %r818, %r762, %p279;
	selp.f32 	%f3803, %f3876, %f3803, %p279;
$L__BB1_223:
	add.s32 	%r818, %r818, 1;
	setp.ne.s32 	%p280, %r818, %r427;
	@%p280 bra 	$L__BB1_207;
$L__BB1_224:
	add.s32 	%r816, %r816, 1;
	setp.ne.s32 	%p281, %r816, %r429;
	@%p281 bra 	$L__BB1_204;
$L__BB1_225:
	ld.param.u64 	%rd451, [cluster_search_param_5];
	cvta.to.global.u64 	%rd440, %rd451;
	mul.wide.u32 	%rd441, %r1, 4;
	add.s64 	%rd442, %rd440, %rd441;
	st.global.u32 	[%rd442], %r762;
	bra.uni 	$L__BB1_403;
$L__BB1_226:
	mov.u32 	%r430, %ctaid.x;
	mov.u32 	%r431, %ntid.x;
	mov.u32 	%r432, %tid.x;
	mad.lo.s32 	%r242, %r430, %r431, %r432;
	setp.ge.s32 	%p2, %r242, %r426;
	@%p2 bra 	$L__BB1_403;
	mul.lo.s32 	%r434, %r428, %r242;
	mul.wide.s32 	%rd65, %r434, 4;
	add.s64 	%rd43, %rd3, %rd65;
	setp.lt.s32 	%p3, %r429, 1;
	mov.f32 	%f3902, 0f7F800000;
	mov.b32 	%r843, -1;
	mov.u32 	%r844, %r843;
	@%p3 bra 	$L__BB1_262;
	and.b32  	%r243, %r428, -8;
	and.b32  	%r244, %r428, -4;
	add.s32 	%r245, %r428, -8;
	and.b32  	%r437, %r428, 7;
	add.s32 	%r246, %r437, -4;
	or.b32  	%r438, %r244, 1;
	max.s32 	%r439, %r428, %r438;
	sub.s32 	%r440, %r439, %r244;
	and.b32  	%r441, %r428, 12;
	sub.s32 	%r442, %r439, %r441;
	and.b32  	%r443, %r442, 15;
	add.s32 	%r247, %r443, -1;
	and.b32  	%r444, %r428, 4;
	sub.s32 	%r445, %r439, %r444;
	and.b32  	%r446, %r445, 7;
	add.s32 	%r248, %r446, -1;
	and.b32  	%r249, %r440, 15;
	sub.s32 	%r250, %r244, %r439;
	and.b32  	%r251, %r440, -16;
	and.b32  	%r252, %r442, 7;
	and.b32  	%r253, %r439, 3;
	mov.b32 	%r844, -1;
	mov.f32 	%f3879, 0f7F7FFFFF;
	mov.b32 	%r826, 0;
	mov.u32 	%r842, %r844;
	mov.f32 	%f3880, %f3879;
	mov.f32 	%f3901, %f3879;
$L__BB1_229:
	ld.param.u64 	%rd444, [cluster_search_param_2];
	setp.lt.s32 	%p4, %r428, 8;
	mul.lo.s32 	%r447, %r826, %r428;
	cvta.to.global.u64 	%rd66, %rd444;
	mul.wide.s32 	%rd67, %r447, 4;
	add.s64 	%rd44, %rd66, %rd67;
	mov.f32 	%f3899, 0f00000000;
	@%p4 bra 	$L__BB1_235;
	setp.lt.u32 	%p5, %r245, 8;
	mov.f32 	%f3899, 0f00000000;
	mov.b32 	%r831, 0;
	@%p5 bra 	$L__BB1_233;
	mov.f32 	%f3899, 0f00000000;
	mov.b32 	%r831, 0;
	mov.u32 	%r830, %r831;
$L__BB1_232:
	mul.wide.u32 	%rd68, %r831, 4;
	add.s64 	%rd69, %rd43, %rd68;
	ld.global.f32 	%f384, [%rd69];
	add.s64 	%rd70, %rd44, %rd68;
	ld.global.f32 	%f385, [%rd70];
	sub.f32 	%f386, %f384, %f385;
	ld.global.f32 	%f387, [%rd69+4];
	ld.global.f32 	%f388, [%rd70+4];
	sub.f32 	%f389, %f387, %f388;
	ld.global.f32 	%f390, [%rd69+8];
	ld.global.f32 	%f391, [%rd70+8];
	sub.f32 	%f392, %f390, %f391;
	ld.global.f32 	%f393, [%rd69+12];
	ld.global.f32 	%f394, [%rd70+12];
	sub.f32 	%f395, %f393, %f394;
	ld.global.f32 	%f396, [%rd69+16];
	ld.global.f32 	%f397, [%rd70+16];
	sub.f32 	%f398, %f396, %f397;
	ld.global.f32 	%f399, [%rd69+20];
	ld.global.f32 	%f400, [%rd70+20];
	sub.f32 	%f401, %f399, %f400;
	ld.global.f32 	%f402, [%rd69+24];
	ld.global.f32 	%f403, [%rd70+24];
	sub.f32 	%f404, %f402, %f403;
	ld.global.f32 	%f405, [%rd69+28];
	ld.global.f32 	%f406, [%rd70+28];
	sub.f32 	%f407, %f405, %f406;
	fma.rn.f32 	%f408, %f386, %f386, %f3899;
	fma.rn.f32 	%f409, %f389, %f389, %f408;
	fma.rn.f32 	%f410, %f392, %f392, %f409;
	fma.rn.f32 	%f411, %f395, %f395, %f410;
	fma.rn.f32 	%f412, %f398, %f398, %f411;
	fma.rn.f32 	%f413, %f401, %f401, %f412;
	fma.rn.f32 	%f414, %f404, %f404, %f413;
	fma.rn.f32 	%f415, %f407, %f407, %f414;
	ld.global.f32 	%f416, [%rd69+32];
	ld.global.f32 	%f417, [%rd70+32];
	sub.f32 	%f418, %f416, %f417;
	ld.global.f32 	%f419, [%rd69+36];
	ld.global.f32 	%f420, [%rd70+36];
	sub.f32 	%f421, %f419, %f420;
	ld.global.f32 	%f422, [%rd69+40];
	ld.global.f32 	%f423, [%rd70+40];
	sub.f32 	%f424, %f422, %f423;
	ld.global.f32 	%f425, [%rd69+44];
	ld.global.f32 	%f426, [%rd70+44];
	sub.f32 	%f427, %f425, %f426;
	ld.global.f32 	%f428, [%rd69+48];
	ld.global.f32 	%f429, [%rd70+48];
	sub.f32 	%f430, %f428, %f429;
	ld.global.f32 	%f431, [%rd69+52];
	ld.global.f32 	%f432, [%rd70+52];
	sub.f32 	%f433, %f431, %f432;
	ld.global.f32 	%f434, [%rd69+56];
	ld.global.f32 	%f435, [%rd70+56];
	sub.f32 	%f436, %f434, %f435;
	ld.global.f32 	%f437, [%rd69+60];
	ld.global.f32 	%f438, [%rd70+60];
	sub.f32 	%f439, %f437, %f438;
	fma.rn.f32 	%f440, %f418, %f418, %f415;
	fma.rn.f32 	%f441, %f421, %f421, %f440;
	fma.rn.f32 	%f442, %f424, %f424, %f441;
	fma.rn.f32 	%f443, %f427, %f427, %f442;
	fma.rn.f32 	%f444, %f430, %f430, %f443;
	fma.rn.f32 	%f445, %f433, %f433, %f444;
	fma.rn.f32 	%f446, %f436, %f436, %f445;
	fma.rn.f32 	%f3899, %f439, %f439, %f446;
	add.s32 	%r831, %r831, 16;
	add.s32 	%r830, %r830, 2;
	shr.u32 	%r450, %r245, 3;
	add.s32 	%r451, %r450, 1;
	and.b32  	%r452, %r451, 1073741822;
	setp.ne.s32 	%p6, %r830, %r452;
	@%p6 bra 	$L__BB1_232;
$L__BB1_233:
	and.b32  	%r453, %r245, 8;
	setp.ne.s32 	%p7, %r453, 0;
	@%p7 bra 	$L__BB1_235;
	mul.wide.u32 	%rd71, %r831, 4;
	add.s64 	%rd72, %rd43, %rd71;
	ld.global.f32 	%f447, [%rd72];
	add.s64 	%rd73, %rd44, %rd71;
	ld.global.f32 	%f448, [%rd73];
	sub.f32 	%f449, %f447, %f448;
	ld.global.f32 	%f450, [%rd72+4];
	ld.global.f32 	%f451, [%rd73+4];
	sub.f32 	%f452, %f450, %f451;
	ld.global.f32 	%f453, [%rd72+8];
	ld.global.f32 	%f454, [%rd73+8];
	sub.f32 	%f455, %f453, %f454;
	ld.global.f32 	%f456, [%rd72+12];
	ld.global.f32 	%f457, [%rd73+12];
	sub.f32 	%f458, %f456, %f457;
	ld.global.f32 	%f459, [%rd72+16];
	ld.global.f32 	%f460, [%rd73+16];
	sub.f32 	%f461, %f459, %f460;
	ld.global.f32 	%f462, [%rd72+20];
	ld.global.f32 	%f463, [%rd73+20];
	sub.f32 	%f464, %f462, %f463;
	ld.global.f32 	%f465, [%rd72+24];
	ld.global.f32 	%f466, [%rd73+24];
	sub.f32 	%f467, %f465, %f466;
	ld.global.f32 	%f468, [%rd72+28];
	ld.global.f32 	%f469, [%rd73+28];
	sub.f32 	%f470, %f468, %f469;
	fma.rn.f32 	%f471, %f449, %f449, %f3899;
	fma.rn.f32 	%f472, %f452, %f452, %f471;
	fma.rn.f32 	%f473, %f455, %f455, %f472;
	fma.rn.f32 	%f474, %f458, %f458, %f473;
	fma.rn.f32 	%f475, %f461, %f461, %f474;
	fma.rn.f32 	%f476, %f464, %f464, %f475;
	fma.rn.f32 	%f477, %f467, %f467, %f476;
	fma.rn.f32 	%f3899, %f470, %f470, %f477;
$L__BB1_235:
	add.s32 	%r454, %r428, -3;
	setp.ge.s32 	%p8, %r243, %r454;
	@%p8 bra 	$L__BB1_244;
	setp.lt.u32 	%p9, %r246, 12;
	mov.u32 	%r834, %r243;
	@%p9 bra 	$L__BB1_239;
	mov.b32 	%r833, 0;
	mov.u32 	%r834, %r243;
$L__BB1_238:
	.pragma "nounroll";
	mul.wide.s32 	%rd74, %r834, 4;
	add.s64 	%rd75, %rd43, %rd74;
	ld.global.f32 	%f479, [%rd75];
	add.s64 	%rd76, %rd44, %rd74;
	ld.global.f32 	%f480, [%rd76];
	sub.f32 	%f481, %f479, %f480;
	ld.global.f32 	%f482, [%rd75+4];
	ld.global.f32 	%f483, [%rd76+4];
	sub.f32 	%f484, %f482, %f483;
	ld.global.f32 	%f485, [%rd75+8];
	ld.global.f32 	%f486, [%rd76+8];
	sub.f32 	%f487, %f485, %f486;
	ld.global.f32 	%f488, [%rd75+12];
	ld.global.f32 	%f489, [%rd76+12];
	sub.f32 	%f490, %f488, %f489;
	fma.rn.f32 	%f491, %f481, %f481, %f3899;
	fma.rn.f32 	%f492, %f484, %f484, %f491;
	fma.rn.f32 	%f493, %f487, %f487, %f492;
	fma.rn.f32 	%f494, %f490, %f490, %f493;
	ld.global.f32 	%f495, [%rd75+16];
	ld.global.f32 	%f496, [%rd76+16];
	sub.f32 	%f497, %f495, %f496;
	ld.global.f32 	%f498, [%rd75+20];
	ld.global.f32 	%f499, [%rd76+20];
	sub.f32 	%f500, %f498, %f499;
	ld.global.f32 	%f501, [%rd75+24];
	ld.global.f32 	%f502, [%rd76+24];
	sub.f32 	%f503, %f501, %f502;
	ld.global.f32 	%f504, [%rd75+28];
	ld.global.f32 	%f505, [%rd76+28];
	sub.f32 	%f506, %f504, %f505;
	fma.rn.f32 	%f507, %f497, %f497, %f494;
	fma.rn.f32 	%f508, %f500, %f500, %f507;
	fma.rn.f32 	%f509, %f503, %f503, %f508;
	fma.rn.f32 	%f510, %f506, %f506, %f509;
	ld.global.f32 	%f511, [%rd75+32];
	ld.global.f32 	%f512, [%rd76+32];
	sub.f32 	%f513, %f511, %f512;
	ld.global.f32 	%f514, [%rd75+36];
	ld.global.f32 	%f515, [%rd76+36];
	sub.f32 	%f516, %f514, %f515;
	ld.global.f32 	%f517, [%rd75+40];
	ld.global.f32 	%f518, [%rd76+40];
	sub.f32 	%f519, %f517, %f518;
	ld.global.f32 	%f520, [%rd75+44];
	ld.global.f32 	%f521, [%rd76+44];
	sub.f32 	%f522, %f520, %f521;
	fma.rn.f32 	%f523, %f513, %f513, %f510;
	fma.rn.f32 	%f524, %f516, %f516, %f523;
	fma.rn.f32 	%f525, %f519, %f519, %f524;
	fma.rn.f32 	%f526, %f522, %f522, %f525;
	ld.global.f32 	%f527, [%rd75+48];
	ld.global.f32 	%f528, [%rd76+48];
	sub.f32 	%f529, %f527, %f528;
	ld.global.f32 	%f530, [%rd75+52];
	ld.global.f32 	%f531, [%rd76+52];
	sub.f32 	%f532, %f530, %f531;
	ld.global.f32 	%f533, [%rd75+56];
	ld.global.f32 	%f534, [%rd76+56];
	sub.f32 	%f535, %f533, %f534;
	ld.global.f32 	%f536, [%rd75+60];
	ld.global.f32 	%f537, [%rd76+60];
	sub.f32 	%f538, %f536, %f537;
	fma.rn.f32 	%f539, %f529, %f529, %f526;
	fma.rn.f32 	%f540, %f532, %f532, %f539;
	fma.rn.f32 	%f541, %f535, %f535, %f540;
	fma.rn.f32 	%f3899, %f538, %f538, %f541;
	add.s32 	%r834, %r834, 16;
	add.s32 	%r833, %r833, 4;
	shr.u32 	%r456, %r246, 2;
	add.s32 	%r457, %r456, 1;
	and.b32  	%r458, %r457, 2147483644;
	setp.ne.s32 	%p10, %r833, %r458;
	@%p10 bra 	$L__BB1_238;
$L__BB1_239:
	shr.u32 	%r459, %r246, 2;
	add.s32 	%r460, %r459, 1;
	and.b32  	%r461, %r460, 3;
	setp.eq.s32 	%p11, %r461, 0;
	@%p11 bra 	$L__BB1_244;
	and.b32  	%r462, %r246, 12;
	setp.eq.s32 	%p12, %r462, 0;
	@%p12 bra 	$L__BB1_242;
	mul.wide.s32 	%rd77, %r834, 4;
	add.s64 	%rd78, %rd43, %rd77;
	ld.global.f32 	%f543, [%rd78];
	add.s64 	%rd79, %rd44, %rd77;
	ld.global.f32 	%f544, [%rd79];
	sub.f32 	%f545, %f543, %f544;
	ld.global.f32 	%f546, [%rd78+4];
	ld.global.f32 	%f547, [%rd79+4];
	sub.f32 	%f548, %f546, %f547;
	ld.global.f32 	%f549, [%rd78+8];
	ld.global.f32 	%f550, [%rd79+8];
	sub.f32 	%f551, %f549, %f550;
	ld.global.f32 	%f552, [%rd78+12];
	ld.global.f32 	%f553, [%rd79+12];
	sub.f32 	%f554, %f552, %f553;
	fma.rn.f32 	%f555, %f545, %f545, %f3899;
	fma.rn.f32 	%f556, %f548, %f548, %f555;
	fma.rn.f32 	%f557, %f551, %f551, %f556;
	fma.rn.f32 	%f558, %f554, %f554, %f557;
	ld.global.f32 	%f559, [%rd78+16];
	ld.global.f32 	%f560, [%rd79+16];
	sub.f32 	%f561, %f559, %f560;
	ld.global.f32 	%f562, [%rd78+20];
	ld.global.f32 	%f563, [%rd79+20];
	sub.f32 	%f564, %f562, %f563;
	ld.global.f32 	%f565, [%rd78+24];
	ld.global.f32 	%f566, [%rd79+24];
	sub.f32 	%f567, %f565, %f566;
	ld.global.f32 	%f568, [%rd78+28];
	ld.global.f32 	%f569, [%rd79+28];
	sub.f32 	%f570, %f568, %f569;
	fma.rn.f32 	%f571, %f561, %f561, %f558;
	fma.rn.f32 	%f572, %f564, %f564, %f571;
	fma.rn.f32 	%f573, %f567, %f567, %f572;
	fma.rn.f32 	%f3899, %f570, %f570, %f573;
	add.s32 	%r834, %r834, 8;
$L__BB1_242:
	add.s32 	%r463, %r428, -4;
	and.b32  	%r464, %r463, 4;
	setp.ne.s32 	%p13, %r464, 0;
	@%p13 bra 	$L__BB1_244;
	mul.wide.s32 	%rd80, %r834, 4;
	add.s64 	%rd81, %rd43, %rd80;
	ld.global.f32 	%f574, [%rd81];
	add.s64 	%rd82, %rd44, %rd80;
	ld.global.f32 	%f575, [%rd82];
	sub.f32 	%f576, %f574, %f575;
	ld.global.f32 	%f577, [%rd81+4];
	ld.global.f32 	%f578, [%rd82+4];
	sub.f32 	%f579, %f577, %f578;
	ld.global.f32 	%f580, [%rd81+8];
	ld.global.f32 	%f581, [%rd82+8];
	sub.f32 	%f582, %f580, %f581;
	ld.global.f32 	%f583, [%rd81+12];
	ld.global.f32 	%f584, [%rd82+12];
	sub.f32 	%f585, %f583, %f584;
	fma.rn.f32 	%f586, %f576, %f576, %f3899;
	fma.rn.f32 	%f587, %f579, %f579, %f586;
	fma.rn.f32 	%f588, %f582, %f582, %f587;
	fma.rn.f32 	%f3899, %f585, %f585, %f588;
$L__BB1_244:
	setp.eq.s32 	%p14, %r244, %r428;
	@%p14 bra 	$L__BB1_258;
	setp.gt.u32 	%p15, %r250, -16;
	mov.u32 	%r838, %r244;
	@%p15 bra 	$L__BB1_248;
	mov.b32 	%r837, 0;
	mov.u32 	%r838, %r244;
$L__BB1_247:
	.pragma "nounroll";
	mul.wide.s32 	%rd83, %r838, 4;
	add.s64 	%rd84, %rd43, %rd83;
	ld.global.f32 	%f590, [%rd84];
	add.s64 	%rd85, %rd44, %rd83;
	ld.global.f32 	%f591, [%rd85];
	sub.f32 	%f592, %f590, %f591;
	fma.rn.f32 	%f593, %f592, %f592, %f3899;
	ld.global.f32 	%f594, [%rd84+4];
	ld.global.f32 	%f595, [%rd85+4];
	sub.f32 	%f596, %f594, %f595;
	fma.rn.f32 	%f597, %f596, %f596, %f593;
	ld.global.f32 	%f598, [%rd84+8];
	ld.global.f32 	%f599, [%rd85+8];
	sub.f32 	%f600, %f598, %f599;
	fma.rn.f32 	%f601, %f600, %f600, %f597;
	ld.global.f32 	%f602, [%rd84+12];
	ld.global.f32 	%f603, [%rd85+12];
	sub.f32 	%f604, %f602, %f603;
	fma.rn.f32 	%f605, %f604, %f604, %f601;
	ld.global.f32 	%f606, [%rd84+16];
	ld.global.f32 	%f607, [%rd85+16];
	sub.f32 	%f608, %f606, %f607;
	fma.rn.f32 	%f609, %f608, %f608, %f605;
	ld.global.f32 	%f610, [%rd84+20];
	ld.global.f32 	%f611, [%rd85+20];
	sub.f32 	%f612, %f610, %f611;
	fma.rn.f32 	%f613, %f612, %f612, %f609;
	ld.global.f32 	%f614, [%rd84+24];
	ld.global.f32 	%f615, [%rd85+24];
	sub.f32 	%f616, %f614, %f615;
	fma.rn.f32 	%f617, %f616, %f616, %f613;
	ld.global.f32 	%f618, [%rd84+28];
	ld.global.f32 	%f619, [%rd85+28];
	sub.f32 	%f620, %f618, %f619;
	fma.rn.f32 	%f621, %f620, %f620, %f617;
	ld.global.f32 	%f622, [%rd84+32];
	ld.global.f32 	%f623, [%rd85+32];
	sub.f32 	%f624, %f622, %f623;
	fma.rn.f32 	%f625, %f624, %f624, %f621;
	ld.global.f32 	%f626, [%rd84+36];
	ld.global.f32 	%f627, [%rd85+36];
	sub.f32 	%f628, %f626, %f627;
	fma.rn.f32 	%f629, %f628, %f628, %f625;
	ld.global.f32 	%f630, [%rd84+40];
	ld.global.f32 	%f631, [%rd85+40];
	sub.f32 	%f632, %f630, %f631;
	fma.rn.f32 	%f633, %f632, %f632, %f629;
	ld.global.f32 	%f634, [%rd84+44];
	ld.global.f32 	%f635, [%rd85+44];
	sub.f32 	%f636, %f634, %f635;
	fma.rn.f32 	%f637, %f636, %f636, %f633;
	ld.global.f32 	%f638, [%rd84+48];
	ld.global.f32 	%f639, [%rd85+48];
	sub.f32 	%f640, %f638, %f639;
	fma.rn.f32 	%f641, %f640, %f640, %f637;
	ld.global.f32 	%f642, [%rd84+52];
	ld.global.f32 	%f643, [%rd85+52];
	sub.f32 	%f644, %f642, %f643;
	fma.rn.f32 	%f645, %f644, %f644, %f641;
	ld.global.f32 	%f646, [%rd84+56];
	ld.global.f32 	%f647, [%rd85+56];
	sub.f32 	%f648, %f646, %f647;
	fma.rn.f32 	%f649, %f648, %f648, %f645;
	ld.global.f32 	%f650, [%rd84+60];
	ld.global.f32 	%f651, [%rd85+60];
	sub.f32 	%f652, %f650, %f651;
	fma.rn.f32 	%f3899, %f652, %f652, %f649;
	add.s32 	%r838, %r838, 16;
	add.s32 	%r837, %r837, 16;
	setp.ne.s32 	%p16, %r837, %r251;
	@%p16 bra 	$L__BB1_247;
$L__BB1_248:
	setp.eq.s32 	%p17, %r249, 0;
	@%p17 bra 	$L__BB1_258;
	setp.lt.u32 	%p18, %r247, 7;
	@%p18 bra 	$L__BB1_251;
	mul.wide.s32 	%rd86, %r838, 4;
	add.s64 	%rd87, %rd43, %rd86;
	ld.global.f32 	%f654, [%rd87];
	add.s64 	%rd88, %rd44, %rd86;
	ld.global.f32 	%f655, [%rd88];
	sub.f32 	%f656, %f654, %f655;
	fma.rn.f32 	%f657, %f656, %f656, %f3899;
	ld.global.f32 	%f658, [%rd87+4];
	ld.global.f32 	%f659, [%rd88+4];
	sub.f32 	%f660, %f658, %f659;
	fma.rn.f32 	%f661, %f660, %f660, %f657;
	ld.global.f32 	%f662, [%rd87+8];
	ld.global.f32 	%f663, [%rd88+8];
	sub.f32 	%f664, %f662, %f663;
	fma.rn.f32 	%f665, %f664, %f664, %f661;
	ld.global.f32 	%f666, [%rd87+12];
	ld.global.f32 	%f667, [%rd88+12];
	sub.f32 	%f668, %f666, %f667;
	fma.rn.f32 	%f669, %f668, %f668, %f665;
	ld.global.f32 	%f670, [%rd87+16];
	ld.global.f32 	%f671, [%rd88+16];
	sub.f32 	%f672, %f670, %f671;
	fma.rn.f32 	%f673, %f672, %f672, %f669;
	ld.global.f32 	%f674, [%rd87+20];
	ld.global.f32 	%f675, [%rd88+20];
	sub.f32 	%f676, %f674, %f675;
	fma.rn.f32 	%f677, %f676, %f676, %f673;
	ld.global.f32 	%f678, [%rd87+24];
	ld.global.f32 	%f679, [%rd88+24];
	sub.f32 	%f680, %f678, %f679;
	fma.rn.f32 	%f681, %f680, %f680, %f677;
	ld.global.f32 	%f682, [%rd87+28];
	ld.global.f32 	%f683, [%rd88+28];
	sub.f32 	%f684, %f682, %f683;
	fma.rn.f32 	%f3899, %f684, %f684, %f681;
	add.s32 	%r838, %r838, 8;
$L__BB1_251:
	setp.eq.s32 	%p19, %r252, 0;
	@%p19 bra 	$L__BB1_258;
	setp.lt.u32 	%p20, %r248, 3;
	@%p20 bra 	$L__BB1_254;
	mul.wide.s32 	%rd89, %r838, 4;
	add.s64 	%rd90, %rd43, %rd89;
	ld.global.f32 	%f686, [%rd90];
	add.s64 	%rd91, %rd44, %rd89;
	ld.global.f32 	%f687, [%rd91];
	sub.f32 	%f688, %f686, %f687;
	fma.rn.f32 	%f689, %f688, %f688, %f3899;
	ld.global.f32 	%f690, [%rd90+4];
	ld.global.f32 	%f691, [%rd91+4];
	sub.f32 	%f692, %f690, %f691;
	fma.rn.f32 	%f693, %f692, %f692, %f689;
	ld.global.f32 	%f694, [%rd90+8];
	ld.global.f32 	%f695, [%rd91+8];
	sub.f32 	%f696, %f694, %f695;
	fma.rn.f32 	%f697, %f696, %f696, %f693;
	ld.global.f32 	%f698, [%rd90+12];
	ld.global.f32 	%f699, [%rd91+12];
	sub.f32 	%f700, %f698, %f699;
	fma.rn.f32 	%f3899, %f700, %f700, %f697;
	add.s32 	%r838, %r838, 4;
$L__BB1_254:
	setp.eq.s32 	%p21, %r253, 0;
	@%p21 bra 	$L__BB1_258;
	setp.eq.s32 	%p22, %r253, 1;
	mul.wide.s32 	%rd92, %r838, 4;
	add.s64 	%rd45, %rd43, %rd92;
	ld.global.f32 	%f701, [%rd45];
	add.s64 	%rd46, %rd44, %rd92;
	ld.global.f32 	%f702, [%rd46];
	sub.f32 	%f703, %f701, %f702;
	fma.rn.f32 	%f3899, %f703, %f703, %f3899;
	@%p22 bra 	$L__BB1_258;
	setp.eq.s32 	%p23, %r253, 2;
	ld.global.f32 	%f704, [%rd45+4];
	ld.global.f32 	%f705, [%rd46+4];
	sub.f32 	%f706, %f704, %f705;
	fma.rn.f32 	%f3899, %f706, %f706, %f3899;
	@%p23 bra 	$L__BB1_258;
	ld.global.f32 	%f707, [%rd45+8];
	ld.global.f32 	%f708, [%rd46+8];
	sub.f32 	%f709, %f707, %f708;
	fma.rn.f32 	%f3899, %f709, %f709, %f3899;
$L__BB1_258:
	setp.eq.s32 	%p24, %r826, 0;
	selp.f32 	%f3879, %f3899, %f3879, %p24;
	setp.lt.f32 	%p25, %f3899, %f3901;
	mov.u32 	%r843, %r826;
	@%p25 bra 	$L__BB1_260;
	setp.lt.f32 	%p26, %f3899, %f3880;
	selp.f32 	%f244, %f3899, %f3880, %p26;
	selp.b32 	%r278, %r826, %r844, %p26;
	mov.f32 	%f3899, %f3901;
	mov.f32 	%f3901, %f244;
	mov.u32 	%r843, %r842;
	mov.u32 	%r842, %r278;
$L__BB1_260:
	mov.u32 	%r844, %r842;
	add.s32 	%r826, %r826, 1;
	setp.ne.s32 	%p27, %r826, %r429;
	mov.u32 	%r842, %r843;
	mov.f32 	%f3880, %f3901;
	mov.f32 	%f3901, %f3899;
	@%p27 bra 	$L__BB1_229;
	add.f32 	%f3902, %f3879, %f3879;
$L__BB1_262:
	setp.eq.s32 	%p28, %r843, -1;
	mov.b32 	%r876, -1;
	mov.f32 	%f3944, 0f7F7FFFFF;
	@%p28 bra 	$L__BB1_297;
	ld.param.u64 	%rd446, [cluster_search_param_4];
	cvta.to.global.u64 	%rd93, %rd446;
	mul.wide.s32 	%rd94, %r843, 4;
	add.s64 	%rd95, %rd93, %rd94;
	ld.global.u32 	%r468, [%rd95];
	min.s32 	%r469, %r468, %r427;
	setp.lt.s32 	%p29, %r469, 1;
	@%p29 bra 	$L__BB1_297;
	and.b32  	%r284, %r428, -8;
	and.b32  	%r285, %r428, -4;
	add.s32 	%r286, %r428, -8;
	and.b32  	%r472, %r428, 7;
	add.s32 	%r287, %r472, -4;
	or.b32  	%r473, %r285, 1;
	max.s32 	%r474, %r428, %r473;
	sub.s32 	%r475, %r474, %r285;
	and.b32  	%r476, %r428, 12;
	sub.s32 	%r477, %r474, %r476;
	and.b32  	%r478, %r477, 15;
	add.s32 	%r288, %r478, -1;
	and.b32  	%r479, %r428, 4;
	sub.s32 	%r480, %r474, %r479;
	and.b32  	%r481, %r480, 7;
	add.s32 	%r289, %r481, -1;
	and.b32  	%r290, %r475, 15;
	sub.s32 	%r291, %r285, %r474;
	and.b32  	%r292, %r475, -16;
	and.b32  	%r293, %r477, 7;
	and.b32  	%r294, %r474, 3;
	mov.f32 	%f3944, 0f7F7FFFFF;
	mov.b32 	%r876, -1;
	mov.b32 	%r845, 0;
$L__BB1_265:
	mul.wide.u32 	%rd96, %r845, 4;
	add.s64 	%rd97, %rd4, %rd96;
	ld.global.u32 	%r482, [%rd97];
	setp.ne.s32 	%p30, %r482, %r843;
	@%p30 bra 	$L__BB1_296;
	setp.lt.s32 	%p31, %r428, 8;
	mul.lo.s32 	%r483, %r845, %r428;
	mul.wide.s32 	%rd98, %r483, 4;
	add.s64 	%rd47, %rd2, %rd98;
	mov.f32 	%f3921, 0f00000000;
	@%p31 bra 	$L__BB1_272;
	setp.lt.u32 	%p32, %r286, 8;
	mov.f32 	%f3921, 0f00000000;
	mov.b32 	%r849, 0;
	@%p32 bra 	$L__BB1_270;
	mov.f32 	%f3921, 0f00000000;
	mov.b32 	%r849, 0;
	mov.u32 	%r848, %r849;
$L__BB1_269:
	mul.wide.u32 	%rd99, %r849, 4;
	add.s64 	%rd100, %rd43, %rd99;
	ld.global.f32 	%f717, [%rd100];
	add.s64 	%rd101, %rd47, %rd99;
	ld.global.f32 	%f718, [%rd101];
	sub.f32 	%f719, %f717, %f718;
	ld.global.f32 	%f720, [%rd100+4];
	ld.global.f32 	%f721, [%rd101+4];
	sub.f32 	%f722, %f720, %f721;
	ld.global.f32 	%f723, [%rd100+8];
	ld.global.f32 	%f724, [%rd101+8];
	sub.f32 	%f725, %f723, %f724;
	ld.global.f32 	%f726, [%rd100+12];
	ld.global.f32 	%f727, [%rd101+12];
	sub.f32 	%f728, %f726, %f727;
	ld.global.f32 	%f729, [%rd100+16];
	ld.global.f32 	%f730, [%rd101+16];
	sub.f32 	%f731, %f729, %f730;
	ld.global.f32 	%f732, [%rd100+20];
	ld.global.f32 	%f733, [%rd101+20];
	sub.f32 	%f734, %f732, %f733;
	ld.global.f32 	%f735, [%rd100+24];
	ld.global.f32 	%f736, [%rd101+24];
	sub.f32 	%f737, %f735, %f736;
	ld.global.f32 	%f738, [%rd100+28];
	ld.global.f32 	%f739, [%rd101+28];
	sub.f32 	%f740, %f738, %f739;
	fma.rn.f32 	%f741, %f719, %f719, %f3921;
	fma.rn.f32 	%f742, %f722, %f722, %f741;
	fma.rn.f32 	%f743, %f725, %f725, %f742;
	fma.rn.f32 	%f744, %f728, %f728, %f743;
	fma.rn.f32 	%f745, %f731, %f731, %f744;
	fma.rn.f32 	%f746, %f734, %f734, %f745;
	fma.rn.f32 	%f747, %f737, %f737, %f746;
	fma.rn.f32 	%f748, %f740, %f740, %f747;
	ld.global.f32 	%f749, [%rd100+32];
	ld.global.f32 	%f750, [%rd101+32];
	sub.f32 	%f751, %f749, %f750;
	ld.global.f32 	%f752, [%rd100+36];
	ld.global.f32 	%f753, [%rd101+36];
	sub.f32 	%f754, %f752, %f753;
	ld.global.f32 	%f755, [%rd100+40];
	ld.global.f32 	%f756, [%rd101+40];
	sub.f32 	%f757, %f755, %f756;
	ld.global.f32 	%f758, [%rd100+44];
	ld.global.f32 	%f759, [%rd101+44];
	sub.f32 	%f760, %f758, %f759;
	ld.global.f32 	%f761, [%rd100+48];
	ld.global.f32 	%f762, [%rd101+48];
	sub.f32 	%f763, %f761, %f762;
	ld.global.f32 	%f764, [%rd100+52];
	ld.global.f32 	%f765, [%rd101+52];
	sub.f32 	%f766, %f764, %f765;
	ld.global.f32 	%f767, [%rd100+56];
	ld.global.f32 	%f768, [%rd101+56];
	sub.f32 	%f769, %f767, %f768;
	ld.global.f32 	%f770, [%rd100+60];
	ld.global.f32 	%f771, [%rd101+60];
	sub.f32 	%f772, %f770, %f771;
	fma.rn.f32 	%f773, %f751, %f751, %f748;
	fma.rn.f32 	%f774, %f754, %f754, %f773;
	fma.rn.f32 	%f775, %f757, %f757, %f774;
	fma.rn.f32 	%f776, %f760, %f760, %f775;
	fma.rn.f32 	%f777, %f763, %f763, %f776;
	fma.rn.f32 	%f778, %f766, %f766, %f777;
	fma.rn.f32 	%f779, %f769, %f769, %f778;
	fma.rn.f32 	%f3921, %f772, %f772, %f779;
	add.s32 	%r849, %r849, 16;
	add.s32 	%r848, %r848, 2;
	shr.u32 	%r486, %r286, 3;
	add.s32 	%r487, %r486, 1;
	and.b32  	%r488, %r487, 1073741822;
	setp.ne.s32 	%p33, %r848, %r488;
	@%p33 bra 	$L__BB1_269;
$L__BB1_270:
	and.b32  	%r489, %r286, 8;
	setp.ne.s32 	%p34, %r489, 0;
	@%p34 bra 	$L__BB1_272;
	mul.wide.u32 	%rd102, %r849, 4;
	add.s64 	%rd103, %rd43, %rd102;
	ld.global.f32 	%f780, [%rd103];
	add.s64 	%rd104, %rd47, %rd102;
	ld.global.f32 	%f781, [%rd104];
	sub.f32 	%f782, %f780, %f781;
	ld.global.f32 	%f783, [%rd103+4];
	ld.global.f32 	%f784, [%rd104+4];
	sub.f32 	%f785, %f783, %f784;
	ld.global.f32 	%f786, [%rd103+8];
	ld.global.f32 	%f787, [%rd104+8];
	sub.f32 	%f788, %f786, %f787;
	ld.global.f32 	%f789, [%rd103+12];
	ld.global.f32 	%f790, [%rd104+12];
	sub.f32 	%f791, %f789, %f790;
	ld.global.f32 	%f792, [%rd103+16];
	ld.global.f32 	%f793, [%rd104+16];
	sub.f32 	%f794, %f792, %f793;
	ld.global.f32 	%f795, [%rd103+20];
	ld.global.f32 	%f796, [%rd104+20];
	sub.f32 	%f797, %f795, %f796;
	ld.global.f32 	%f798, [%rd103+24];
	ld.global.f32 	%f799, [%rd104+24];
	sub.f32 	%f800, %f798, %f799;
	ld.global.f32 	%f801, [%rd103+28];
	ld.global.f32 	%f802, [%rd104+28];
	sub.f32 	%f803, %f801, %f802;
	fma.rn.f32 	%f804, %f782, %f782, %f3921;
	fma.rn.f32 	%f805, %f785, %f785, %f804;
	fma.rn.f32 	%f806, %f788, %f788, %f805;
	fma.rn.f32 	%f807, %f791, %f791, %f806;
	fma.rn.f32 	%f808, %f794, %f794, %f807;
	fma.rn.f32 	%f809, %f797, %f797, %f808;
	fma.rn.f32 	%f810, %f800, %f800, %f809;
	fma.rn.f32 	%f3921, %f803, %f803, %f810;
$L__BB1_272:
	add.s32 	%r490, %r428, -3;
	setp.ge.s32 	%p35, %r284, %r490;
	@%p35 bra 	$L__BB1_281;
	setp.lt.u32 	%p36, %r287, 12;
	mov.u32 	%r852, %r284;
	@%p36 bra 	$L__BB1_276;
	mov.b32 	%r851, 0;
	mov.u32 	%r852, %r284;
$L__BB1_275:
	.pragma "nounroll";
	mul.wide.s32 	%rd105, %r852, 4;
	add.s64 	%rd106, %rd43, %rd105;
	ld.global.f32 	%f812, [%rd106];
	add.s64 	%rd107, %rd47, %rd105;
	ld.global.f32 	%f813, [%rd107];
	sub.f32 	%f814, %f812, %f813;
	ld.global.f32 	%f815, [%rd106+4];
	ld.global.f32 	%f816, [%rd107+4];
	sub.f32 	%f817, %f815, %f816;
	ld.global.f32 	%f818, [%rd106+8];
	ld.global.f32 	%f819, [%rd107+8];
	sub.f32 	%f820, %f818, %f819;
	ld.global.f32 	%f821, [%rd106+12];
	ld.global.f32 	%f822, [%rd107+12];
	sub.f32 	%f823, %f821, %f822;
	fma.rn.f32 	%f824, %f814, %f814, %f3921;
	fma.rn.f32 	%f825, %f817, %f817, %f824;
	fma.rn.f32 	%f826, %f820, %f820, %f825;
	fma.rn.f32 	%f827, %f823, %f823, %f826;
	ld.global.f32 	%f828, [%rd106+16];
	ld.global.f32 	%f829, [%rd107+16];
	sub.f32 	%f830, %f828, %f829;
	ld.global.f32 	%f831, [%rd106+20];
	ld.global.f32 	%f832, [%rd107+20];
	sub.f32 	%f833, %f831, %f832;
	ld.global.f32 	%f834, [%rd106+24];
	ld.global.f32 	%f835, [%rd107+24];
	sub.f32 	%f836, %f834, %f835;
	ld.global.f32 	%f837, [%rd106+28];
	ld.global.f32 	%f838, [%rd107+28];
	sub.f32 	%f839, %f837, %f838;
	fma.rn.f32 	%f840, %f830, %f830, %f827;
	fma.rn.f32 	%f841, %f833, %f833, %f840;
	fma.rn.f32 	%f842, %f836, %f836, %f841;
	fma.rn.f32 	%f843, %f839, %f839, %f842;
	ld.global.f32 	%f844, [%rd106+32];
	ld.global.f32 	%f845, [%rd107+32];
	sub.f32 	%f846, %f844, %f845;
	ld.global.f32 	%f847, [%rd106+36];
	ld.global.f32 	%f848, [%rd107+36];
	sub.f32 	%f849, %f847, %f848;
	ld.global.f32 	%f850, [%rd106+40];
	ld.global.f32 	%f851, [%rd107+40];
	sub.f32 	%f852, %f850, %f851;
	ld.global.f32 	%f853, [%rd106+44];
	ld.global.f32 	%f854, [%rd107+44];
	sub.f32 	%f855, %f853, %f854;
	fma.rn.f32 	%f856, %f846, %f846, %f843;
	fma.rn.f32 	%f857, %f849, %f849, %f856;
	fma.rn.f32 	%f858, %f852, %f852, %f857;
	fma.rn.f32 	%f859, %f855, %f855, %f858;
	ld.global.f32 	%f860, [%rd106+48];
	ld.global.f32 	%f861, [%rd107+48];
	sub.f32 	%f862, %f860, %f861;
	ld.global.f32 	%f863, [%rd106+52];
	ld.global.f32 	%f864, [%rd107+52];
	sub.f32 	%f865, %f863, %f864;
	ld.global.f32 	%f866, [%rd106+56];
	ld.global.f32 	%f867, [%rd107+56];
	sub.f32 	%f868, %f866, %f867;
	ld.global.f32 	%f869, [%rd106+60];
	ld.global.f32 	%f870, [%rd107+60];
	sub.f32 	%f871, %f869, %f870;
	fma.rn.f32 	%f872, %f862, %f862, %f859;
	fma.rn.f32 	%f873, %f865, %f865, %f872;
	fma.rn.f32 	%f874, %f868, %f868, %f873;
	fma.rn.f32 	%f3921, %f871, %f871, %f874;
	add.s32 	%r852, %r852, 16;
	add.s32 	%r851, %r851, 4;
	shr.u32 	%r492, %r287, 2;
	add.s32 	%r493, %r492, 1;
	and.b32  	%r494, %r493, 2147483644;
	setp.ne.s32 	%p37, %r851, %r494;
	@%p37 bra 	$L__BB1_275;
$L__BB1_276:
	shr.u32 	%r495, %r287, 2;
	add.s32 	%r496, %r495, 1;
	and.b32  	%r497, %r496, 3;
	setp.eq.s32 	%p38, %r497, 0;
	@%p38 bra 	$L__BB1_281;
	and.b32  	%r498, %r287, 12;
	setp.eq.s32 	%p39, %r498, 0;
	@%p39 bra 	$L__BB1_279;
	mul.wide.s32 	%rd108, %r852, 4;
	add.s64 	%rd109, %rd43, %rd108;
	ld.global.f32 	%f876, [%rd109];
	add.s64 	%rd110, %rd47, %rd108;
	ld.global.f32 	%f877, [%rd110];
	sub.f32 	%f878, %f876, %f877;
	ld.global.f32 	%f879, [%rd109+4];
	ld.global.f32 	%f880, [%rd110+4];
	sub.f32 	%f881, %f879, %f880;
	ld.global.f32 	%f882, [%rd109+8];
	ld.global.f32 	%f883, [%rd110+8];
	sub.f32 	%f884, %f882, %f883;
	ld.global.f32 	%f885, [%rd109+12];
	ld.global.f32 	%f886, [%rd110+12];
	sub.f32 	%f887, %f885, %f886;
	fma.rn.f32 	%f888, %f878, %f878, %f3921;
	fma.rn.f32 	%f889, %f881, %f881, %f888;
	fma.rn.f32 	%f890, %f884, %f884, %f889;
	fma.rn.f32 	%f891, %f887, %f887, %f890;
	ld.global.f32 	%f892, [%rd109+16];
	ld.global.f32 	%f893, [%rd110+16];
	sub.f32 	%f894, %f892, %f893;
	ld.global.f32 	%f895, [%rd109+20];
	ld.global.f32 	%f896, [%rd110+20];
	sub.f32 	%f897, %f895, %f896;
	ld.global.f32 	%f898, [%rd109+24];
	ld.global.f32 	%f899, [%rd110+24];
	sub.f32 	%f900, %f898, %f899;
	ld.global.f32 	%f901, [%rd109+28];
	ld.global.f32 	%f902, [%rd110+28];
	sub.f32 	%f903, %f901, %f902;
	fma.rn.f32 	%f904, %f894, %f894, %f891;
	fma.rn.f32 	%f905, %f897, %f897, %f904;
	fma.rn.f32 	%f906, %f900, %f900, %f905;
	fma.rn.f32 	%f3921, %f903, %f903, %f906;
	add.s32 	%r852, %r852, 8;
$L__BB1_279:
	add.s32 	%r499, %r428, -4;
	and.b32  	%r500, %r499, 4;
	setp.ne.s32 	%p40, %r500, 0;
	@%p40 bra 	$L__BB1_281;
	mul.wide.s32 	%rd111, %r852, 4;
	add.s64 	%rd112, %rd43, %rd111;
	ld.global.f32 	%f907, [%rd112];
	add.s64 	%rd113, %rd47, %rd111;
	ld.global.f32 	%f908, [%rd113];
	sub.f32 	%f909, %f907, %f908;
	ld.global.f32 	%f910, [%rd112+4];
	ld.global.f32 	%f911, [%rd113+4];
	sub.f32 	%f912, %f910, %f911;
	ld.global.f32 	%f913, [%rd112+8];
	ld.global.f32 	%f914, [%rd113+8];
	sub.f32 	%f915, %f913, %f914;
	ld.global.f32 	%f916, [%rd112+12];
	ld.global.f32 	%f917, [%rd113+12];
	sub.f32 	%f918, %f916, %f917;
	fma.rn.f32 	%f919, %f909, %f909, %f3921;
	fma.rn.f32 	%f920, %f912, %f912, %f919;
	fma.rn.f32 	%f921, %f915, %f915, %f920;
	fma.rn.f32 	%f3921, %f918, %f918, %f921;
$L__BB1_281:
	setp.eq.s32 	%p41, %r285, %r428;
	@%p41 bra 	$L__BB1_295;
	setp.gt.u32 	%p42, %r291, -16;
	mov.u32 	%r856, %r285;
	@%p42 bra 	$L__BB1_285;
	mov.b32 	%r855, 0;
	mov.u32 	%r856, %r285;
$L__BB1_284:
	.pragma "nounroll";
	mul.wide.s32 	%rd114, %r856, 4;
	add.s64 	%rd115, %rd43, %rd114;
	ld.global.f32 	%f923, [%rd115];
	add.s64 	%rd116, %rd47, %rd114;
	ld.global.f32 	%f924, [%rd116];
	sub.f32 	%f925, %f923, %f924;
	fma.rn.f32 	%f926, %f925, %f925, %f3921;
	ld.global.f32 	%f927, [%rd115+4];
	ld.global.f32 	%f928, [%rd116+4];
	sub.f32 	%f929, %f927, %f928;
	fma.rn.f32 	%f930, %f929, %f929, %f926;
	ld.global.f32 	%f931, [%rd115+8];
	ld.global.f32 	%f932, [%rd116+8];
	sub.f32 	%f933, %f931, %f932;
	fma.rn.f32 	%f934, %f933, %f933, %f930;
	ld.global.f32 	%f935, [%rd115+12];
	ld.global.f32 	%f936, [%rd116+12];
	sub.f32 	%f937, %f935, %f936;
	fma.rn.f32 	%f938, %f937, %f937, %f934;
	ld.global.f32 	%f939, [%rd115+16];
	ld.global.f32 	%f940, [%rd116+16];
	sub.f32 	%f941, %f939, %f940;
	fma.rn.f32 	%f942, %f941, %f941, %f938;
	ld.global.f32 	%f943, [%rd115+20];
	ld.global.f32 	%f944, [%rd116+20];
	sub.f32 	%f945, %f943, %f944;
	fma.rn.f32 	%f946, %f945, %f945, %f942;
	ld.global.f32 	%f947, [%rd115+24];
	ld.global.f32 	%f948, [%rd116+24];
	sub.f32 	%f949, %f947, %f948;
	fma.rn.f32 	%f950, %f949, %f949, %f946;
	ld.global.f32 	%f951, [%rd115+28];
	ld.global.f32 	%f952, [%rd116+28];
	sub.f32 	%f953, %f951, %f952;
	fma.rn.f32 	%f954, %f953, %f953, %f950;
	ld.global.f32 	%f955, [%rd115+32];
	ld.global.f32 	%f956, [%rd116+32];
	sub.f32 	%f957, %f955, %f956;
	fma.rn.f32 	%f958, %f957, %f957, %f954;
	ld.global.f32 	%f959, [%rd115+36];
	ld.global.f32 	%f960, [%rd116+36];
	sub.f32 	%f961, %f959, %f960;
	fma.rn.f32 	%f962, %f961, %f961, %f958;
	ld.global.f32 	%f963, [%rd115+40];
	ld.global.f32 	%f964, [%rd116+40];
	sub.f32 	%f965, %f963, %f964;
	fma.rn.f32 	%f966, %f965, %f965, %f962;
	ld.global.f32 	%f967, [%rd115+44];
	ld.global.f32 	%f968, [%rd116+44];
	sub.f32 	%f969, %f967, %f968;
	fma.rn.f32 	%f970, %f969, %f969, %f966;
	ld.global.f32 	%f971, [%rd115+48];
	ld.global.f32 	%f972, [%rd116+48];
	sub.f32 	%f973, %f971, %f972;
	fma.rn.f32 	%f974, %f973, %f973, %f970;
	ld.global.f32 	%f975, [%rd115+52];
	ld.global.f32 	%f976, [%rd116+52];
	sub.f32 	%f977, %f975, %f976;
	fma.rn.f32 	%f978, %f977, %f977, %f974;
	ld.global.f32 	%f979, [%rd115+56];
	ld.global.f32 	%f980, [%rd116+56];
	sub.f32 	%f981, %f979, %f980;
	fma.rn.f32 	%f982, %f981, %f981, %f978;
	ld.global.f32 	%f983, [%rd115+60];
	ld.global.f32 	%f984, [%rd116+60];
	sub.f32 	%f985, %f983, %f984;
	fma.rn.f32 	%f3921, %f985, %f985, %f982;
	add.s32 	%r856, %r856, 16;
	add.s32 	%r855, %r855, 16;
	setp.ne.s32 	%p43, %r855, %r292;
	@%p43 bra 	$L__BB1_284;
$L__BB1_285:
	setp.eq.s32 	%p44, %r290, 0;
	@%p44 bra 	$L__BB1_295;
	setp.lt.u32 	%p45, %r288, 7;
	@%p45 bra 	$L__BB1_288;
	mul.wide.s32 	%rd117, %r856, 4;
	add.s64 	%rd118, %rd43, %rd117;
	ld.global.f32 	%f987, [%rd118];
	add.s64 	%rd119, %rd47, %rd117;
	ld.global.f32 	%f988, [%rd119];
	sub.f32 	%f989, %f987, %f988;
	fma.rn.f32 	%f990, %f989, %f989, %f3921;
	ld.global.f32 	%f991, [%rd118+4];
	ld.global.f32 	%f992, [%rd119+4];
	sub.f32 	%f993, %f991, %f992;
	fma.rn.f32 	%f994, %f993, %f993, %f990;
	ld.global.f32 	%f995, [%rd118+8];
	ld.global.f32 	%f996, [%rd119+8];
	sub.f32 	%f997, %f995, %f996;
	fma.rn.f32 	%f998, %f997, %f997, %f994;
	ld.global.f32 	%f999, [%rd118+12];
	ld.global.f32 	%f1000, [%rd119+12];
	sub.f32 	%f1001, %f999, %f1000;
	fma.rn.f32 	%f1002, %f1001, %f1001, %f998;
	ld.global.f32 	%f1003, [%rd118+16];
	ld.global.f32 	%f1004, [%rd119+16];
	sub.f32 	%f1005, %f1003, %f1004;
	fma.rn.f32 	%f1006, %f1005, %f1005, %f1002;
	ld.global.f32 	%f1007, [%rd118+20];
	ld.global.f32 	%f1008, [%rd119+20];
	sub.f32 	%f1009, %f1007, %f1008;
	fma.rn.f32 	%f1010, %f1009, %f1009, %f1006;
	ld.global.f32 	%f1011, [%rd118+24];
	ld.global.f32 	%f1012, [%rd119+24];
	sub.f32 	%f1013, %f1011, %f1012;
	fma.rn.f32 	%f1014, %f1013, %f1013, %f1010;
	ld.global.f32 	%f1015, [%rd118+28];
	ld.global.f32 	%f1016, [%rd119+28];
	sub.f32 	%f1017, %f1015, %f1016;
	fma.rn.f32 	%f3921, %f1017, %f1017, %f1014;
	add.s32 	%r856, %r856, 8;
$L__BB1_288:
	setp.eq.s32 	%p46, %r293, 0;
	@%p46 bra 	$L__BB1_295;
	setp.lt.u32 	%p47, %r289, 3;
	@%p47 bra 	$L__BB1_291;
	mul.wide.s32 	%rd120, %r856, 4;
	add.s64 	%rd121, %rd43, %rd120;
	ld.global.f32 	%f1019, [%rd121];
	add.s64 	%rd122, %rd47, %rd120;
	ld.global.f32 	%f1020, [%rd122];
	sub.f32 	%f1021, %f1019, %f1020;
	fma.rn.f32 	%f1022, %f1021, %f1021, %f3921;
	ld.global.f32 	%f1023, [%rd121+4];
	ld.global.f32 	%f1024, [%rd122+4];
	sub.f32 	%f1025, %f1023, %f1024;
	fma.rn.f32 	%f1026, %f1025, %f1025, %f1022;
	ld.global.f32 	%f1027, [%rd121+8];
	ld.global.f32 	%f1028, [%rd122+8];
	sub.f32 	%f1029, %f1027, %f1028;
	fma.rn.f32 	%f1030, %f1029, %f1029, %f1026;
	ld.global.f32 	%f1031, [%rd121+12];
	ld.global.f32 	%f1032, [%rd122+12];
	sub.f32 	%f1033, %f1031, %f1032;
	fma.rn.f32 	%f3921, %f1033, %f1033, %f1030;
	add.s32 	%r856, %r856, 4;
$L__BB1_291:
	setp.eq.s32 	%p48, %r294, 0;
	@%p48 bra 	$L__BB1_295;
	setp.eq.s32 	%p49, %r294, 1;
	mul.wide.s32 	%rd123, %r856, 4;
	add.s64 	%rd48, %rd43, %rd123;
	ld.global.f32 	%f1034, [%rd48];
	add.s64 	%rd49, %rd47, %rd123;
	ld.global.f32 	%f1035, [%rd49];
	sub.f32 	%f1036, %f1034, %f1035;
	fma.rn.f32 	%f3921, %f1036, %f1036, %f3921;
	@%p49 bra 	$L__BB1_295;
	setp.eq.s32 	%p50, %r294, 2;
	ld.global.f32 	%f1037, [%rd48+4];
	ld.global.f32 	%f1038, [%rd49+4];
	sub.f32 	%f1039, %f1037, %f1038;
	fma.rn.f32 	%f3921, %f1039, %f1039, %f3921;
	@%p50 bra 	$L__BB1_295;
	ld.global.f32 	%f1040, [%rd48+8];
	ld.global.f32 	%f1041, [%rd49+8];
	sub.f32 	%f1042, %f1040, %f1041;
	fma.rn.f32 	%f3921, %f1042, %f1042, %f3921;
$L__BB1_295:
	setp.lt.f32 	%p51, %f3921, %f3944;
	selp.f32 	%f3944, %f3921, %f3944, %p51;
	selp.b32 	%r876, %r845, %r876, %p51;
$L__BB1_296:
	add.s32 	%r845, %r845, 1;
	setp.ne.s32 	%p52, %r845, %r427;
	@%p52 bra 	$L__BB1_265;
$L__BB1_297:
	setp.neu.f32 	%p53, %f3944, 0f7F7FFFFF;
	setp.eq.s32 	%p54, %r844, -1;
	or.pred  	%p55, %p53, %p54;
	@%p55 bra 	$L__BB1_333;
	ld.param.u64 	%rd447, [cluster_search_param_4];
	cvta.to.global.u64 	%rd124, %rd447;
	mul.wide.s32 	%rd125, %r844, 4;
	add.s64 	%rd126, %rd124, %rd125;
	ld.global.u32 	%r502, [%rd126];
	setp.lt.s32 	%p56, %r502, 1;
	@%p56 bra 	$L__BB1_334;
	setp.lt.s32 	%p57, %r427, 1;
	mov.f32 	%f3944, 0f7F7FFFFF;
	@%p57 bra 	$L__BB1_333;
	and.b32  	%r322, %r428, -8;
	and.b32  	%r323, %r428, -4;
	add.s32 	%r324, %r428, -8;
	and.b32  	%r504, %r428, 7;
	add.s32 	%r325, %r504, -4;
	or.b32  	%r505, %r323, 1;
	max.s32 	%r506, %r428, %r505;
	sub.s32 	%r507, %r506, %r323;
	and.b32  	%r508, %r428, 12;
	sub.s32 	%r509, %r506, %r508;
	and.b32  	%r510, %r509, 15;
	add.s32 	%r326, %r510, -1;
	and.b32  	%r511, %r428, 4;
	sub.s32 	%r512, %r506, %r511;
	and.b32  	%r513, %r512, 7;
	add.s32 	%r327, %r513, -1;
	and.b32  	%r328, %r507, 15;
	sub.s32 	%r329, %r323, %r506;
	and.b32  	%r330, %r507, -16;
	and.b32  	%r331, %r509, 7;
	and.b32  	%r332, %r506, 3;
	mov.f32 	%f3944, 0f7F7FFFFF;
	mov.b32 	%r861, 0;
$L__BB1_301:
	mul.wide.u32 	%rd127, %r861, 4;
	add.s64 	%rd128, %rd4, %rd127;
	ld.global.u32 	%r514, [%rd128];
	setp.ne.s32 	%p58, %r514, %r844;
	@%p58 bra 	$L__BB1_332;
	setp.lt.s32 	%p59, %r428, 8;
	mul.lo.s32 	%r515, %r861, %r428;
	mul.wide.s32 	%rd129, %r515, 4;
	add.s64 	%rd50, %rd2, %rd129;
	mov.f32 	%f3942, 0f00000000;
	@%p59 bra 	$L__BB1_308;
	setp.lt.u32 	%p60, %r324, 8;
	mov.f32 	%f3942, 0f00000000;
	mov.b32 	%r865, 0;
	@%p60 bra 	$L__BB1_306;
	mov.f32 	%f3942, 0f00000000;
	mov.b32 	%r865, 0;
	mov.u32 	%r864, %r865;
$L__BB1_305:
	mul.wide.u32 	%rd130, %r865, 4;
	add.s64 	%rd131, %rd43, %rd130;
	ld.global.f32 	%f1049, [%rd131];
	add.s64 	%rd132, %rd50, %rd130;
	ld.global.f32 	%f1050, [%rd132];
	sub.f32 	%f1051, %f1049, %f1050;
	ld.global.f32 	%f1052, [%rd131+4];
	ld.global.f32 	%f1053, [%rd132+4];
	sub.f32 	%f1054, %f1052, %f1053;
	ld.global.f32 	%f1055, [%rd131+8];
	ld.global.f32 	%f1056, [%rd132+8];
	sub.f32 	%f1057, %f1055, %f1056;
	ld.global.f32 	%f1058, [%rd131+12];
	ld.global.f32 	%f1059, [%rd132+12];
	sub.f32 	%f1060, %f1058, %f1059;
	ld.global.f32 	%f1061, [%rd131+16];
	ld.global.f32 	%f1062, [%rd132+16];
	sub.f32 	%f1063, %f1061, %f1062;
	ld.global.f32 	%f1064, [%rd131+20];
	ld.global.f32 	%f1065, [%rd132+20];
	sub.f32 	%f1066, %f1064, %f1065;
	ld.global.f32 	%f1067, [%rd131+24];
	ld.global.f32 	%f1068, [%rd132+24];
	sub.f32 	%f1069, %f1067, %f1068;
	ld.global.f32 	%f1070, [%rd131+28];
	ld.global.f32 	%f1071, [%rd132+28];
	sub.f32 	%f1072, %f1070, %f1071;
	fma.rn.f32 	%f1073, %f1051, %f1051, %f3942;
	fma.rn.f32 	%f1074, %f1054, %f1054, %f1073;
	fma.rn.f32 	%f1075, %f1057, %f1057, %f1074;
	fma.rn.f32 	%f1076, %f1060, %f1060, %f1075;
	fma.rn.f32 	%f1077, %f1063, %f1063, %f1076;
	fma.rn.f32 	%f1078, %f1066, %f1066, %f1077;
	fma.rn.f32 	%f1079, %f1069, %f1069, %f1078;
	fma.rn.f32 	%f1080, %f1072, %f1072, %f1079;
	ld.global.f32 	%f1081, [%rd131+32];
	ld.global.f32 	%f1082, [%rd132+32];
	sub.f32 	%f1083, %f1081, %f1082;
	ld.global.f32 	%f1084, [%rd131+36];
	ld.global.f32 	%f1085, [%rd132+36];
	sub.f32 	%f1086, %f1084, %f1085;
	ld.global.f32 	%f1087, [%rd131+40];
	ld.global.f32 	%f1088, [%rd132+40];
	sub.f32 	%f1089, %f1087, %f1088;
	ld.global.f32 	%f1090, [%rd131+44];
	ld.global.f32 	%f1091, [%rd132+44];
	sub.f32 	%f1092, %f1090, %f1091;
	ld.global.f32 	%f1093, [%rd131+48];
	ld.global.f32 	%f1094, [%rd132+48];
	sub.f32 	%f1095, %f1093, %f1094;
	ld.global.f32 	%f1096, [%rd131+52];
	ld.global.f32 	%f1097, [%rd132+52];
	sub.f32 	%f1098, %f1096, %f1097;
	ld.global.f32 	%f1099, [%rd131+56];
	ld.global.f32 	%f1100, [%rd132+56];
	sub.f32 	%f1101, %f1099, %f1100;
	ld.global.f32 	%f1102, [%rd131+60];
	ld.global.f32 	%f1103, [%rd132+60];
	sub.f32 	%f1104, %f1102, %f1103;
	fma.rn.f32 	%f1105, %f1083, %f1083, %f1080;
	fma.rn.f32 	%f1106, %f1086, %f1086, %f1105;
	fma.rn.f32 	%f1107, %f1089, %f1089, %f1106;
	fma.rn.f32 	%f1108, %f1092, %f1092, %f1107;
	fma.rn.f32 	%f1109, %f1095, %f1095, %f1108;
	fma.rn.f32 	%f1110, %f1098, %f1098, %f1109;
	fma.rn.f32 	%f1111, %f1101, %f1101, %f1110;
	fma.rn.f32 	%f3942, %f1104, %f1104, %f1111;
	add.s32 	%r865, %r865, 16;
	add.s32 	%r864, %r864, 2;
	shr.u32 	%r518, %r324, 3;
	add.s32 	%r519, %r518, 1;
	and.b32  	%r520, %r519, 1073741822;
	setp.ne.s32 	%p61, %r864, %r520;
	@%p61 bra 	$L__BB1_305;
$L__BB1_306:
	and.b32  	%r521, %r324, 8;
	setp.ne.s32 	%p62, %r521, 0;
	@%p62 bra 	$L__BB1_308;
	mul.wide.u32 	%rd133, %r865, 4;
	add.s64 	%rd134, %rd43, %rd133;
	ld.global.f32 	%f1112, [%rd134];
	add.s64 	%rd135, %rd50, %rd133;
	ld.global.f32 	%f1113, [%rd135];
	sub.f32 	%f1114, %f1112, %f1113;
	ld.global.f32 	%f1115, [%rd134+4];
	ld.global.f32 	%f1116, [%rd135+4];
	sub.f32 	%f1117, %f1115, %f1116;
	ld.global.f32 	%f1118, [%rd134+8];
	ld.global.f32 	%f1119, [%rd135+8];
	sub.f32 	%f1120, %f1118, %f1119;
	ld.global.f32 	%f1121, [%rd134+12];
	ld.global.f32 	%f1122, [%rd135+12];
	sub.f32 	%f1123, %f1121, %f1122;
	ld.global.f32 	%f1124, [%rd134+16];
	ld.global.f32 	%f1125, [%rd135+16];
	sub.f32 	%f1126, %f1124, %f1125;
	ld.global.f32 	%f1127, [%rd134+20];
	ld.global.f32 	%f1128, [%rd135+20];
	sub.f32 	%f1129, %f1127, %f1128;
	ld.global.f32 	%f1130, [%rd134+24];
	ld.global.f32 	%f1131, [%rd135+24];
	sub.f32 	%f1132, %f1130, %f1131;
	ld.global.f32 	%f1133, [%rd134+28];
	ld.global.f32 	%f1134, [%rd135+28];
	sub.f32 	%f1135, %f1133, %f1134;
	fma.rn.f32 	%f1136, %f1114, %f1114, %f3942;
	fma.rn.f32 	%f1137, %f1117, %f1117, %f1136;
	fma.rn.f32 	%f1138, %f1120, %f1120, %f1137;
	fma.rn.f32 	%f1139, %f1123, %f1123, %f1138;
	fma.rn.f32 	%f1140, %f1126, %f1126, %f1139;
	fma.rn.f32 	%f1141, %f1129, %f1129, %f1140;
	fma.rn.f32 	%f1142, %f1132, %f1132, %f1141;
	fma.rn.f32 	%f3942, %f1135, %f1135, %f1142;
$L__BB1_308:
	add.s32 	%r522, %r428, -3;
	setp.ge.s32 	%p63, %r322, %r522;
	@%p63 bra 	$L__BB1_317;
	setp.lt.u32 	%p64, %r325, 12;
	mov.u32 	%r868, %r322;
	@%p64 bra 	$L__BB1_312;
	mov.b32 	%r867, 0;
	mov.u32 	%r868, %r322;
$L__BB1_311:
	.pragma "nounroll";
	mul.wide.s32 	%rd136, %r868, 4;
	add.s64 	%rd137, %rd43, %rd136;
	ld.global.f32 	%f1144, [%rd137];
	add.s64 	%rd138, %rd50, %rd136;
	ld.global.f32 	%f1145, [%rd138];
	sub.f32 	%f1146, %f1144, %f1145;
	ld.global.f32 	%f1147, [%rd137+4];
	ld.global.f32 	%f1148, [%rd138+4];
	sub.f32 	%f1149, %f1147, %f1148;
	ld.global.f32 	%f1150, [%rd137+8];
	ld.global.f32 	%f1151, [%rd138+8];
	sub.f32 	%f1152, %f1150, %f1151;
	ld.global.f32 	%f1153, [%rd137+12];
	ld.global.f32 	%f1154, [%rd138+12];
	sub.f32 	%f1155, %f1153, %f1154;
	fma.rn.f32 	%f1156, %f1146, %f1146, %f3942;
	fma.rn.f32 	%f1157, %f1149, %f1149, %f1156;
	fma.rn.f32 	%f1158, %f1152, %f1152, %f1157;
	fma.rn.f32 	%f1159, %f1155, %f1155, %f1158;
	ld.global.f32 	%f1160, [%rd137+16];
	ld.global.f32 	%f1161, [%rd138+16];
	sub.f32 	%f1162, %f1160, %f1161;
	ld.global.f32 	%f1163, [%rd137+20];
	ld.global.f32 	%f1164, [%rd138+20];
	sub.f32 	%f1165, %f1163, %f1164;
	ld.global.f32 	%f1166, [%rd137+24];
	ld.global.f32 	%f1167, [%rd138+24];
	sub.f32 	%f1168, %f1166, %f1167;
	ld.global.f32 	%f1169, [%rd137+28];
	ld.global.f32 	%f1170, [%rd138+28];
	sub.f32 	%f1171, %f1169, %f1170;
	fma.rn.f32 	%f1172, %f1162, %f1162, %f1159;
	fma.rn.f32 	%f1173, %f1165, %f1165, %f1172;
	fma.rn.f32 	%f1174, %f1168, %f1168, %f1173;
	fma.rn.f32 	%f1175, %f1171, %f1171, %f1174;
	ld.global.f32 	%f1176, [%rd137+32];
	ld.global.f32 	%f1177, [%rd138+32];
	sub.f32 	%f1178, %f1176, %f1177;
	ld.global.f32 	%f1179, [%rd137+36];
	ld.global.f32 	%f1180, [%rd138+36];
	sub.f32 	%f1181, %f1179, %f1180;
	ld.global.f32 	%f1182, [%rd137+40];
	ld.global.f32 	%f1183, [%rd138+40];
	sub.f32 	%f1184, %f1182, %f1183;
	ld.global.f32 	%f1185, [%rd137+44];
	ld.global.f32 	%f1186, [%rd138+44];
	sub.f32 	%f1187, %f1185, %f1186;
	fma.rn.f32 	%f1188, %f1178, %f1178, %f1175;
	fma.rn.f32 	%f1189, %f1181, %f1181, %f1188;
	fma.rn.f32 	%f1190, %f1184, %f1184, %f1189;
	fma.rn.f32 	%f1191, %f1187, %f1187, %f1190;
	ld.global.f32 	%f1192, [%rd137+48];
	ld.global.f32 	%f1193, [%rd138+48];
	sub.f32 	%f1194, %f1192, %f1193;
	ld.global.f32 	%f1195, [%rd137+52];
	ld.global.f32 	%f1196, [%rd138+52];
	sub.f32 	%f1197, %f1195, %f1196;
	ld.global.f32 	%f1198, [%rd137+56];
	ld.global.f32 	%f1199, [%rd138+56];
	sub.f32 	%f1200, %f1198, %f1199;
	ld.global.f32 	%f1201, [%rd137+60];
	ld.global.f32 	%f1202, [%rd138+60];
	sub.f32 	%f1203, %f1201, %f1202;
	fma.rn.f32 	%f1204, %f1194, %f1194, %f1191;
	fma.rn.f32 	%f1205, %f1197, %f1197, %f1204;
	fma.rn.f32 	%f1206, %f1200, %f1200, %f1205;
	fma.rn.f32 	%f3942, %f1203, %f1203, %f1206;
	add.s32 	%r868, %r868, 16;
	add.s32 	%r867, %r867, 4;
	shr.u32 	%r524, %r325, 2;
	add.s32 	%r525, %r524, 1;
	and.b32  	%r526, %r525, 2147483644;
	setp.ne.s32 	%p65, %r867, %r526;
	@%p65 bra 	$L__BB1_311;
$L__BB1_312:
	shr.u32 	%r527, %r325, 2;
	add.s32 	%r528, %r527, 1;
	and.b32  	%r529, %r528, 3;
	setp.eq.s32 	%p66, %r529, 0;
	@%p66 bra 	$L__BB1_317;
	and.b32  	%r530, %r325, 12;
	setp.eq.s32 	%p67, %r530, 0;
	@%p67 bra 	$L__BB1_315;
	mul.wide.s32 	%rd139, %r868, 4;
	add.s64 	%rd140, %rd43, %rd139;
	ld.global.f32 	%f1208, [%rd140];
	add.s64 	%rd141, %rd50, %rd139;
	ld.global.f32 	%f1209, [%rd141];
	sub.f32 	%f1210, %f1208, %f1209;
	ld.global.f32 	%f1211, [%rd140+4];
	ld.global.f32 	%f1212, [%rd141+4];
	sub.f32 	%f1213, %f1211, %f1212;
	ld.global.f32 	%f1214, [%rd140+8];
	ld.global.f32 	%f1215, [%rd141+8];
	sub.f32 	%f1216, %f1214, %f1215;
	ld.global.f32 	%f1217, [%rd140+12];
	ld.global.f32 	%f1218, [%rd141+12];
	sub.f32 	%f1219, %f1217, %f1218;
	fma.rn.f32 	%f1220, %f1210, %f1210, %f3942;
	fma.rn.f32 	%f1221, %f1213, %f1213, %f1220;
	fma.rn.f32 	%f1222, %f1216, %f1216, %f1221;
	fma.rn.f32 	%f1223, %f1219, %f1219, %f1222;
	ld.global.f32 	%f1224, [%rd140+16];
	ld.global.f32 	%f1225, [%rd141+16];
	sub.f32 	%f1226, %f1224, %f1225;
	ld.global.f32 	%f1227, [%rd140+20];
	ld.global.f32 	%f1228, [%rd141+20];
	sub.f32 	%f1229, %f1227, %f1228;
	ld.global.f32 	%f1230, [%rd140+24];
	ld.global.f32 	%f1231, [%rd141+24];
	sub.f32 	%f1232, %f1230, %f1231;
	ld.global.f32 	%f1233, [%rd140+28];
	ld.global.f32 	%f1234, [%rd141+28];
	sub.f32 	%f1235, %f1233, %f1234;
	fma.rn.f32 	%f1236, %f1226, %f1226, %f1223;
	fma.rn.f32 	%f1237, %f1229, %f1229, %f1236;
	fma.rn.f32 	%f1238, %f1232, %f1232, %f1237;
	fma.rn.f32 	%f3942, %f1235, %f1235, %f1238;
	add.s32 	%r868, %r868, 8;
$L__BB1_315:
	add.s32 	%r531, %r428, -4;
	and.b32  	%r532, %r531, 4;
	setp.ne.s32 	%p68, %r532, 0;
	@%p68 bra 	$L__BB1_317;
	mul.wide.s32 	%rd142, %r868, 4;
	add.s64 	%rd143, %rd43, %rd142;
	ld.global.f32 	%f1239, [%rd143];
	add.s64 	%rd144, %rd50, %rd142;
	ld.global.f32 	%f1240, [%rd144];
	sub.f32 	%f1241, %f1239, %f1240;
	ld.global.f32 	%f1242, [%rd143+4];
	ld.global.f32 	%f1243, [%rd144+4];
	sub.f32 	%f1244, %f1242, %f1243;
	ld.global.f32 	%f1245, [%rd143+8];
	ld.global.f32 	%f1246, [%rd144+8];
	sub.f32 	%f1247, %f1245, %f1246;
	ld.global.f32 	%f1248, [%rd143+12];
	ld.global.f32 	%f1249, [%rd144+12];
	sub.f32 	%f1250, %f1248, %f1249;
	fma.rn.f32 	%f1251, %f1241, %f1241, %f3942;
	fma.rn.f32 	%f1252, %f1244, %f1244, %f1251;
	fma.rn.f32 	%f1253, %f1247, %f1247, %f1252;
	fma.rn.f32 	%f3942, %f1250, %f1250, %f1253;
$L__BB1_317:
	setp.eq.s32 	%p69, %r323, %r428;
	@%p69 bra 	$L__BB1_331;
	setp.gt.u32 	%p70, %r329, -16;
	mov.u32 	%r872, %r323;
	@%p70 bra 	$L__BB1_321;
	mov.b32 	%r871, 0;
	mov.u32 	%r872, %r323;
$L__BB1_320:
	.pragma "nounroll";
	mul.wide.s32 	%rd145, %r872, 4;
	add.s64 	%rd146, %rd43, %rd145;
	ld.global.f32 	%f1255, [%rd146];
	add.s64 	%rd147, %rd50, %rd145;
	ld.global.f32 	%f1256, [%rd147];
	sub.f32 	%f1257, %f1255, %f1256;
	fma.rn.f32 	%f1258, %f1257, %f1257, %f3942;
	ld.global.f32 	%f1259, [%rd146+4];
	ld.global.f32 	%f1260, [%rd147+4];
	sub.f32 	%f1261, %f1259, %f1260;
	fma.rn.f32 	%f1262, %f1261, %f1261, %f1258;
	ld.global.f32 	%f1263, [%rd146+8];
	ld.global.f32 	%f1264, [%rd147+8];
	sub.f32 	%f1265, %f1263, %f1264;
	fma.rn.f32 	%f1266, %f1265, %f1265, %f1262;
	ld.global.f32 	%f1267, [%rd146+12];
	ld.global.f32 	%f1268, [%rd147+12];
	sub.f32 	%f1269, %f1267, %f1268;
	fma.rn.f32 	%f1270, %f1269, %f1269, %f1266;
	ld.global.f32 	%f1271, [%rd146+16];
	ld.global.f32 	%f1272, [%rd147+16];
	sub.f32 	%f1273, %f1271, %f1272;
	fma.rn.f32 	%f1274, %f1273, %f1273, %f1270;
	ld.global.f32 	%f1275, [%rd146+20];
	ld.global.f32 	%f1276, [%rd147+20];
	sub.f32 	%f1277, %f1275, %f1276;
	fma.rn.f32 	%f1278, %f1277, %f1277, %f1274;
	ld.global.f32 	%f1279, [%rd146+24];
	ld.global.f32 	%f1280, [%rd147+24];
	sub.f32 	%f1281, %f1279, %f1280;
	fma.rn.f32 	%f1282, %f1281, %f1281, %f1278;
	ld.global.f32 	%f1283, [%rd146+28];
	ld.global.f32 	%f1284, [%rd147+28];
	sub.f32 	%f1285, %f1283, %f1284;
	fma.rn.f32 	%f1286, %f1285, %f1285, %f1282;
	ld.global.f32 	%f1287, [%rd146+32];
	ld.global.f32 	%f1288, [%rd147+32];
	sub.f32 	%f1289, %f1287, %f1288;
	fma.rn.f32 	%f1290, %f1289, %f1289, %f1286;
	ld.global.f32 	%f1291, [%rd146+36];
	ld.global.f32 	%f1292, [%rd147+36];
	sub.f32 	%f1293, %f1291, %f1292;
	fma.rn.f32 	%f1294, %f1293, %f1293, %f1290;
	ld.global.f32 	%f1295, [%rd146+40];
	ld.global.f32 	%f1296, [%rd147+40];
	sub.f32 	%f1297, %f1295, %f1296;
	fma.rn.f32 	%f1298, %f1297, %f1297, %f1294;
	ld.global.f32 	%f1299, [%rd146+44];
	ld.global.f32 	%f1300, [%rd147+44];
	sub.f32 	%f1301, %f1299, %f1300;
	fma.rn.f32 	%f1302, %f1301, %f1301, %f1298;
	ld.global.f32 	%f1303, [%rd146+48];
	ld.global.f32 	%f1304, [%rd147+48];
	sub.f32 	%f1305, %f1303, %f1304;
	fma.rn.f32 	%f1306, %f1305, %f1305, %f1302;
	ld.global.f32 	%f1307, [%rd146+52];
	ld.global.f32 	%f1308, [%rd147+52];
	sub.f32 	%f1309, %f1307, %f1308;
	fma.rn.f32 	%f1310, %f1309, %f1309, %f1306;
	ld.global.f32 	%f1311, [%rd146+56];
	ld.global.f32 	%f1312, [%rd147+56];
	sub.f32 	%f1313, %f1311, %f1312;
	fma.rn.f32 	%f1314, %f1313, %f1313, %f1310;
	ld.global.f32 	%f1315, [%rd146+60];
	ld.global.f32 	%f1316, [%rd147+60];
	sub.f32 	%f1317, %f1315, %f1316;
	fma.rn.f32 	%f3942, %f1317, %f1317, %f1314;
	add.s32 	%r872, %r872, 16;
	add.s32 	%r871, %r871, 16;
	setp.ne.s32 	%p71, %r871, %r330;
	@%p71 bra 	$L__BB1_320;
$L__BB1_321:
	setp.eq.s32 	%p72, %r328, 0;
	@%p72 bra 	$L__BB1_331;
	setp.lt.u32 	%p73, %r326, 7;
	@%p73 bra 	$L__BB1_324;
	mul.wide.s32 	%rd148, %r872, 4;
	add.s64 	%rd149, %rd43, %rd148;
	ld.global.f32 	%f1319, [%rd149];
	add.s64 	%rd150, %rd50, %rd148;
	ld.global.f32 	%f1320, [%rd150];
	sub.f32 	%f1321, %f1319, %f1320;
	fma.rn.f32 	%f1322, %f1321, %f1321, %f3942;
	ld.global.f32 	%f1323, [%rd149+4];
	ld.global.f32 	%f1324, [%rd150+4];
	sub.f32 	%f1325, %f1323, %f1324;
	fma.rn.f32 	%f1326, %f1325, %f1325, %f1322;
	ld.global.f32 	%f1327, [%rd149+8];
	ld.global.f32 	%f1328, [%rd150+8];
	sub.f32 	%f1329, %f1327, %f1328;
	fma.rn.f32 	%f1330, %f1329, %f1329, %f1326;
	ld.global.f32 	%f1331, [%rd149+12];
	ld.global.f32 	%f1332, [%rd150+12];
	sub.f32 	%f1333, %f1331, %f1332;
	fma.rn.f32 	%f1334, %f1333, %f1333, %f1330;
	ld.global.f32 	%f1335, [%rd149+16];
	ld.global.f32 	%f1336, [%rd150+16];
	sub.f32 	%f1337, %f1335, %f1336;
	fma.rn.f32 	%f1338, %f1337, %f1337, %f1334;
	ld.global.f32 	%f1339, [%rd149+20];
	ld.global.f32 	%f1340, [%rd150+20];
	sub.f32 	%f1341, %f1339, %f1340;
	fma.rn.f32 	%f1342, %f1341, %f1341, %f1338;
	ld.global.f32 	%f1343, [%rd149+24];
	ld.global.f32 	%f1344, [%rd150+24];
	sub.f32 	%f1345, %f1343, %f1344;
	fma.rn.f32 	%f1346, %f1345, %f1345, %f1342;
	ld.global.f32 	%f1347, [%rd149+28];
	ld.global.f32 	%f1348, [%rd150+28];
	sub.f32 	%f1349, %f1347, %f1348;
	fma.rn.f32 	%f3942, %f1349, %f1349, %f1346;
	add.s32 	%r872, %r872, 8;
$L__BB1_324:
	setp.eq.s32 	%p74, %r331, 0;
	@%p74 bra 	$L__BB1_331;
	setp.lt.u32 	%p75, %r327, 3;
	@%p75 bra 	$L__BB1_327;
	mul.wide.s32 	%rd151, %r872, 4;
	add.s64 	%rd152, %rd43, %rd151;
	ld.global.f32 	%f1351, [%rd152];
	add.s64 	%rd153, %rd50, %rd151;
	ld.global.f32 	%f1352, [%rd153];
	sub.f32 	%f1353, %f1351, %f1352;
	fma.rn.f32 	%f1354, %f1353, %f1353, %f3942;
	ld.global.f32 	%f1355, [%rd152+4];
	ld.global.f32 	%f1356, [%rd153+4];
	sub.f32 	%f1357, %f1355, %f1356;
	fma.rn.f32 	%f1358, %f1357, %f1357, %f1354;
	ld.global.f32 	%f1359, [%rd152+8];
	ld.global.f32 	%f1360, [%rd153+8];
	sub.f32 	%f1361, %f1359, %f1360;
	fma.rn.f32 	%f1362, %f1361, %f1361, %f1358;
	ld.global.f32 	%f1363, [%rd152+12];
	ld.global.f32 	%f1364, [%rd153+12];
	sub.f32 	%f1365, %f1363, %f1364;
	fma.rn.f32 	%f3942, %f1365, %f1365, %f1362;
	add.s32 	%r872, %r872, 4;
$L__BB1_327:
	setp.eq.s32 	%p76, %r332, 0;
	@%p76 bra 	$L__BB1_331;
	setp.eq.s32 	%p77, %r332, 1;
	mul.wide.s32 	%rd154, %r872, 4;
	add.s64 	%rd51, %rd43, %rd154;
	ld.global.f32 	%f1366, [%rd51];
	add.s64 	%rd52, %rd50, %rd154;
	ld.global.f32 	%f1367, [%rd52];
	sub.f32 	%f1368, %f1366, %f1367;
	fma.rn.f32 	%f3942, %f1368, %f1368, %f3942;
	@%p77 bra 	$L__BB1_331;
	setp.eq.s32 	%p78, %r332, 2;
	ld.global.f32 	%f1369, [%rd51+4];
	ld.global.f32 	%f1370, [%rd52+4];
	sub.f32 	%f1371, %f1369, %f1370;
	fma.rn.f32 	%f3942, %f1371, %f1371, %f3942;
	@%p78 bra 	$L__BB1_331;
	ld.global.f32 	%f1372, [%rd51+8];
	ld.global.f32 	%f1373, [%rd52+8];
	sub.f32 	%f1374, %f1372, %f1373;
	fma.rn.f32 	%f3942, %f1374, %f1374, %f3942;
$L__BB1_331:
	setp.lt.f32 	%p79, %f3942, %f3944;
	selp.f32 	%f3944, %f3942, %f3944, %p79;
	selp.b32 	%r876, %r861, %r876, %p79;
$L__BB1_332:
	add.s32 	%r861, %r861, 1;
	setp.ne.s32 	%p80, %r861, %r427;
	@%p80 bra 	$L__BB1_301;
$L__BB1_333:
	setp.neu.f32 	%p81, %f3944, 0f7F7FFFFF;
	@%p81 bra 	$L__BB1_402;
$L__BB1_334:
	setp.lt.s32 	%p82, %r429, 1;
	@%p82 bra 	$L__BB1_402;
	and.b32  	%r361, %r428, -8;
	and.b32  	%r362, %r428, -4;
	add.s32 	%r363, %r428, -8;
	and.b32  	%r535, %r428, 7;
	add.s32 	%r364, %r535, -4;
	or.b32  	%r536, %r362, 1;
	max.s32 	%r537, %r428, %r536;
	sub.s32 	%r538, %r537, %r362;
	not.b32 	%r539, %r362;
	add.s32 	%r365, %r537, %r539;
	and.b32  	%r540, %r428, 12;
	sub.s32 	%r541, %r537, %r540;
	and.b32  	%r542, %r541, 15;
	add.s32 	%r366, %r542, -1;
	and.b32  	%r543, %r428, 4;
	sub.s32 	%r544, %r537, %r543;
	and.b32  	%r545, %r544, 7;
	add.s32 	%r367, %r545, -1;
	and.b32  	%r368, %r538, 15;
	and.b32  	%r369, %r538, -16;
	and.b32  	%r370, %r541, 7;
	and.b32  	%r371, %r537, 3;
	mov.f32 	%f3984, 0f7F7FFFFF;
	mov.b32 	%r878, 0;
$L__BB1_336:
	setp.eq.s32 	%p83, %r878, %r843;
	setp.eq.s32 	%p84, %r878, %r844;
	or.pred  	%p85, %p83, %p84;
	@%p85 bra 	$L__BB1_401;
	ld.param.u64 	%rd448, [cluster_search_param_4];
	cvta.to.global.u64 	%rd155, %rd448;
	mul.wide.u32 	%rd156, %r878, 4;
	add.s64 	%rd157, %rd155, %rd156;
	ld.global.u32 	%r546, [%rd157];
	setp.eq.s32 	%p86, %r546, 0;
	@%p86 bra 	$L__BB1_401;
	ld.param.u64 	%rd445, [cluster_search_param_2];
	setp.lt.s32 	%p87, %r428, 8;
	mul.lo.s32 	%r547, %r878, %r428;
	cvta.to.global.u64 	%rd158, %rd445;
	mul.wide.s32 	%rd159, %r547, 4;
	add.s64 	%rd53, %rd158, %rd159;
	mov.f32 	%f3963, 0f00000000;
	@%p87 bra 	$L__BB1_344;
	setp.lt.u32 	%p88, %r363, 8;
	mov.f32 	%f3963, 0f00000000;
	mov.b32 	%r882, 0;
	@%p88 bra 	$L__BB1_342;
	mov.f32 	%f3963, 0f00000000;
	mov.b32 	%r882, 0;
	mov.u32 	%r881, %r882;
$L__BB1_341:
	mul.wide.u32 	%rd160, %r882, 4;
	add.s64 	%rd161, %rd43, %rd160;
	ld.global.f32 	%f1380, [%rd161];
	add.s64 	%rd162, %rd53, %rd160;
	ld.global.f32 	%f1381, [%rd162];
	sub.f32 	%f1382, %f1380, %f1381;
	ld.global.f32 	%f1383, [%rd161+4];
	ld.global.f32 	%f1384, [%rd162+4];
	sub.f32 	%f1385, %f1383, %f1384;
	ld.global.f32 	%f1386, [%rd161+8];
	ld.global.f32 	%f1387, [%rd162+8];
	sub.f32 	%f1388, %f1386, %f1387;
	ld.global.f32 	%f1389, [%rd161+12];
	ld.global.f32 	%f1390, [%rd162+12];
	sub.f32 	%f1391, %f1389, %f1390;
	ld.global.f32 	%f1392, [%rd161+16];
	ld.global.f32 	%f1393, [%rd162+16];
	sub.f32 	%f1394, %f1392, %f1393;
	ld.global.f32 	%f1395, [%rd161+20];
	ld.global.f32 	%f1396, [%rd162+20];
	sub.f32 	%f1397, %f1395, %f1396;
	ld.global.f32 	%f1398, [%rd161+24];
	ld.global.f32 	%f1399, [%rd162+24];
	sub.f32 	%f1400, %f1398, %f1399;
	ld.global.f32 	%f1401, [%rd161+28];
	ld.global.f32 	%f1402, [%rd162+28];
	sub.f32 	%f1403, %f1401, %f1402;
	fma.rn.f32 	%f1404, %f1382, %f1382, %f3963;
	fma.rn.f32 	%f1405, %f1385, %f1385, %f1404;
	fma.rn.f32 	%f1406, %f1388, %f1388, %f1405;
	fma.rn.f32 	%f1407, %f1391, %f1391, %f1406;
	fma.rn.f32 	%f1408, %f1394, %f1394, %f1407;
	fma.rn.f32 	%f1409, %f1397, %f1397, %f1408;
	fma.rn.f32 	%f1410, %f1400, %f1400, %f1409;
	fma.rn.f32 	%f1411, %f1403, %f1403, %f1410;
	ld.global.f32 	%f1412, [%rd161+32];
	ld.global.f32 	%f1413, [%rd162+32];
	sub.f32 	%f1414, %f1412, %f1413;
	ld.global.f32 	%f1415, [%rd161+36];
	ld.global.f32 	%f1416, [%rd162+36];
	sub.f32 	%f1417, %f1415, %f1416;
	ld.global.f32 	%f1418, [%rd161+40];
	ld.global.f32 	%f1419, [%rd162+40];
	sub.f32 	%f1420, %f1418, %f1419;
	ld.global.f32 	%f1421, [%rd161+44];
	ld.global.f32 	%f1422, [%rd162+44];
	sub.f32 	%f1423, %f1421, %f1422;
	ld.global.f32 	%f1424, [%rd161+48];
	ld.global.f32 	%f1425, [%rd162+48];
	sub.f32 	%f1426, %f1424, %f1425;
	ld.global.f32 	%f1427, [%rd161+52];
	ld.global.f32 	%f1428, [%rd162+52];
	sub.f32 	%f1429, %f1427, %f1428;
	ld.global.f32 	%f1430, [%rd161+56];
	ld.global.f32 	%f1431, [%rd162+56];
	sub.f32 	%f1432, %f1430, %f1431;
	ld.global.f32 	%f1433, [%rd161+60];
	ld.global.f32 	%f1434, [%rd162+60];
	sub.f32 	%f1435, %f1433, %f1434;
	fma.rn.f32 	%f1436, %f1414, %f1414, %f1411;
	fma.rn.f32 	%f1437, %f1417, %f1417, %f1436;
	fma.rn.f32 	%f1438, %f1420, %f1420, %f1437;
	fma.rn.f32 	%f1439, %f1423, %f1423, %f1438;
	fma.rn.f32 	%f1440, %f1426, %f1426, %f1439;
	fma.rn.f32 	%f1441, %f1429, %f1429, %f1440;
	fma.rn.f32 	%f1442, %f1432, %f1432, %f1441;
	fma.rn.f32 	%f3963, %f1435, %f1435, %f1442;
	add.s32 	%r882, %r882, 16;
	add.s32 	%r881, %r881, 2;
	shr.u32 	%r550, %r363, 3;
	add.s32 	%r551, %r550, 1;
	and.b32  	%r552, %r551, 1073741822;
	setp.ne.s32 	%p89, %r881, %r552;
	@%p89 bra 	$L__BB1_341;
$L__BB1_342:
	and.b32  	%r553, %r363, 8;
	setp.ne.s32 	%p90, %r553, 0;
	@%p90 bra 	$L__BB1_344;
	mul.wide.u32 	%rd163, %r882, 4;
	add.s64 	%rd164, %rd43, %rd163;
	ld.global.f32 	%f1443, [%rd164];
	add.s64 	%rd165, %rd53, %rd163;
	ld.global.f32 	%f1444, [%rd165];
	sub.f32 	%f1445, %f1443, %f1444;
	ld.global.f32 	%f1446, [%rd164+4];
	ld.global.f32 	%f1447, [%rd165+4];
	sub.f32 	%f1448, %f1446, %f1447;
	ld.global.f32 	%f1449, [%rd164+8];
	ld.global.f32 	%f1450, [%rd165+8];
	sub.f32 	%f1451, %f1449, %f1450;
	ld.global.f32 	%f1452, [%rd164+12];
	ld.global.f32 	%f1453, [%rd165+12];
	sub.f32 	%f1454, %f1452, %f1453;
	ld.global.f32 	%f1455, [%rd164+16];
	ld.global.f32 	%f1456, [%rd165+16];
	sub.f32 	%f1457, %f1455, %f1456;
	ld.global.f32 	%f1458, [%rd164+20];
	ld.global.f32 	%f1459, [%rd165+20];
	sub.f32 	%f1460, %f1458, %f1459;
	ld.global.f32 	%f1461, [%rd164+24];
	ld.global.f32 	%f1462, [%rd165+24];
	sub.f32 	%f1463, %f1461, %f1462;
	ld.global.f32 	%f1464, [%rd164+28];
	ld.global.f32 	%f1465, [%rd165+28];
	sub.f32 	%f1466, %f1464, %f1465;
	fma.rn.f32 	%f1467, %f1445, %f1445, %f3963;
	fma.rn.f32 	%f1468, %f1448, %f1448, %f1467;
	fma.rn.f32 	%f1469, %f1451, %f1451, %f1468;
	fma.rn.f32 	%f1470, %f1454, %f1454, %f1469;
	fma.rn.f32 	%f1471, %f1457, %f1457, %f1470;
	fma.rn.f32 	%f1472, %f1460, %f1460, %f1471;
	fma.rn.f32 	%f1473, %f1463, %f1463, %f1472;
	fma.rn.f32 	%f3963, %f1466, %f1466, %f1473;
$L__BB1_344:
	add.s32 	%r554, %r428, -3;
	setp.ge.s32 	%p91, %r361, %r554;
	@%p91 bra 	$L__BB1_353;
	setp.lt.u32 	%p92, %r364, 12;
	mov.u32 	%r885, %r361;
	@%p92 bra 	$L__BB1_348;
	mov.b32 	%r884, 0;
	mov.u32 	%r885, %r361;
$L__BB1_347:
	.pragma "nounroll";
	mul.wide.s32 	%rd166, %r885, 4;
	add.s64 	%rd167, %rd43, %rd166;
	ld.global.f32 	%f1475, [%rd167];
	add.s64 	%rd168, %rd53, %rd166;
	ld.global.f32 	%f1476, [%rd168];
	sub.f32 	%f1477, %f1475, %f1476;
	ld.global.f32 	%f1478, [%rd167+4];
	ld.global.f32 	%f1479, [%rd168+4];
	sub.f32 	%f1480, %f1478, %f1479;
	ld.global.f32 	%f1481, [%rd167+8];
	ld.global.f32 	%f1482, [%rd168+8];
	sub.f32 	%f1483, %f1481, %f1482;
	ld.global.f32 	%f1484, [%rd167+12];
	ld.global.f32 	%f1485, [%rd168+12];
	sub.f32 	%f1486, %f1484, %f1485;
	fma.rn.f32 	%f1487, %f1477, %f1477, %f3963;
	fma.rn.f32 	%f1488, %f1480, %f1480, %f1487;
	fma.rn.f32 	%f1489, %f1483, %f1483, %f1488;
	fma.rn.f32 	%f1490, %f1486, %f1486, %f1489;
	ld.global.f32 	%f1491, [%rd167+16];
	ld.global.f32 	%f1492, [%rd168+16];
	sub.f32 	%f1493, %f1491, %f1492;
	ld.global.f32 	%f1494, [%rd167+20];
	ld.global.f32 	%f1495, [%rd168+20];
	sub.f32 	%f1496, %f1494, %f1495;
	ld.global.f32 	%f1497, [%rd167+24];
	ld.global.f32 	%f1498, [%rd168+24];
	sub.f32 	%f1499, %f1497, %f1498;
	ld.global.f32 	%f1500, [%rd167+28];
	ld.global.f32 	%f1501, [%rd168+28];
	sub.f32 	%f1502, %f1500, %f1501;
	fma.rn.f32 	%f1503, %f1493, %f1493, %f1490;
	fma.rn.f32 	%f1504, %f1496, %f1496, %f1503;
	fma.rn.f32 	%f1505, %f1499, %f1499, %f1504;
	fma.rn.f32 	%f1506, %f1502, %f1502, %f1505;
	ld.global.f32 	%f1507, [%rd167+32];
	ld.global.f32 	%f1508, [%rd168+32];
	sub.f32 	%f1509, %f1507, %f1508;
	ld.global.f32 	%f1510, [%rd167+36];
	ld.global.f32 	%f1511, [%rd168+36];
	sub.f32 	%f1512, %f1510, %f1511;
	ld.global.f32 	%f1513, [%rd167+40];
	ld.global.f32 	%f1514, [%rd168+40];
	sub.f32 	%f1515, %f1513, %f1514;
	ld.global.f32 	%f1516, [%rd167+44];
	ld.global.f32 	%f1517, [%rd168+44];
	sub.f32 	%f1518, %f1516, %f1517;
	fma.rn.f32 	%f1519, %f1509, %f1509, %f1506;
	fma.rn.f32 	%f1520, %f1512, %f1512, %f1519;
	fma.rn.f32 	%f1521, %f1515, %f1515, %f1520;
	fma.rn.f32 	%f1522, %f1518, %f1518, %f1521;
	ld.global.f32 	%f1523, [%rd167+48];
	ld.global.f32 	%f1524, [%rd168+48];
	sub.f32 	%f1525, %f1523, %f1524;
	ld.global.f32 	%f1526, [%rd167+52];
	ld.global.f32 	%f1527, [%rd168+52];
	sub.f32 	%f1528, %f1526, %f1527;
	ld.global.f32 	%f1529, [%rd167+56];
	ld.global.f32 	%f1530, [%rd168+56];
	sub.f32 	%f1531, %f1529, %f1530;
	ld.global.f32 	%f1532, [%rd167+60];
	ld.global.f32 	%f1533, [%rd168+60];
	sub.f32 	%f1534, %f1532, %f1533;
	fma.rn.f32 	%f1535, %f1525, %f1525, %f1522;
	fma.rn.f32 	%f1536, %f1528, %f1528, %f1535;
	fma.rn.f32 	%f1537, %f1531, %f1531, %f1536;
	fma.rn.f32 	%f3963, %f1534, %f1534, %f1537;
	add.s32 	%r885, %r885, 16;
	add.s32 	%r884, %r884, 4;
	shr.u32 	%r556, %r364, 2;
	add.s32 	%r557, %r556, 1;
	and.b32  	%r558, %r557, 2147483644;
	setp.ne.s32 	%p93, %r884, %r558;
	@%p93 bra 	$L__BB1_347;
$L__BB1_348:
	shr.u32 	%r559, %r364, 2;
	add.s32 	%r560, %r559, 1;
	and.b32  	%r384, %r560, 3;
	setp.eq.s32 	%p94, %r384, 0;
	@%p94 bra 	$L__BB1_353;
	setp.eq.s32 	%p95, %r384, 1;
	@%p95 bra 	$L__BB1_351;
	mul.wide.s32 	%rd169, %r885, 4;
	add.s64 	%rd170, %rd43, %rd169;
	ld.global.f32 	%f1539, [%rd170];
	add.s64 	%rd171, %rd53, %rd169;
	ld.global.f32 	%f1540, [%rd171];
	sub.f32 	%f1541, %f1539, %f1540;
	ld.global.f32 	%f1542, [%rd170+4];
	ld.global.f32 	%f1543, [%rd171+4];
	sub.f32 	%f1544, %f1542, %f1543;
	ld.global.f32 	%f1545, [%rd170+8];
	ld.global.f32 	%f1546, [%rd171+8];
	sub.f32 	%f1547, %f1545, %f1546;
	ld.global.f32 	%f1548, [%rd170+12];
	ld.global.f32 	%f1549, [%rd171+12];
	sub.f32 	%f1550, %f1548, %f1549;
	fma.rn.f32 	%f1551, %f1541, %f1541, %f3963;
	fma.rn.f32 	%f1552, %f1544, %f1544, %f1551;
	fma.rn.f32 	%f1553, %f1547, %f1547, %f1552;
	fma.rn.f32 	%f1554, %f1550, %f1550, %f1553;
	ld.global.f32 	%f1555, [%rd170+16];
	ld.global.f32 	%f1556, [%rd171+16];
	sub.f32 	%f1557, %f1555, %f1556;
	ld.global.f32 	%f1558, [%rd170+20];
	ld.global.f32 	%f1559, [%rd171+20];
	sub.f32 	%f1560, %f1558, %f1559;
	ld.global.f32 	%f1561, [%rd170+24];
	ld.global.f32 	%f1562, [%rd171+24];
	sub.f32 	%f1563, %f1561, %f1562;
	ld.global.f32 	%f1564, [%rd170+28];
	ld.global.f32 	%f1565, [%rd171+28];
	sub.f32 	%f1566, %f1564, %f1565;
	fma.rn.f32 	%f1567, %f1557, %f1557, %f1554;
	fma.rn.f32 	%f1568, %f1560, %f1560, %f1567;
	fma.rn.f32 	%f1569, %f1563, %f1563, %f1568;
	fma.rn.f32 	%f3963, %f1566, %f1566, %f1569;
	add.s32 	%r885, %r885, 8;
$L__BB1_351:
	add.s32 	%r561, %r428, -4;
	and.b32  	%r562, %r561, 4;
	setp.ne.s32 	%p96, %r562, 0;
	@%p96 bra 	$L__BB1_353;
	mul.wide.s32 	%rd172, %r885, 4;
	add.s64 	%rd173, %rd43, %rd172;
	ld.global.f32 	%f1570, [%rd173];
	add.s64 	%rd174, %rd53, %rd172;
	ld.global.f32 	%f1571, [%rd174];
	sub.f32 	%f1572, %f1570, %f1571;
	ld.global.f32 	%f1573, [%rd173+4];
	ld.global.f32 	%f1574, [%rd174+4];
	sub.f32 	%f1575, %f1573, %f1574;
	ld.global.f32 	%f1576, [%rd173+8];
	ld.global.f32 	%f1577, [%rd174+8];
	sub.f32 	%f1578, %f1576, %f1577;
	ld.global.f32 	%f1579, [%rd173+12];
	ld.global.f32 	%f1580, [%rd174+12];
	sub.f32 	%f1581, %f1579, %f1580;
	fma.rn.f32 	%f1582, %f1572, %f1572, %f3963;
	fma.rn.f32 	%f1583, %f1575, %f1575, %f1582;
	fma.rn.f32 	%f1584, %f1578, %f1578, %f1583;
	fma.rn.f32 	%f3963, %f1581, %f1581, %f1584;
$L__BB1_353:
	setp.eq.s32 	%p97, %r362, %r428;
	@%p97 bra 	$L__BB1_367;
	setp.lt.u32 	%p98, %r365, 15;
	mov.u32 	%r889, %r362;
	@%p98 bra 	$L__BB1_357;
	mov.b32 	%r888, 0;
	mov.u32 	%r889, %r362;
$L__BB1_356:
	.pragma "nounroll";
	mul.wide.s32 	%rd175, %r889, 4;
	add.s64 	%rd176, %rd43, %rd175;
	ld.global.f32 	%f1586, [%rd176];
	add.s64 	%rd177, %rd53, %rd175;
	ld.global.f32 	%f1587, [%rd177];
	sub.f32 	%f1588, %f1586, %f1587;
	fma.rn.f32 	%f1589, %f1588, %f1588, %f3963;
	ld.global.f32 	%f1590, [%rd176+4];
	ld.global.f32 	%f1591, [%rd177+4];
	sub.f32 	%f1592, %f1590, %f1591;
	fma.rn.f32 	%f1593, %f1592, %f1592, %f1589;
	ld.global.f32 	%f1594, [%rd176+8];
	ld.global.f32 	%f1595, [%rd177+8];
	sub.f32 	%f1596, %f1594, %f1595;
	fma.rn.f32 	%f1597, %f1596, %f1596, %f1593;
	ld.global.f32 	%f1598, [%rd176+12];
	ld.global.f32 	%f1599, [%rd177+12];
	sub.f32 	%f1600, %f1598, %f1599;
	fma.rn.f32 	%f1601, %f1600, %f1600, %f1597;
	ld.global.f32 	%f1602, [%rd176+16];
	ld.global.f32 	%f1603, [%rd177+16];
	sub.f32 	%f1604, %f1602, %f1603;
	fma.rn.f32 	%f1605, %f1604, %f1604, %f1601;
	ld.global.f32 	%f1606, [%rd176+20];
	ld.global.f32 	%f1607, [%rd177+20];
	sub.f32 	%f1608, %f1606, %f1607;
	fma.rn.f32 	%f1609, %f1608, %f1608, %f1605;
	ld.global.f32 	%f1610, [%rd176+24];
	ld.global.f32 	%f1611, [%rd177+24];
	sub.f32 	%f1612, %f1610, %f1611;
	fma.rn.f32 	%f1613, %f1612, %f1612, %f1609;
	ld.global.f32 	%f1614, [%rd176+28];
	ld.global.f32 	%f1615, [%rd177+28];
	sub.f32 	%f1616, %f1614, %f1615;
	fma.rn.f32 	%f1617, %f1616, %f1616, %f1613;
	ld.global.f32 	%f1618, [%rd176+32];
	ld.global.f32 	%f1619, [%rd177+32];
	sub.f32 	%f1620, %f1618, %f1619;
	fma.rn.f32 	%f1621, %f1620, %f1620, %f1617;
	ld.global.f32 	%f1622, [%rd176+36];
	ld.global.f32 	%f1623, [%rd177+36];
	sub.f32 	%f1624, %f1622, %f1623;
	fma.rn.f32 	%f1625, %f1624, %f1624, %f1621;
	ld.global.f32 	%f1626, [%rd176+40];
	ld.global.f32 	%f1627, [%rd177+40];
	sub.f32 	%f1628, %f1626, %f1627;
	fma.rn.f32 	%f1629, %f1628, %f1628, %f1625;
	ld.global.f32 	%f1630, [%rd176+44];
	ld.global.f32 	%f1631, [%rd177+44];
	sub.f32 	%f1632, %f1630, %f1631;
	fma.rn.f32 	%f1633, %f1632, %f1632, %f1629;
	ld.global.f32 	%f1634, [%rd176+48];
	ld.global.f32 	%f1635, [%rd177+48];
	sub.f32 	%f1636, %f1634, %f1635;
	fma.rn.f32 	%f1637, %f1636, %f1636, %f1633;
	ld.global.f32 	%f1638, [%rd176+52];
	ld.global.f32 	%f1639, [%rd177+52];
	sub.f32 	%f1640, %f1638, %f1639;
	fma.rn.f32 	%f1641, %f1640, %f1640, %f1637;
	ld.global.f32 	%f1642, [%rd176+56];
	ld.global.f32 	%f1643, [%rd177+56];
	sub.f32 	%f1644, %f1642, %f1643;
	fma.rn.f32 	%f1645, %f1644, %f1644, %f1641;
	ld.global.f32 	%f1646, [%rd176+60];
	ld.global.f32 	%f1647, [%rd177+60];
	sub.f32 	%f1648, %f1646, %f1647;
	fma.rn.f32 	%f3963, %f1648, %f1648, %f1645;
	add.s32 	%r889, %r889, 16;
	add.s32 	%r888, %r888, 16;
	setp.ne.s32 	%p99, %r888, %r369;
	@%p99 bra 	$L__BB1_356;
$L__BB1_357:
	setp.eq.s32 	%p100, %r368, 0;
	@%p100 bra 	$L__BB1_367;
	setp.lt.u32 	%p101, %r366, 7;
	@%p101 bra 	$L__BB1_360;
	mul.wide.s32 	%rd178, %r889, 4;
	add.s64 	%rd179, %rd43, %rd178;
	ld.global.f32 	%f1650, [%rd179];
	add.s64 	%rd180, %rd53, %rd178;
	ld.global.f32 	%f1651, [%rd180];
	sub.f32 	%f1652, %f1650, %f1651;
	fma.rn.f32 	%f1653, %f1652, %f1652, %f3963;
	ld.global.f32 	%f1654, [%rd179+4];
	ld.global.f32 	%f1655, [%rd180+4];
	sub.f32 	%f1656, %f1654, %f1655;
	fma.rn.f32 	%f1657, %f1656, %f1656, %f1653;
	ld.global.f32 	%f1658, [%rd179+8];
	ld.global.f32 	%f1659, [%rd180+8];
	sub.f32 	%f1660, %f1658, %f1659;
	fma.rn.f32 	%f1661, %f1660, %f1660, %f1657;
	ld.global.f32 	%f1662, [%rd179+12];
	ld.global.f32 	%f1663, [%rd180+12];
	sub.f32 	%f1664, %f1662, %f1663;
	fma.rn.f32 	%f1665, %f1664, %f1664, %f1661;
	ld.global.f32 	%f1666, [%rd179+16];
	ld.global.f32 	%f1667, [%rd180+16];
	sub.f32 	%f1668, %f1666, %f1667;
	fma.rn.f32 	%f1669, %f1668, %f1668, %f1665;
	ld.global.f32 	%f1670, [%rd179+20];
	ld.global.f32 	%f1671, [%rd180+20];
	sub.f32 	%f1672, %f1670, %f1671;
	fma.rn.f32 	%f1673, %f1672, %f1672, %f1669;
	ld.global.f32 	%f1674, [%rd179+24];
	ld.global.f32 	%f1675, [%rd180+24];
	sub.f32 	%f1676, %f1674, %f1675;
	fma.rn.f32 	%f1677, %f1676, %f1676, %f1673;
	ld.global.f32 	%f1678, [%rd179+28];
	ld.global.f32 	%f1679, [%rd180+28];
	sub.f32 	%f1680, %f1678, %f1679;
	fma.rn.f32 	%f3963, %f1680, %f1680, %f1677;
	add.s32 	%r889, %r889, 8;
$L__BB1_360:
	setp.eq.s32 	%p102, %r370, 0;
	@%p102 bra 	$L__BB1_367;
	setp.lt.u32 	%p103, %r367, 3;
	@%p103 bra 	$L__BB1_363;
	mul.wide.s32 	%rd181, %r889, 4;
	add.s64 	%rd182, %rd43, %rd181;
	ld.global.f32 	%f1682, [%rd182];
	add.s64 	%rd183, %rd53, %rd181;
	ld.global.f32 	%f1683, [%rd183];
	sub.f32 	%f1684, %f1682, %f1683;
	fma.rn.f32 	%f1685, %f1684, %f1684, %f3963;
	ld.global.f32 	%f1686, [%rd182+4];
	ld.global.f32 	%f1687, [%rd183+4];
	sub.f32 	%f1688, %f1686, %f1687;
	fma.rn.f32 	%f1689, %f1688, %f1688, %f1685;
	ld.global.f32 	%f1690, [%rd182+8];
	ld.global.f32 	%f1691, [%rd183+8];
	sub.f32 	%f1692, %f1690, %f1691;
	fma.rn.f32 	%f1693, %f1692, %f1692, %f1689;
	ld.global.f32 	%f1694, [%rd182+12];
	ld.global.f32 	%f1695, [%rd183+12];
	sub.f32 	%f1696, %f1694, %f1695;
	fma.rn.f32 	%f3963, %f1696, %f1696, %f1693;
	add.s32 	%r889, %r889, 4;
$L__BB1_363:
	setp.eq.s32 	%p104, %r371, 0;
	@%p104 bra 	$L__BB1_367;
	setp.eq.s32 	%p105, %r371, 1;
	mul.wide.s32 	%rd184, %r889, 4;
	add.s64 	%rd54, %rd43, %rd184;
	ld.global.f32 	%f1697, [%rd54];
	add.s64 	%rd55, %rd53, %rd184;
	ld.global.f32 	%f1698, [%rd55];
	sub.f32 	%f1699, %f1697, %f1698;
	fma.rn.f32 	%f3963, %f1699, %f1699, %f3963;
	@%p105 bra 	$L__BB1_367;
	setp.eq.s32 	%p106, %r371, 2;
	ld.global.f32 	%f1700, [%rd54+4];
	ld.global.f32 	%f1701, [%rd55+4];
	sub.f32 	%f1702, %f1700, %f1701;
	fma.rn.f32 	%f3963, %f1702, %f1702, %f3963;
	@%p106 bra 	$L__BB1_367;
	ld.global.f32 	%f1703, [%rd54+8];
	ld.global.f32 	%f1704, [%rd55+8];
	sub.f32 	%f1705, %f1703, %f1704;
	fma.rn.f32 	%f3963, %f1705, %f1705, %f3963;
$L__BB1_367:
	setp.lt.s32 	%p107, %r427, 1;
	setp.ge.f32 	%p108, %f3963, %f3902;
	or.pred  	%p109, %p108, %p107;
	@%p109 bra 	$L__BB1_401;
	mov.b32 	%r892, 0;
$L__BB1_369:
	mul.wide.u32 	%rd185, %r892, 4;
	add.s64 	%rd186, %rd4, %rd185;
	ld.global.u32 	%r565, [%rd186];
	setp.ne.s32 	%p110, %r565, %r878;
	@%p110 bra 	$L__BB1_400;
	setp.lt.s32 	%p111, %r428, 8;
	mul.lo.s32 	%r566, %r892, %r428;
	mul.wide.s32 	%rd187, %r566, 4;
	add.s64 	%rd56, %rd2, %rd187;
	mov.f32 	%f3982, 0f00000000;
	@%p111 bra 	$L__BB1_376;
	setp.lt.u32 	%p112, %r363, 8;
	mov.f32 	%f3982, 0f00000000;
	mov.b32 	%r895, 0;
	@%p112 bra 	$L__BB1_374;
	mov.f32 	%f3982, 0f00000000;
	mov.b32 	%r895, 0;
	mov.u32 	%r896, %r895;
$L__BB1_373:
	mul.wide.u32 	%rd188, %r895, 4;
	add.s64 	%rd189, %rd43, %rd188;
	ld.global.f32 	%f1710, [%rd189];
	add.s64 	%rd190, %rd56, %rd188;
	ld.global.f32 	%f1711, [%rd190];
	sub.f32 	%f1712, %f1710, %f1711;
	ld.global.f32 	%f1713, [%rd189+4];
	ld.global.f32 	%f1714, [%rd190+4];
	sub.f32 	%f1715, %f1713, %f1714;
	ld.global.f32 	%f1716, [%rd189+8];
	ld.global.f32 	%f1717, [%rd190+8];
	sub.f32 	%f1718, %f1716, %f1717;
	ld.global.f32 	%f1719, [%rd189+12];
	ld.global.f32 	%f1720, [%rd190+12];
	sub.f32 	%f1721, %f1719, %f1720;
	ld.global.f32 	%f1722, [%rd189+16];
	ld.global.f32 	%f1723, [%rd190+16];
	sub.f32 	%f1724, %f1722, %f1723;
	ld.global.f32 	%f1725, [%rd189+20];
	ld.global.f32 	%f1726, [%rd190+20];
	sub.f32 	%f1727, %f1725, %f1726;
	ld.global.f32 	%f1728, [%rd189+24];
	ld.global.f32 	%f1729, [%rd190+24];
	sub.f32 	%f1730, %f1728, %f1729;
	ld.global.f32 	%f1731, [%rd189+28];
	ld.global.f32 	%f1732, [%rd190+28];
	sub.f32 	%f1733, %f1731, %f1732;
	fma.rn.f32 	%f1734, %f1712, %f1712, %f3982;
	fma.rn.f32 	%f1735, %f1715, %f1715, %f1734;
	fma.rn.f32 	%f1736, %f1718, %f1718, %f1735;
	fma.rn.f32 	%f1737, %f1721, %f1721, %f1736;
	fma.rn.f32 	%f1738, %f1724, %f1724, %f1737;
	fma.rn.f32 	%f1739, %f1727, %f1727, %f1738;
	fma.rn.f32 	%f1740, %f1730, %f1730, %f1739;
	fma.rn.f32 	%f1741, %f1733, %f1733, %f1740;
	ld.global.f32 	%f1742, [%rd189+32];
	ld.global.f32 	%f1743, [%rd190+32];
	sub.f32 	%f1744, %f1742, %f1743;
	ld.global.f32 	%f1745, [%rd189+36];
	ld.global.f32 	%f1746, [%rd190+36];
	sub.f32 	%f1747, %f1745, %f1746;
	ld.global.f32 	%f1748, [%rd189+40];
	ld.global.f32 	%f1749, [%rd190+40];
	sub.f32 	%f1750, %f1748, %f1749;
	ld.global.f32 	%f1751, [%rd189+44];
	ld.global.f32 	%f1752, [%rd190+44];
	sub.f32 	%f1753, %f1751, %f1752;
	ld.global.f32 	%f1754, [%rd189+48];
	ld.global.f32 	%f1755, [%rd190+48];
	sub.f32 	%f1756, %f1754, %f1755;
	ld.global.f32 	%f1757, [%rd189+52];
	ld.global.f32 	%f1758, [%rd190+52];
	sub.f32 	%f1759, %f1757, %f1758;
	ld.global.f32 	%f1760, [%rd189+56];
	ld.global.f32 	%f1761, [%rd190+56];
	sub.f32 	%f1762, %f1760, %f1761;
	ld.global.f32 	%f1763, [%rd189+60];
	ld.global.f32 	%f1764, [%rd190+60];
	sub.f32 	%f1765, %f1763, %f1764;
	fma.rn.f32 	%f1766, %f1744, %f1744, %f1741;
	fma.rn.f32 	%f1767, %f1747, %f1747, %f1766;
	fma.rn.f32 	%f1768, %f1750, %f1750, %f1767;
	fma.rn.f32 	%f1769, %f1753, %f1753, %f1768;
	fma.rn.f32 	%f1770, %f1756, %f1756, %f1769;
	fma.rn.f32 	%f1771, %f1759, %f1759, %f1770;
	fma.rn.f32 	%f1772, %f1762, %f1762, %f1771;
	fma.rn.f32 	%f3982, %f1765, %f1765, %f1772;
	add.s32 	%r895, %r895, 16;
	add.s32 	%r896, %r896, 2;
	shr.u32 	%r569, %r363, 3;
	add.s32 	%r570, %r569, 1;
	and.b32  	%r571, %r570, 1073741822;
	setp.eq.s32 	%p113, %r896, %r571;
	@%p113 bra 	$L__BB1_374;
	bra.uni 	$L__BB1_373;
$L__BB1_374:
	and.b32  	%r572, %r363, 8;
	setp.ne.s32 	%p114, %r572, 0;
	@%p114 bra 	$L__BB1_376;
	mul.wide.u32 	%rd191, %r895, 4;
	add.s64 	%rd192, %rd43, %rd191;
	ld.global.f32 	%f1773, [%rd192];
	add.s64 	%rd193, %rd56, %rd191;
	ld.global.f32 	%f1774, [%rd193];
	sub.f32 	%f1775, %f1773, %f1774;
	ld.global.f32 	%f1776, [%rd192+4];
	ld.global.f32 	%f1777, [%rd193+4];
	sub.f32 	%f1778, %f1776, %f1777;
	ld.global.f32 	%f1779, [%rd192+8];
	ld.global.f32 	%f1780, [%rd193+8];
	sub.f32 	%f1781, %f1779, %f1780;
	ld.global.f32 	%f1782, [%rd192+12];
	ld.global.f32 	%f1783, [%rd193+12];
	sub.f32 	%f1784, %f1782, %f1783;
	ld.global.f32 	%f1785, [%rd192+16];
	ld.global.f32 	%f1786, [%rd193+16];
	sub.f32 	%f1787, %f1785, %f1786;
	ld.global.f32 	%f1788, [%rd192+20];
	ld.global.f32 	%f1789, [%rd193+20];
	sub.f32 	%f1790, %f1788, %f1789;
	ld.global.f32 	%f1791, [%rd192+24];
	ld.global.f32 	%f1792, [%rd193+24];
	sub.f32 	%f1793, %f1791, %f1792;
	ld.global.f32 	%f1794, [%rd192+28];
	ld.global.f32 	%f1795, [%rd193+28];
	sub.f32 	%f1796, %f1794, %f1795;
	fma.rn.f32 	%f1797, %f1775, %f1775, %f3982;
	fma.rn.f32 	%f1798, %f1778, %f1778, %f1797;
	fma.rn.f32 	%f1799, %f1781, %f1781, %f1798;
	fma.rn.f32 	%f1800, %f1784, %f1784, %f1799;
	fma.rn.f32 	%f1801, %f1787, %f1787, %f1800;
	fma.rn.f32 	%f1802, %f1790, %f1790, %f1801;
	fma.rn.f32 	%f1803, %f1793, %f1793, %f1802;
	fma.rn.f32 	%f3982, %f1796, %f1796, %f1803;
$L__BB1_376:
	add.s32 	%r573, %r428, -3;
	setp.ge.s32 	%p115, %r361, %r573;
	@%p115 bra 	$L__BB1_385;
	setp.lt.u32 	%p116, %r364, 12;
	mov.u32 	%r899, %r361;
	@%p116 bra 	$L__BB1_380;
	mov.b32 	%r900, 0;
	mov.u32 	%r899, %r361;
$L__BB1_379:
	.pragma "nounroll";
	mul.wide.s32 	%rd194, %r899, 4;
	add.s64 	%rd195, %rd43, %rd194;
	ld.global.f32 	%f1805, [%rd195];
	add.s64 	%rd196, %rd56, %rd194;
	ld.global.f32 	%f1806, [%rd196];
	sub.f32 	%f1807, %f1805, %f1806;
	ld.global.f32 	%f1808, [%rd195+4];
	ld.global.f32 	%f1809, [%rd196+4];
	sub.f32 	%f1810, %f1808, %f1809;
	ld.global.f32 	%f1811, [%rd195+8];
	ld.global.f32 	%f1812, [%rd196+8];
	sub.f32 	%f1813, %f1811, %f1812;
	ld.global.f32 	%f1814, [%rd195+12];
	ld.global.f32 	%f1815, [%rd196+12];
	sub.f32 	%f1816, %f1814, %f1815;
	fma.rn.f32 	%f1817, %f1807, %f1807, %f3982;
	fma.rn.f32 	%f1818, %f1810, %f1810, %f1817;
	fma.rn.f32 	%f1819, %f1813, %f1813, %f1818;
	fma.rn.f32 	%f1820, %f1816, %f1816, %f1819;
	ld.global.f32 	%f1821, [%rd195+16];
	ld.global.f32 	%f1822, [%rd196+16];
	sub.f32 	%f1823, %f1821, %f1822;
	ld.global.f32 	%f1824, [%rd195+20];
	ld.global.f32 	%f1825, [%rd196+20];
	sub.f32 	%f1826, %f1824, %f1825;
	ld.global.f32 	%f1827, [%rd195+24];
	ld.global.f32 	%f1828, [%rd196+24];
	sub.f32 	%f1829, %f1827, %f1828;
	ld.global.f32 	%f1830, [%rd195+28];
	ld.global.f32 	%f1831, [%rd196+28];
	sub.f32 	%f1832, %f1830, %f1831;
	fma.rn.f32 	%f1833, %f1823, %f1823, %f1820;
	fma.rn.f32 	%f1834, %f1826, %f1826, %f1833;
	fma.rn.f32 	%f1835, %f1829, %f1829, %f1834;
	fma.rn.f32 	%f1836, %f1832, %f1832, %f1835;
	ld.global.f32 	%f1837, [%rd195+32];
	ld.global.f32 	%f1838, [%rd196+32];
	sub.f32 	%f1839, %f1837, %f1838;
	ld.global.f32 	%f1840, [%rd195+36];
	ld.global.f32 	%f1841, [%rd196+36];
	sub.f32 	%f1842, %f1840, %f1841;
	ld.global.f32 	%f1843, [%rd195+40];
	ld.global.f32 	%f1844, [%rd196+40];
	sub.f32 	%f1845, %f1843, %f1844;
	ld.global.f32 	%f1846, [%rd195+44];
	ld.global.f32 	%f1847, [%rd196+44];
	sub.f32 	%f1848, %f1846, %f1847;
	fma.rn.f32 	%f1849, %f1839, %f1839, %f1836;
	fma.rn.f32 	%f1850, %f1842, %f1842, %f1849;
	fma.rn.f32 	%f1851, %f1845, %f1845, %f1850;
	fma.rn.f32 	%f1852, %f1848, %f1848, %f1851;
	ld.global.f32 	%f1853, [%rd195+48];
	ld.global.f32 	%f1854, [%rd196+48];
	sub.f32 	%f1855, %f1853, %f1854;
	ld.global.f32 	%f1856, [%rd195+52];
	ld.global.f32 	%f1857, [%rd196+52];
	sub.f32 	%f1858, %f1856, %f1857;
	ld.global.f32 	%f1859, [%rd195+56];
	ld.global.f32 	%f1860, [%rd196+56];
	sub.f32 	%f1861, %f1859, %f1860;
	ld.global.f32 	%f1862, [%rd195+60];
	ld.global.f32 	%f1863, [%rd196+60];
	sub.f32 	%f1864, %f1862, %f1863;
	fma.rn.f32 	%f1865, %f1855, %f1855, %f1852;
	fma.rn.f32 	%f1866, %f1858, %f1858, %f1865;
	fma.rn.f32 	%f1867, %f1861, %f1861, %f1866;
	fma.rn.f32 	%f3982, %f1864, %f1864, %f1867;
	add.s32 	%r899, %r899, 16;
	add.s32 	%r900, %r900, 4;
	shr.u32 	%r575, %r364, 2;
	add.s32 	%r576, %r575, 1;
	and.b32  	%r577, %r576, 2147483644;
	setp.eq.s32 	%p117, %r900, %r577;
	@%p117 bra 	$L__BB1_380;
	bra.uni 	$L__BB1_379;
$L__BB1_380:
	shr.u32 	%r578, %r364, 2;
	add.s32 	%r579, %r578, 1;
	and.b32  	%r404, %r579, 3;
	setp.eq.s32 	%p118, %r404, 0;
	@%p118 bra 	$L__BB1_385;
	setp.eq.s32 	%p119, %r404, 1;
	@%p119 bra 	$L__BB1_383;
	mul.wide.s32 	%rd197, %r899, 4;
	add.s64 	%rd198, %rd43, %rd197;
	ld.global.f32 	%f1869, [%rd198];
	add.s64 	%rd199, %rd56, %rd197;
	ld.global.f32 	%f1870, [%rd199];
	sub.f32 	%f1871, %f1869, %f1870;
	ld.global.f32 	%f1872, [%rd198+4];
	ld.global.f32 	%f1873, [%rd199+4];
	sub.f32 	%f1874, %f1872, %f1873;
	ld.global.f32 	%f1875, [%rd198+8];
	ld.global.f32 	%f1876, [%rd199+8];
	sub.f32 	%f1877, %f1875, %f1876;
	ld.global.f32 	%f1878, [%rd198+12];
	ld.global.f32 	%f1879, [%rd199+12];
	sub.f32 	%f1880, %f1878, %f1879;
	fma.rn.f32 	%f1881, %f1871, %f1871, %f3982;
	fma.rn.f32 	%f1882, %f1874, %f1874, %f1881;
	fma.rn.f32 	%f1883, %f1877, %f1877, %f1882;
	fma.rn.f32 	%f1884, %f1880, %f1880, %f1883;
	ld.global.f32 	%f1885, [%rd198+16];
	ld.global.f32 	%f1886, [%rd199+16];
	sub.f32 	%f1887, %f1885, %f1886;
	ld.global.f32 	%f1888, [%rd198+20];
	ld.global.f32 	%f1889, [%rd199+20];
	sub.f32 	%f1890, %f1888, %f1889;
	ld.global.f32 	%f1891, [%rd198+24];
	ld.global.f32 	%f1892, [%rd199+24];
	sub.f32 	%f1893, %f1891, %f1892;
	ld.global.f32 	%f1894, [%rd198+28];
	ld.global.f32 	%f1895, [%rd199+28];
	sub.f32 	%f1896, %f1894, %f1895;
	fma.rn.f32 	%f1897, %f1887, %f1887, %f1884;
	fma.rn.f32 	%f1898, %f1890, %f1890, %f1897;
	fma.rn.f32 	%f1899, %f1893, %f1893, %f1898;
	fma.rn.f32 	%f3982, %f1896, %f1896, %f1899;
	add.s32 	%r899, %r899, 8;
$L__BB1_383:
	add.s32 	%r580, %r428, -4;
	and.b32  	%r581, %r580, 4;
	setp.ne.s32 	%p120, %r581, 0;
	@%p120 bra 	$L__BB1_385;
	mul.wide.s32 	%rd200, %r899, 4;
	add.s64 	%rd201, %rd43, %rd200;
	ld.global.f32 	%f1900, [%rd201];
	add.s64 	%rd202, %rd56, %rd200;
	ld.global.f32 	%f1901, [%rd202];
	sub.f32 	%f1902, %f1900, %f1901;
	ld.global.f32 	%f1903, [%rd201+4];
	ld.global.f32 	%f1904, [%rd202+4];
	sub.f32 	%f1905, %f1903, %f1904;
	ld.global.f32 	%f1906, [%rd201+8];
	ld.global.f32 	%f1907, [%rd202+8];
	sub.f32 	%f1908, %f1906, %f1907;
	ld.global.f32 	%f1909, [%rd201+12];
	ld.global.f32 	%f1910, [%rd202+12];
	sub.f32 	%f1911, %f1909, %f1910;
	fma.rn.f32 	%f1912, %f1902, %f1902, %f3982;
	fma.rn.f32 	%f1913, %f1905, %f1905, %f1912;
	fma.rn.f32 	%f1914, %f1908, %f1908, %f1913;
	fma.rn.f32 	%f3982, %f1911, %f1911, %f1914;
$L__BB1_385:
	setp.eq.s32 	%p121, %r362, %r428;
	@%p121 bra 	$L__BB1_399;
	setp.lt.u32 	%p122, %r365, 15;
	mov.u32 	%r903, %r362;
	@%p122 bra 	$L__BB1_389;
	mov.b32 	%r902, 0;
	mov.u32 	%r903, %r362;
$L__BB1_388:
	.pragma "nounroll";
	mul.wide.s32 	%rd203, %r903, 4;
	add.s64 	%rd204, %rd43, %rd203;
	ld.global.f32 	%f1916, [%rd204];
	add.s64 	%rd205, %rd56, %rd203;
	ld.global.f32 	%f1917, [%rd205];
	sub.f32 	%f1918, %f1916, %f1917;
	fma.rn.f32 	%f1919, %f1918, %f1918, %f3982;
	ld.global.f32 	%f1920, [%rd204+4];
	ld.global.f32 	%f1921, [%rd205+4];
	sub.f32 	%f1922, %f1920, %f1921;
	fma.rn.f32 	%f1923, %f1922, %f1922, %f1919;
	ld.global.f32 	%f1924, [%rd204+8];
	ld.global.f32 	%f1925, [%rd205+8];
	sub.f32 	%f1926, %f1924, %f1925;
	fma.rn.f32 	%f1927, %f1926, %f1926, %f1923;
	ld.global.f32 	%f1928, [%rd204+12];
	ld.global.f32 	%f1929, [%rd205+12];
	sub.f32 	%f1930, %f1928, %f1929;
	fma.rn.f32 	%f1931, %f1930, %f1930, %f1927;
	ld.global.f32 	%f1932, [%rd204+16];
	ld.global.f32 	%f1933, [%rd205+16];
	sub.f32 	%f1934, %f1932, %f1933;
	fma.rn.f32 	%f1935, %f1934, %f1934, %f1931;
	ld.global.f32 	%f1936, [%rd204+20];
	ld.global.f32 	%f1937, [%rd205+20];
	sub.f32 	%f1938, %f1936, %f1937;
	fma.rn.f32 	%f1939, %f1938, %f1938, %f1935;
	ld.global.f32 	%f1940, [%rd204+24];
	ld.global.f32 	%f1941, [%rd205+24];
	sub.f32 	%f1942, %f1940, %f1941;
	fma.rn.f32 	%f1943, %f1942, %f1942, %f1939;
	ld.global.f32 	%f1944, [%rd204+28];
	ld.global.f32 	%f1945, [%rd205+28];
	sub.f32 	%f1946, %f1944, %f1945;
	fma.rn.f32 	%f1947, %f1946, %f1946, %f1943;
	ld.global.f32 	%f1948, [%rd204+32];
	ld.global.f32 	%f1949, [%rd205+32];
	sub.f32 	%f1950, %f1948, %f1949;
	fma.rn.f32 	%f1951, %f1950, %f1950, %f1947;
	ld.global.f32 	%f1952, [%rd204+36];
	ld.global.f32 	%f1953, [%rd205+36];
	sub.f32 	%f1954, %f1952, %f1953;
	fma.rn.f32 	%f1955, %f1954, %f1954, %f1951;
	ld.global.f32 	%f1956, [%rd204+40];
	ld.global.f32 	%f1957, [%rd205+40];
	sub.f32 	%f1958, %f1956, %f1957;
	fma.rn.f32 	%f1959, %f1958, %f1958, %f1955;
	ld.global.f32 	%f1960, [%rd204+44];
	ld.global.f32 	%f1961, [%rd205+44];
	sub.f32 	%f1962, %f1960, %f1961;
	fma.rn.f32 	%f1963, %f1962, %f1962, %f1959;
	ld.global.f32 	%f1964, [%rd204+48];
	ld.global.f32 	%f1965, [%rd205+48];
	sub.f32 	%f1966, %f1964, %f1965;
	fma.rn.f32 	%f1967, %f1966, %f1966, %f1963;
	ld.global.f32 	%f1968, [%rd204+52];
	ld.global.f32 	%f1969, [%rd205+52];
	sub.f32 	%f1970, %f1968, %f1969;
	fma.rn.f32 	%f1971, %f1970, %f1970, %f1967;
	ld.global.f32 	%f1972, [%rd204+56];
	ld.global.f32 	%f1973, [%rd205+56];
	sub.f32 	%f1974, %f1972, %f1973;
	fma.rn.f32 	%f1975, %f1974, %f1974, %f1971;
	ld.global.f32 	%f1976, [%rd204+60];
	ld.global.f32 	%f1977, [%rd205+60];
	sub.f32 	%f1978, %f1976, %f1977;
	fma.rn.f32 	%f3982, %f1978, %f1978, %f1975;
	add.s32 	%r903, %r903, 16;
	add.s32 	%r902, %r902, 16;
	setp.ne.s32 	%p123, %r902, %r369;
	@%p123 bra 	$L__BB1_388;
$L__BB1_389:
	setp.eq.s32 	%p124, %r368, 0;
	@%p124 bra 	$L__BB1_399;
	setp.lt.u32 	%p125, %r366, 7;
	@%p125 bra 	$L__BB1_392;
	mul.wide.s32 	%rd206, %r903, 4;
	add.s64 	%rd207, %rd43, %rd206;
	ld.global.f32 	%f1980, [%rd207];
	add.s64 	%rd208, %rd56, %rd206;
	ld.global.f32 	%f1981, [%rd208];
	sub.f32 	%f1982, %f1980, %f1981;
	fma.rn.f32 	%f1983, %f1982, %f1982, %f3982;
	ld.global.f32 	%f1984, [%rd207+4];
	ld.global.f32 	%f1985, [%rd208+4];
	sub.f32 	%f1986, %f1984, %f1985;
	fma.rn.f32 	%f1987, %f1986, %f1986, %f1983;
	ld.global.f32 	%f1988, [%rd207+8];
	ld.global.f32 	%f1989, [%rd208+8];
	sub.f32 	%f1990, %f1988, %f1989;
	fma.rn.f32 	%f1991, %f1990, %f1990, %f1987;
	ld.global.f32 	%f1992, [%rd207+12];
	ld.global.f32 	%f1993, [%rd208+12];
	sub.f32 	%f1994, %f1992, %f1993;
	fma.rn.f32 	%f1995, %f1994, %f1994, %f1991;
	ld.global.f32 	%f1996, [%rd207+16];
	ld.global.f32 	%f1997, [%rd208+16];
	sub.f32 	%f1998, %f1996, %f1997;
	fma.rn.f32 	%f1999, %f1998, %f1998, %f1995;
	ld.global.f32 	%f2000, [%rd207+20];
	ld.global.f32 	%f2001, [%rd208+20];
	sub.f32 	%f2002, %f2000, %f2001;
	fma.rn.f32 	%f2003, %f2002, %f2002, %f1999;
	ld.global.f32 	%f2004, [%rd207+24];
	ld.global.f32 	%f2005, [%rd208+24];
	sub.f32 	%f2006, %f2004, %f2005;
	fma.rn.f32 	%f2007, %f2006, %f2006, %f2003;
	ld.global.f32 	%f2008, [%rd207+28];
	ld.global.f32 	%f2009, [%rd208+28];
	sub.f32 	%f2010, %f2008, %f2009;
	fma.rn.f32 	%f3982, %f2010, %f2010, %f2007;
	add.s32 	%r903, %r903, 8;
$L__BB1_392:
	setp.eq.s32 	%p126, %r370, 0;
	@%p126 bra 	$L__BB1_399;
	setp.lt.u32 	%p127, %r367, 3;
	@%p127 bra 	$L__BB1_395;
	mul.wide.s32 	%rd209, %r903, 4;
	add.s64 	%rd210, %rd43, %rd209;
	ld.global.f32 	%f2012, [%rd210];
	add.s64 	%rd211, %rd56, %rd209;
	ld.global.f32 	%f2013, [%rd211];
	sub.f32 	%f2014, %f2012, %f2013;
	fma.rn.f32 	%f2015, %f2014, %f2014, %f3982;
	ld.global.f32 	%f2016, [%rd210+4];
	ld.global.f32 	%f2017, [%rd211+4];
	sub.f32 	%f2018, %f2016, %f2017;
	fma.rn.f32 	%f2019, %f2018, %f2018, %f2015;
	ld.global.f32 	%f2020, [%rd210+8];
	ld.global.f32 	%f2021, [%rd211+8];
	sub.f32 	%f2022, %f2020, %f2021;
	fma.rn.f32 	%f2023, %f2022, %f2022, %f2019;
	ld.global.f32 	%f2024, [%rd210+12];
	ld.global.f32 	%f2025, [%rd211+12];
	sub.f32 	%f2026, %f2024, %f2025;
	fma.rn.f32 	%f3982, %f2026, %f2026, %f2023;
	add.s32 	%r903, %r903, 4;
$L__BB1_395:
	setp.eq.s32 	%p128, %r371, 0;
	@%p128 bra 	$L__BB1_399;
	setp.eq.s32 	%p129, %r371, 1;
	mul.wide.s32 	%rd212, %r903, 4;
	add.s64 	%rd57, %rd43, %rd212;
	ld.global.f32 	%f2027, [%rd57];
	add.s64 	%rd58, %rd56, %rd212;
	ld.global.f32 	%f2028, [%rd58];
	sub.f32 	%f2029, %f2027, %f2028;
	fma.rn.f32 	%f3982, %f2029, %f2029, %f3982;
	@%p129 bra 	$L__BB1_399;
	setp.eq.s32 	%p130, %r371, 2;
	ld.global.f32 	%f2030, [%rd57+4];
	ld.global.f32 	%f2031, [%rd58+4];
	sub.f32 	%f2032, %f2030, %f2031;
	fma.rn.f32 	%f3982, %f2032, %f2032, %f3982;
	@%p130 bra 	$L__BB1_399;
	ld.global.f32 	%f2033, [%rd57+8];
	ld.global.f32 	%f2034, [%rd58+8];
	sub.f32 	%f2035, %f2033, %f2034;
	fma.rn.f32 	%f3982, %f2035, %f2035, %f3982;
$L__BB1_399:
	setp.lt.f32 	%p131, %f3982, %f3984;
	selp.f32 	%f3984, %f3982, %f3984, %p131;
	selp.b32 	%r876, %r892, %r876, %p131;
$L__BB1_400:
	add.s32 	%r892, %r892, 1;
	setp.ne.s32 	%p132, %r892, %r427;
	@%p132 bra 	$L__BB1_369;
$L__BB1_401:
	add.s32 	%r878, %r878, 1;
	setp.ne.s32 	%p133, %r878, %r429;
	@%p133 bra 	$L__BB1_336;
$L__BB1_402:
	ld.param.u64 	%rd450, [cluster_search_param_5];
	cvta.to.global.u64 	%rd213, %rd450;
	mul.wide.s32 	%rd214, %r242, 4;
	add.s64 	%rd215, %rd213, %rd214;
	st.global.u32 	[%rd215], %r876;
$L__BB1_403:
	ret;

}


// ===== COMPILED SASS (sm_100) =====

	.target	sm_100

	.elftype	@"ET_EXEC"


//--------------------- .note.nv.tkinfo           --------------------------
	.section	.note.nv.tkinfo,"",@"SHT_NOTE"
	.sectionflags	@"SHF_NOTE_NV_TKINFO"
	.tkinfo
        /*0018*/ 	.word	0x00000002
        /*0030*/ 	.string	""
        /*0030*/ 	.string	"ptxas"
        /*0030*/ 	.string	"Cuda compilation tools, release 13.0, V13.0.88"
        /*0030*/ 	.string	"Build cuda_13.0.r13.0/compiler.36424714_0"
        /*0030*/ 	.string	"-arch sm_100 -m 64 "



//--------------------- .note.nv.cuinfo           --------------------------
	.section	.note.nv.cuinfo,"",@"SHT_NOTE"
	.sectionflags	@"SHF_NOTE_NV_CUINFO"
        /*0018*/ 	.short	0x0002
        /*001a*/ 	.short	0x0064
        /*001c*/ 	.short	0x0082
	.zero		2


//--------------------- .nv.info                  --------------------------
	.section	.nv.info,"",@"SHT_CUDA_INFO"
	.align	4


	//----- nvinfo : EIATTR_REGCOUNT
	.align		4
        /*0000*/ 	.byte	0x04, 0x2f
        /*0002*/ 	.short	(.L_1 - .L_0)
	.align		4
.L_0:
        /*0004*/ 	.word	index@(deterministic_clustering)
        /*0008*/ 	.word	0x00000028


	//----- nvinfo : EIATTR_FRAME_SIZE
	.align		4
.L_1:
        /*000c*/ 	.byte	0x04, 0x11
        /*000e*/ 	.short	(.L_3 - .L_2)
	.align		4
.L_2:
        /*0010*/ 	.word	index@($__internal_0_$__cuda_sm20_rem_s64)
        /*0014*/ 	.word	0x00000000


	//----- nvinfo : EIATTR_FRAME_SIZE
	.align		4
.L_3:
        /*0018*/ 	.byte	0x04, 0x11
        /*001a*/ 	.short	(.L_5 - .L_4)
	.align		4
.L_4:
        /*001c*/ 	.word	index@(deterministic_clustering)
        /*0020*/ 	.word	0x00000000


	//----- nvinfo : EIATTR_REGCOUNT
	.align		4
.L_5:
        /*0024*/ 	.byte	0x04, 0x2f
        /*0026*/ 	.short	(.L_7 - .L_6)
	.align		4
.L_6:
        /*0028*/ 	.word	index@(cluster_search)
        /*002c*/ 	.word	0x00000028


	//----- nvinfo : EIATTR_FRAME_SIZE
	.align		4
.L_7:
        /*0030*/ 	.byte	0x04, 0x11
        /*0032*/ 	.short	(.L_9 - .L_8)
	.align		4
.L_8:
        /*0034*/ 	.word	index@(cluster_search)
        /*0038*/ 	.word	0x00000000


	//----- nvinfo : EIATTR_MIN_STACK_SIZE
	.align		4
.L_9:
        /*003c*/ 	.byte	0x04, 0x12
        /*003e*/ 	.short	(.L_11 - .L_10)
	.align		4
.L_10:
        /*0040*/ 	.word	index@(cluster_search)
        /*0044*/ 	.word	0x00000000


	//----- nvinfo : EIATTR_MIN_STACK_SIZE
	.align		4
.L_11:
        /*0048*/ 	.byte	0x04, 0x12
        /*004a*/ 	.short	(.L_13 - .L_12)
	.align		4
.L_12:
        /*004c*/ 	.word	index@(deterministic_clustering)
        /*0050*/ 	.word	0x00000000
.L_13:


//--------------------- .nv.compat                --------------------------
	.section	.nv.compat,"",@"SHT_CUDA_COMPAT_INFO"
	.align	4
        /*0000*/ 	.byte	0x02, 0x09, 0x00, 0x00, 0x02, 0x02, 0x01, 0x00, 0x02, 0x05, 0x05, 0x00, 0x03, 0x07, 0x01, 0x01
        /*0010*/ 	.byte	0x02, 0x03, 0x00, 0x00, 0x02, 0x06, 0x01, 0x00, 0x04, 0x0b, 0x08, 0x00, 0x01, 0x00, 0x00, 0x00
        /*0020*/ 	.byte	0x00, 0x00, 0x00, 0x00


//--------------------- .nv.info.cluster_search   --------------------------
	.section	.nv.info.cluster_search,"",@"SHT_CUDA_INFO"
	.sectionflags	@""
	.align	4


	//----- nvinfo : EIATTR_CUDA_API_VERSION
	.align		4
        /*0000*/ 	.byte	0x04, 0x37
        /*0002*/ 	.short	(.L_15 - .L_14)
.L_14:
        /*0004*/ 	.word	0x00000082


	//----- nvinfo : EIATTR_KPARAM_INFO
	.align		4
.L_15:
        /*0008*/ 	.byte	0x04, 0x17
        /*000a*/ 	.short	(.L_17 - .L_16)
.L_16:
        /*000c*/ 	.word	0x00000000
        /*0010*/ 	.short	0x0009
        /*0012*/ 	.short	0x003c
        /*0014*/ 	.byte	0x00, 0xf0, 0x11, 0x00


	//----- nvinfo : EIATTR_KPARAM_INFO
	.align		4
.L_17:
        /*0018*/ 	.byte	0x04, 0x17
        /*001a*/ 	.short	(.L_19 - .L_18)
.L_18:
        /*001c*/ 	.word	0x00000000
        /*0020*/ 	.short	0x0008
        /*0022*/ 	.short	0x0038
        /*0024*/ 	.byte	0x00, 0xf0, 0x11, 0x00


	//----- nvinfo : EIATTR_KPARAM_INFO
	.align		4
.L_19:
        /*0028*/ 	.byte	0x04, 0x17
        /*002a*/ 	.short	(.L_21 - .L_20)
.L_20:
        /*002c*/ 	.word	0x00000000
        /*0030*/ 	.short	0x0007
        /*0032*/ 	.short	0x0034
        /*0034*/ 	.byte	0x00, 0xf0, 0x11, 0x00


	//----- nvinfo : EIATTR_KPARAM_INFO
	.align		4
.L_21:
        /*0038*/ 	.byte	0x04, 0x17
        /*003a*/ 	.short	(.L_23 - .L_22)
.L_22:
        /*003c*/ 	.word	0x00000000
        /*0040*/ 	.short	0x0006
        /*0042*/ 	.short	0x0030
        /*0044*/ 	.byte	0x00, 0xf0, 0x11, 0x00


	//----- nvinfo : EIATTR_KPARAM_INFO
	.align		4
.L_23:
        /*0048*/ 	.byte	0x04, 0x17
        /*004a*/ 	.short	(.L_25 - .L_24)
.L_24:
        /*004c*/ 	.word	0x00000000
        /*0050*/ 	.short	0x0005
        /*0052*/ 	.short	0x0028
        /*0054*/ 	.byte	0x00, 0xf5, 0x21, 0x00


	//----- nvinfo : EIATTR_KPARAM_INFO
	.align		4
.L_25:
        /*0058*/ 	.byte	0x04, 0x17
        /*005a*/ 	.short	(.L_27 - .L_26)
.L_26:
        /*005c*/ 	.word	0x00000000
        /*0060*/ 	.short	0x0004
        /*0062*/ 	.short	0x0020
        /*0064*/ 	.byte	0x00, 0xf5, 0x21, 0x00


	//----- nvinfo : EIATTR_KPARAM_INFO
	.align		4
.L_27:
        /*0068*/ 	.byte	0x04, 0x17
        /*006a*/ 	.short	(.L_29 - .L_28)
.L_28:
        /*006c*/ 	.word	0x00000000
        /*0070*/ 	.short	0x0003
        /*0072*/ 	.short	0x0018
        /*0074*/ 	.byte	0x00, 0xf5, 0x21, 0x00


	//----- nvinfo : EIATTR_KPARAM_INFO
	.align		4
.L_29:
        /*0078*/ 	.byte	0x04, 0x17
        /*007a*/ 	.short	(.L_31 - .L_30)
.L_30:
        /*007c*/ 	.word	0x00000000
        /*0080*/ 	.short	0x0002
        /*0082*/ 	.short	0x0010
        /*0084*/ 	.byte	0x00, 0xf5, 0x21, 0x00


	//----- nvinfo : EIATTR_KPARAM_INFO
	.align		4
.L_31:
        /*0088*/ 	.byte	0x04, 0x17
        /*008a*/ 	.short	(.L_33 - .L_32)
.L_32:
        /*008c*/ 	.word	0x00000000
        /*0090*/ 	.short	0x0001
        /*0092*/ 	.short	0x0008
        /*0094*/ 	.byte	0x00, 0xf5, 0x21, 0x00


	//----- nvinfo : EIATTR_KPARAM_INFO
	.align		4
.L_33:
        /*0098*/ 	.byte	0x04, 0x17
        /*009a*/ 	.short	(.L_35 - .L_34)
.L_34:
        /*009c*/ 	.word	0x00000000
        /*00a0*/ 	.short	0x0000
        /*00a2*/ 	.short	0x0000
        /*00a4*/ 	.byte	0x00, 0xf5, 0x21, 0x00


	//----- nvinfo : EIATTR_SPARSE_MMA_MASK
	.align		4
.L_35:
        /*00a8*/ 	.byte	0x03, 0x50
        /*00aa*/ 	.short	0x0000


	//----- nvinfo : EIATTR_MAXREG_COUNT
	.align		4
        /*00ac*/ 	.byte	0x03, 0x1b
        /*00ae*/ 	.short	0x00ff


	//----- nvinfo : EIATTR_MERCURY_ISA_VERSION
	.align		4
        /*00b0*/ 	.byte	0x03, 0x5f
        /*00b2*/ 	.short	0x0101


	//----- nvinfo : EIATTR_VRC_CTA_INIT_COUNT
	.align		4
        /*00b4*/ 	.byte	0x02, 0x4a
	.zero		1
	.zero		1


	//----- nvinfo : EIATTR_EXIT_INSTR_OFFSETS
	.align		4
        /*00b8*/ 	.byte	0x04, 0x1c
        /*00ba*/ 	.short	(.L_37 - .L_36)


	//   ....[0]....
.L_36:
        /*00bc*/ 	.word	0x00000070


	//   ....[1]....
        /*00c0*/ 	.word	0x0000a5a0


	//   ....[2]....
        /*00c4*/ 	.word	0x0000a600


	//   ....[3]....
        /*00c8*/ 	.word	0x00013820


	//----- nvinfo : EIATTR_CRS_STACK_SIZE
	.align		4
.L_37:
        /*00cc*/ 	.byte	0x04, 0x1e
        /*00ce*/ 	.short	(.L_39 - .L_38)
.L_38:
        /*00d0*/ 	.word	0x00000000


	//----- nvinfo : EIATTR_CBANK_PARAM_SIZE
	.align		4
.L_39:
        /*00d4*/ 	.byte	0x03, 0x19
        /*00d6*/ 	.short	0x0040


	//----- nvinfo : EIATTR_PARAM_CBANK
	.align		4
        /*00d8*/ 	.byte	0x04, 0x0a
        /*00da*/ 	.short	(.L_41 - .L_40)
	.align		4
.L_40:
        /*00dc*/ 	.word	index@(.nv.constant0.cluster_search)
        /*00e0*/ 	.short	0x0380
        /*00e2*/ 	.short	0x0040


	//----- nvinfo : EIATTR_SW_WAR
	.align		4
.L_41:
        /*00e4*/ 	.byte	0x04, 0x36
        /*00e6*/ 	.short	(.L_43 - .L_42)
.L_42:
        /*00e8*/ 	.word	0x00000008
.L_43:


//--------------------- .nv.info.deterministic_clustering --------------------------
	.section	.nv.info.deterministic_clustering,"",@"SHT_CUDA_INFO"
	.sectionflags	@""
	.align	4


	//----- nvinfo : EIATTR_CUDA_API_VERSION
	.align		4
        /*0000*/ 	.byte	0x04, 0x37
        /*0002*/ 	.short	(.L_45 - .L_44)
.L_44:
        /*0004*/ 	.word	0x00000082


	//----- nvinfo : EIATTR_KPARAM_INFO
	.align		4
.L_45:
        /*0008*/ 	.byte	0x04, 0x17
        /*000a*/ 	.short	(.L_47 - .L_46)
.L_46:
        /*000c*/ 	.word	0x00000000
        /*0010*/ 	.short	0x0007
        /*0012*/ 	.short	0x002c
        /*0014*/ 	.byte	0x00, 0xf0, 0x11, 0x00


	//----- nvinfo : EIATTR_KPARAM_INFO
	.align		4
.L_47:
        /*0018*/ 	.byte	0x04, 0x17
        /*001a*/ 	.short	(.L_49 - .L_48)
.L_48:
        /*001c*/ 	.word	0x00000000
        /*0020*/ 	.short	0x0006
        /*0022*/ 	.short	0x0028
        /*0024*/ 	.byte	0x00, 0xf0, 0x11, 0x00


	//----- nvinfo : EIATTR_KPARAM_INFO
	.align		4
.L_49:
        /*0028*/ 	.byte	0x04, 0x17
        /*002a*/ 	.short	(.L_51 - .L_50)
.L_50:
        /*002c*/ 	.word	0x00000000
        /*0030*/ 	.short	0x0005
        /*0032*/ 	.short	0x0024
        /*0034*/ 	.byte	0x00, 0xf0, 0x11, 0x00


	//----- nvinfo : EIATTR_KPARAM_INFO
	.align		4
.L_51:
        /*0038*/ 	.byte	0x04, 0x17
        /*003a*/ 	.short	(.L_53 - .L_52)
.L_52:
        /*003c*/ 	.word	0x00000000
        /*0040*/ 	.short	0x0004
        /*0042*/ 	.short	0x0020
        /*0044*/ 	.byte	0x00, 0xf0, 0x11, 0x00


	//----- nvinfo : EIATTR_KPARAM_INFO
	.align		4
.L_53:
        /*0048*/ 	.byte	0x04, 0x17
        /*004a*/ 	.short	(.L_55 - .L_54)
.L_54:
        /*004c*/ 	.word	0x00000000
        /*0050*/ 	.short	0x0003
        /*0052*/ 	.short	0x0018
        /*0054*/ 	.byte	0x00, 0xf5, 0x21, 0x00


	//----- nvinfo : EIATTR_KPARAM_INFO
	.align		4
.L_55:
        /*0058*/ 	.byte	0x04, 0x17
        /*005a*/ 	.short	(.L_57 - .L_56)
.L_56:
        /*005c*/ 	.word	0x00000000
        /*0060*/ 	.short	0x0002
        /*0062*/ 	.short	0x0010
        /*0064*/ 	.byte	0x00, 0xf5, 0x21, 0x00


	//----- nvinfo : EIATTR_KPARAM_INFO
	.align		4
.L_57:
        /*0068*/ 	.byte	0x04, 0x17
        /*006a*/ 	.short	(.L_59 - .L_58)
.L_58:
        /*006c*/ 	.word	0x00000000
        /*0070*/ 	.short	0x0001
        /*0072*/ 	.short	0x0008
        /*0074*/ 	.byte	0x00, 0xf5, 0x21, 0x00


	//----- nvinfo : EIATTR_KPARAM_INFO
	.align		4
.L_59:
        /*0078*/ 	.byte	0x04, 0x17
        /*007a*/ 	.short	(.L_61 - .L_60)
.L_60:
        /*007c*/ 	.word	0x00000000
        /*0080*/ 	.short	0x0000
        /*0082*/ 	.short	0x0000
        /*0084*/ 	.byte	0x00, 0xf5, 0x21, 0x00


	//----- nvinfo : EIATTR_SPARSE_MMA_MASK
	.align		4
.L_61:
        /*0088*/ 	.byte	0x03, 0x50
        /*008a*/ 	.short	0x0000


	//----- nvinfo : EIATTR_MAXREG_COUNT
	.align		4
        /*008c*/ 	.byte	0x03, 0x1b
        /*008e*/ 	.short	0x00ff


	//----- nvinfo : EIATTR_NUM_BARRIERS
	.align		4
        /*0090*/ 	.byte	0x02, 0x4c
        /*0092*/ 	.byte	0x01
	.zero		1


	//----- nvinfo : EIATTR_MERCURY_ISA_VERSION
	.align		4
        /*0094*/ 	.byte	0x03, 0x5f
        /*0096*/ 	.short	0x0101


	//----- nvinfo : EIATTR_INT_WARP_WIDE_INSTR_OFFSETS
	.align		4
        /*0098*/ 	.byte	0x04, 0x31
        /*009a*/ 	.short	(.L_63 - .L_62)


	//   ....[0]....
.L_62:
        /*009c*/ 	.word	0x000019f0


	//   ....[1]....
        /*00a0*/ 	.word	0x000023e0


	//   ....[2]....
        /*00a4*/ 	.word	0x00003690


	//   ....[3]....
        /*00a8*/ 	.word	0x00005340


	//   ....[4]....
        /*00ac*/ 	.word	0x00005cc0


	//   ....[5]....
        /*00b0*/ 	.word	0x000070d0


	//   ....[6]....
        /*00b4*/ 	.word	0x00007c10


	//   ....[7]....
        /*00b8*/ 	.word	0x000091a0


	//   ....[8]....
        /*00bc*/ 	.word	0x00009600


	//   ....[9]....
        /*00c0*/ 	.word	0x0000a040


	//----- nvinfo : EIATTR_VRC_CTA_INIT_COUNT
	.align		4
.L_63:
        /*00c4*/ 	.byte	0x02, 0x4a
	.zero		1
	.zero		1


	//----- nvinfo : EIATTR_EXIT_INSTR_OFFSETS
	.align		4
        /*00c8*/ 	.byte	0x04, 0x1c
        /*00ca*/ 	.short	(.L_65 - .L_64)


	//   ....[0]....
.L_64:
        /*00cc*/ 	.word	0x00000040


	//   ....[1]....
        /*00d0*/ 	.word	0x00000560


	//   ....[2]....
        /*00d4*/ 	.word	0x00001a90


	//   ....[3]....
        /*00d8*/ 	.word	0x00002480


	//   ....[4]....
        /*00dc*/ 	.word	0x00003740


	//   ....[5]....
        /*00e0*/ 	.word	0x000053f0


	//   ....[6]....
        /*00e4*/ 	.word	0x00005d60


	//   ....[7]....
        /*00e8*/ 	.word	0x00007180


	//   ....[8]....
        /*00ec*/ 	.word	0x00007cb0


	//   ....[9]....
        /*00f0*/ 	.word	0x00009250


	//   ....[10]....
        /*00f4*/ 	.word	0x00009690


	//   ....[11]....
        /*00f8*/ 	.word	0x0000a0e0


	//----- nvinfo : EIATTR_CRS_STACK_SIZE
	.align		4
.L_65:
        /*00fc*/ 	.byte	0x04, 0x1e
        /*00fe*/ 	.short	(.L_67 - .L_66)
.L_66:
        /*0100*/ 	.word	0x00000000


	//----- nvinfo : EIATTR_CBANK_PARAM_SIZE
	.align		4
.L_67:
        /*0104*/ 	.byte	0x03, 0x19
        /*0106*/ 	.short	0x0030


	//----- nvinfo : EIATTR_PARAM_CBANK
	.align		4
        /*0108*/ 	.byte	0x04, 0x0a
        /*010a*/ 	.short	(.L_69 - .L_68)
	.align		4
.L_68:
        /*010c*/ 	.word	index@(.nv.constant0.deterministic_clustering)
        /*0110*/ 	.short	0x0380
        /*0112*/ 	.short	0x0030


	//----- nvinfo : EIATTR_SW_WAR
	.align		4
.L_69:
        /*0114*/ 	.byte	0x04, 0x36
        /*0116*/ 	.short	(.L_71 - .L_70)
.L_70:
        /*0118*/ 	.word	0x00000008
.L_71:


//--------------------- .nv.callgraph             --------------------------
	.section	.nv.callgraph,"",@"SHT_CUDA_CALLGRAPH"
	.align	4
	.sectionentsize	8
	.align		4
        /*0000*/ 	.word	0x00000000
	.align		4
        /*0004*/ 	.word	0xffffffff
	.align		4
        /*0008*/ 	.word	0x00000000
	.align		4
        /*000c*/ 	.word	0xfffffffe
	.align		4
        /*0010*/ 	.word	0x00000000
	.align		4
        /*0014*/ 	.word	0xfffffffd
	.align		4
        /*0018*/ 	.word	0x00000000
	.align		4
        /*001c*/ 	.word	0xfffffffc


//--------------------- .text.cluster_search      --------------------------
	.section	.text.cluster_search,"ax",@progbits
	.align	128
        .global         cluster_search
        .type           cluster_search,@function
        .size           cluster_search,(.L_x_303 - cluster_search)
        .other          cluster_search,@"STO_CUDA_ENTRY STV_DEFAULT"
cluster_search:
.text.cluster_search:
[----:B------:R-:W-:Y:S01]  /*0000*/  LDC R1, c[0x0][0x37c] ;  /* 0x0000df00ff017b82 */ /* 0x000fe20000000800 */
[----:B------:R-:W0:Y:S01]  /*0010*/  LDCU UR4, c[0x0][0x3b0] ;  /* 0x00007600ff0477ac */ /* 0x000e220008000800 */
[----:B------:R-:W1:Y:S01]  /*0020*/  LDCU.64 UR6, c[0x0][0x358] ;  /* 0x00006b00ff0677ac */ /* 0x000e620008000a00 */
[----:B0-----:R-:W-:-:S09]  /*0030*/  UISETP.GT.AND UP0, UPT, UR4, 0xfa0, UPT ;  /* 0x00000fa00400788c */ /* 0x001fd2000bf04270 */
[----:B-1----:R-:W-:Y:S05]  /*0040*/  BRA.U UP0, `(.L_x_0) ;  /* 0x000000a500587547 */ /* 0x002fea000b800000 */
[----:B------:R-:W0:Y:S02]  /*0050*/  S2R R0, SR_CTAID.X ;  /* 0x0000000000007919 */ /* 0x000e240000002500 */
[----:B0-----:R-:W-:-:S13]  /*0060*/  ISETP.GE.AND P0, PT, R0, UR4, PT ;  /* 0x0000000400007c0c */ /* 0x001fda000bf06270 */
[----:B------:R-:W-:Y:S05]  /*0070*/  @P0 EXIT ;  /* 0x000000000000094d */ /* 0x000fea0003800000 */
[----:B------:R-:W0:Y:S01]  /*0080*/  LDCU.64 UR4, c[0x0][0x3b8] ;  /* 0x00007700ff0477ac */ /* 0x000e220008000a00 */
[----:B------:R-:W1:Y:S01]  /*0090*/  LDC.64 R16, c[0x0][0x380] ;  /* 0x0000e000ff107b82 */ /* 0x000e620000000a00 */
[----:B------:R-:W-:Y:S02]  /*00a0*/  MOV R27, 0xffffffff ;  /* 0xffffffff001b7802 */ /* 0x000fe40000000f00 */
[----:B------:R-:W-:Y:S02]  /*00b0*/  MOV R2, 0xffffffff ;  /* 0xffffffff00027802 */ /* 0x000fe40000000f00 */
[----:B------:R-:W-:Y:S01]  /*00c0*/  MOV R4, 0xffffffff ;  /* 0xffffffff00047802 */ /* 0x000fe20000000f00 */
[----:B0-----:R-:W-:Y:S01]  /*00d0*/  UISETP.GE.AND UP0, UPT, UR5, 0x1, UPT ;  /* 0x000000010500788c */ /* 0x001fe2000bf06270 */
[----:B------:R-:W-:-:S05]  /*00e0*/  MOV R3, UR4 ;  /* 0x0000000400037c02 */ /* 0x000fca0008000f00 */
[----:B------:R-:W-:-:S04]  /*00f0*/  IMAD R5, R0, R3, RZ ;  /* 0x0000000300057224 */ /* 0x000fc800078e02ff */
[----:B-1----:R-:W-:Y:S01]  /*0100*/  IMAD.WIDE R16, R5, 0x4, R16 ;  /* 0x0000000405107825 */ /* 0x002fe200078e0210 */
[----:B------:R-:W-:Y:S06]  /*0110*/  BRA.U !UP0, `(.L_x_1) ;  /* 0x0000002108807547 */ /* 0x000fec000b800000 */
[----:B------:R-:W-:-:S13]  /*0120*/  ISETP.GE.AND P0, PT, R3, 0x8, PT ;  /* 0x000000080300780c */ /* 0x000fda0003f06270 */
[----:B------:R-:W-:Y:S05]  /*0130*/  @!P0 BRA `(.L_x_2) ;  /* 0x0000001400088947 */ /* 0x000fea0003800000 */
[C---:B------:R-:W-:Y:S01]  /*0140*/  IADD3 R24, PT, PT, R3.reuse, -0x8, RZ ;  /* 0xfffffff803187810 */ /* 0x040fe20007ffe0ff */
[----:B------:R-:W-:Y:S01]  /*0150*/  HFMA2 R12, -RZ, RZ, 0, 0 ;  /* 0x00000000ff0c7431 */ /* 0x000fe200000001ff */
[----:B------:R-:W-:Y:S02]  /*0160*/  LOP3.LUT R5, R3, 0x7, RZ, 0xc0, !PT ;  /* 0x0000000703057812 */ /* 0x000fe400078ec0ff */
[----:B------:R-:W-:Y:S02]  /*0170*/  MOV R4, 0xffffffff ;  /* 0xffffffff00047802 */ /* 0x000fe40000000f00 */
[----:B------:R-:W-:Y:S02]  /*0180*/  MOV R13, 0x7f7fffff ;  /* 0x7f7fffff000d7802 */ /* 0x000fe40000000f00 */
[----:B------:R-:W-:Y:S02]  /*0190*/  MOV R14, 0x7f7fffff ;  /* 0x7f7fffff000e7802 */ /* 0x000fe40000000f00 */
[----:B------:R-:W-:-:S02]  /*01a0*/  MOV R26, 0x7f7fffff ;  /* 0x7f7fffff001a7802 */ /* 0x000fc40000000f00 */
[----:B------:R-:W-:Y:S02]  /*01b0*/  MOV R2, 0xffffffff ;  /* 0xffffffff00027802 */ /* 0x000fe40000000f00 */
[----:B------:R-:W-:Y:S02]  /*01c0*/  MOV R27, 0xffffffff ;  /* 0xffffffff001b7802 */ /* 0x000fe40000000f00 */
[----:B------:R-:W-:-:S07]  /*01d0*/  LOP3.LUT R15, R24, 0x8, RZ, 0xc0, !PT ;  /* 0x00000008180f7812 */ /* 0x000fce00078ec0ff */
.L_x_12:
[----:B------:R-:W0:Y:S01]  /*01e0*/  LDC R3, c[0x0][0x3b8] ;  /* 0x0000ee00ff037b82 */ /* 0x000e220000000800 */
[C---:B------:R-:W-:Y:S02]  /*01f0*/  ISETP.GE.U32.AND P0, PT, R24.reuse, 0x8, PT ;  /* 0x000000081800780c */ /* 0x040fe40003f06070 */
[----:B------:R-:W-:Y:S02]  /*0200*/  LOP3.LUT R28, R24, 0xfffffff8, RZ, 0xc0, !PT ;  /* 0xfffffff8181c7812 */ /* 0x000fe400078ec0ff */
[----:B------:R-:W-:Y:S02]  /*0210*/  ISETP.NE.AND P1, PT, R15, RZ, PT ;  /* 0x000000ff0f00720c */ /* 0x000fe40003f25270 */
[----:B------:R-:W-:Y:S01]  /*0220*/  IADD3 R30, PT, PT, R28, 0x8, RZ ;  /* 0x000000081c1e7810 */ /* 0x000fe20007ffe0ff */
[----:B------:R-:W1:Y:S01]  /*0230*/  LDC.64 R6, c[0x0][0x390] ;  /* 0x0000e400ff067b82 */ /* 0x000e620000000a00 */
[----:B------:R-:W-:Y:S02]  /*0240*/  MOV R19, R27 ;  /* 0x0000001b00137202 */ /* 0x000fe40000000f00 */
[----:B------:R-:W-:-:S02]  /*0250*/  MOV R18, RZ ;  /* 0x000000ff00127202 */ /* 0x000fc40000000f00 */
[----:B------:R-:W-:Y:S01]  /*0260*/  MOV R21, RZ ;  /* 0x000000ff00157202 */ /* 0x000fe20000000f00 */
[-C--:B0-----:R-:W-:Y:S01]  /*0270*/  IMAD R9, R12, R3.reuse, RZ ;  /* 0x000000030c097224 */ /* 0x081fe200078e02ff */
[----:B------:R-:W-:-:S03]  /*0280*/  ISETP.GE.U32.AND P2, PT, R30, R3, PT ;  /* 0x000000031e00720c */ /* 0x000fc60003f46070 */
[----:B-1----:R-:W-:Y:S01]  /*0290*/  IMAD.WIDE.U32 R6, R9, 0x4, R6 ;  /* 0x0000000409067825 */ /* 0x002fe200078e0006 */
[----:B------:R-:W-:Y:S09]  /*02a0*/  @!P0 BRA `(.L_x_3) ;  /* 0x00000004002c8947 */ /* 0x000ff20003800000 */
[----:B------:R-:W-:Y:S01]  /*02b0*/  LEA.HI R20, R24, 0x1, RZ, 0x1d ;  /* 0x0000000118147811 */ /* 0x000fe200078fe8ff */
[----:B------:R-:W-:Y:S01]  /*02c0*/  HFMA2 R18, -RZ, RZ, 0, 0 ;  /* 0x00000000ff127431 */ /* 0x000fe200000001ff */
[----:B------:R-:W-:Y:S01]  /*02d0*/  MOV R21, RZ ;  /* 0x000000ff00157202 */ /* 0x000fe20000000f00 */
[----:B------:R-:W-:Y:S01]  /*02e0*/  UMOV UR4, URZ ;  /* 0x000000ff00047c82 */ /* 0x000fe20008000000 */
[----:B------:R-:W-:-:S07]  /*02f0*/  LOP3.LUT R20, R20, 0x3ffffffe, RZ, 0xc0, !PT ;  /* 0x3ffffffe14147812 */ /* 0x000fce00078ec0ff */
.L_x_4:
[----:B------:R-:W-:-:S04]  /*0300*/  IMAD.WIDE.U32 R8, R21, 0x4, R16 ;  /* 0x0000000415087825 */ /* 0x000fc800078e0010 */
[----:B------:R-:W-:Y:S01]  /*0310*/  IMAD.WIDE.U32 R10, R21, 0x4, R6 ;  /* 0x00000004150a7825 */ /* 0x000fe200078e0006 */
[----:B------:R-:W2:Y:S04]  /*0320*/  LDG.E R23, desc[UR6][R8.64] ;  /* 0x0000000608177981 */ /* 0x000ea8000c1e1900 */
[----:B------:R-:W2:Y:S04]  /*0330*/  LDG.E R34, desc[UR6][R10.64] ;  /* 0x000000060a227981 */ /* 0x000ea8000c1e1900 */
[----:B------:R-:W3:Y:S04]  /*0340*/  LDG.E R31, desc[UR6][R8.64+0x4] ;  /* 0x00000406081f7981 */ /* 0x000ee8000c1e1900 */
[----:B------:R-:W3:Y:S04]  /*0350*/  LDG.E R36, desc[UR6][R10.64+0x4] ;  /* 0x000004060a247981 */ /* 0x000ee8000c1e1900 */
[----:B------:R-:W4:Y:S04]  /*0360*/  LDG.E R22, desc[UR6][R8.64+0x8] ;  /* 0x0000080608167981 */ /* 0x000f28000c1e1900 */
[----:B------:R-:W4:Y:S04]  /*0370*/  LDG.E R25, desc[UR6][R10.64+0x8] ;  /* 0x000008060a197981 */ /* 0x000f28000c1e1900 */
[----:B------:R-:W5:Y:S04]  /*0380*/  LDG.E R27, desc[UR6][R8.64+0xc] ;  /* 0x00000c06081b7981 */ /* 0x000f68000c1e1900 */
[----:B------:R-:W5:Y:S04]  /*0390*/  LDG.E R32, desc[UR6][R10.64+0xc] ;  /* 0x00000c060a207981 */ /* 0x000f68000c1e1900 */
[----:B------:R-:W5:Y:S01]  /*03a0*/  LDG.E R29, desc[UR6][R8.64+0x10] ;  /* 0x00001006081d7981 */ /* 0x000f62000c1e1900 */
[----:B--2---:R-:W-:-:S03]  /*03b0*/  FADD R23, R23, -R34 ;  /* 0x8000002217177221 */ /* 0x004fc60000000000 */
[----:B------:R-:W2:Y:S01]  /*03c0*/  LDG.E R34, desc[UR6][R10.64+0x10] ;  /* 0x000010060a227981 */ /* 0x000ea2000c1e1900 */
[----:B------:R-:W-:-:S03]  /*03d0*/  FFMA R33, R23, R23, R18 ;  /* 0x0000001717217223 */ /* 0x000fc60000000012 */
[----:B------:R-:W2:Y:S04]  /*03e0*/  LDG.E R23, desc[UR6][R8.64+0x14] ;  /* 0x0000140608177981 */ /* 0x000ea8000c1e1900 */
[----:B------:R-:W2:Y:S01]  /*03f0*/  LDG.E R18, desc[UR6][R10.64+0x14] ;  /* 0x000014060a127981 */ /* 0x000ea2000c1e1900 */
[----:B---3--:R-:W-:-:S04]  /*0400*/  FADD R31, R31, -R36 ;  /* 0x800000241f1f7221 */ /* 0x008fc80000000000 */
[----:B------:R-:W-:Y:S01]  /*0410*/  FFMA R36, R31, R31, R33 ;  /* 0x0000001f1f247223 */ /* 0x000fe20000000021 */
[----:B----4-:R-:W-:Y:S02]  /*0420*/  FADD R31, R22, -R25 ;  /* 0x80000019161f7221 */ /* 0x010fe40000000000 */
[----:B------:R-:W3:Y:S02]  /*0430*/  LDG.E R25, desc[UR6][R8.64+0x18] ;  /* 0x0000180608197981 */ /* 0x000ee4000c1e1900 */
[----:B------:R-:W-:Y:S02]  /*0440*/  FFMA R36, R31, R31, R36 ;  /* 0x0000001f1f247223 */ /* 0x000fe40000000024 */
[----:B------:R-:W3:Y:S01]  /*0450*/  LDG.E R22, desc[UR6][R10.64+0x18] ;  /* 0x000018060a167981 */ /* 0x000ee2000c1e1900 */
[----:B-----5:R-:W-:-:S03]  /*0460*/  FADD R27, R27, -R32 ;  /* 0x800000201b1b7221 */ /* 0x020fc60000000000 */
[----:B------:R-:W4:Y:S01]  /*0470*/  LDG.E R32, desc[UR6][R10.64+0x1c] ;  /* 0x00001c060a207981 */ /* 0x000f22000c1e1900 */
[----:B------:R-:W-:-:S03]  /*0480*/  FFMA R36, R27, R27, R36 ;  /* 0x0000001b1b247223 */ /* 0x000fc60000000024 */
[----:B------:R-:W4:Y:S04]  /*0490*/  LDG.E R27, desc[UR6][R8.64+0x1c] ;  /* 0x00001c06081b7981 */ /* 0x000f28000c1e1900 */
[----:B------:R-:W5:Y:S01]  /*04a0*/  LDG.E R31, desc[UR6][R8.64+0x24] ;  /* 0x00002406081f7981 */ /* 0x000f62000c1e1900 */
[----:B--2---:R-:W-:-:S03]  /*04b0*/  FADD R29, R29, -R34 ;  /* 0x800000221d1d7221 */ /* 0x004fc60000000000 */
[----:B------:R-:W2:Y:S01]  /*04c0*/  LDG.E R34, desc[UR6][R8.64+0x20] ;  /* 0x0000200608227981 */ /* 0x000ea2000c1e1900 */
[----:B------:R-:W-:-:S03]  /*04d0*/  FFMA R33, R29, R29, R36 ;  /* 0x0000001d1d217223 */ /* 0x000fc60000000024 */
[----:B------:R-:W2:Y:S04]  /*04e0*/  LDG.E R29, desc[UR6][R10.64+0x20] ;  /* 0x000020060a1d7981 */ /* 0x000ea8000c1e1900 */
[----:B------:R-:W5:Y:S01]  /*04f0*/  LDG.E R36, desc[UR6][R10.64+0x24] ;  /* 0x000024060a247981 */ /* 0x000f62000c1e1900 */
[----:B------:R-:W-:-:S03]  /*0500*/  FADD R18, R23, -R18 ;  /* 0x8000001217127221 */ /* 0x000fc60000000000 */
[----:B------:R-:W5:Y:S01]  /*0510*/  LDG.E R23, desc[UR6][R10.64+0x28] ;  /* 0x000028060a177981 */ /* 0x000f62000c1e1900 */
[----:B------:R-:W-:-:S03]  /*0520*/  FFMA R33, R18, R18, R33 ;  /* 0x0000001212217223 */ /* 0x000fc60000000021 */
[----:B------:R-:W5:Y:S01]  /*0530*/  LDG.E R18, desc[UR6][R8.64+0x28] ;  /* 0x0000280608127981 */ /* 0x000f62000c1e1900 */
[----:B---3--:R-:W-:-:S03]  /*0540*/  FADD R22, R25, -R22 ;  /* 0x8000001619167221 */ /* 0x008fc60000000000 */
[----:B------:R-:W3:Y:S01]  /*0550*/  LDG.E R25, desc[UR6][R10.64+0x2c] ;  /* 0x00002c060a197981 */ /* 0x000ee2000c1e1900 */
[----:B------:R-:W-:-:S03]  /*0560*/  FFMA R22, R22, R22, R33 ;  /* 0x0000001616167223 */ /* 0x000fc60000000021 */
[----:B------:R-:W3:Y:S01]  /*0570*/  LDG.E R33, desc[UR6][R8.64+0x30] ;  /* 0x0000300608217981 */ /* 0x000ee2000c1e1900 */
[----:B----4-:R-:W-:-:S04]  /*0580*/  FADD R27, R27, -R32 ;  /* 0x800000201b1b7221 */ /* 0x010fc80000000000 */
[----:B------:R-:W-:Y:S01]  /*0590*/  FFMA R22, R27, R27, R22 ;  /* 0x0000001b1b167223 */ /* 0x000fe20000000016 */
[----:B--2---:R-:W-:Y:S02]  /*05a0*/  FADD R29, R34, -R29 ;  /* 0x8000001d221d7221 */ /* 0x004fe40000000000 */
[----:B------:R-:W2:Y:S02]  /*05b0*/  LDG.E R34, desc[UR6][R8.64+0x3c] ;  /* 0x00003c0608227981 */ /* 0x000ea4000c1e1900 */
[----:B------:R-:W-:Y:S01]  /*05c0*/  FFMA R32, R29, R29, R22 ;  /* 0x0000001d1d207223 */ /* 0x000fe20000000016 */
[----:B-----5:R-:W-:Y:S01]  /*05d0*/  FADD R31, R31, -R36 ;  /* 0x800000241f1f7221 */ /* 0x020fe20000000000 */
[----:B------:R-:W3:Y:S03]  /*05e0*/  LDG.E R22, desc[UR6][R8.64+0x2c] ;  /* 0x00002c0608167981 */ /* 0x000ee6000c1e1900 */
[----:B------:R-:W-:Y:S01]  /*05f0*/  FFMA R27, R31, R31, R32 ;  /* 0x0000001f1f1b7223 */ /* 0x000fe20000000020 */
[----:B------:R-:W4:Y:S04]  /*0600*/  LDG.E R36, desc[UR6][R10.64+0x34] ;  /* 0x000034060a247981 */ /* 0x000f28000c1e1900 */
[----:B------:R-:W5:Y:S01]  /*0610*/  LDG.E R32, desc[UR6][R10.64+0x30] ;  /* 0x000030060a207981 */ /* 0x000f62000c1e1900 */
[----:B------:R-:W-:-:S03]  /*0620*/  FADD R35, R18, -R23 ;  /* 0x8000001712237221 */ /* 0x000fc60000000000 */
[----:B------:R-:W4:Y:S04]  /*0630*/  LDG.E R31, desc[UR6][R8.64+0x34] ;  /* 0x00003406081f7981 */ /* 0x000f28000c1e1900 */
[----:B------:R-:W2:Y:S04]  /*0640*/  LDG.E R29, desc[UR6][R8.64+0x38] ;  /* 0x00003806081d7981 */ /* 0x000ea8000c1e1900 */
[----:B------:R-:W2:Y:S04]  /*0650*/  LDG.E R18, desc[UR6][R10.64+0x38] ;  /* 0x000038060a127981 */ /* 0x000ea8000c1e1900 */
[----:B------:R-:W2:Y:S01]  /*0660*/  LDG.E R23, desc[UR6][R10.64+0x3c] ;  /* 0x00003c060a177981 */ /* 0x000ea2000c1e1900 */
[----:B------:R-:W-:Y:S01]  /*0670*/  UIADD3 UR4, UPT, UPT, UR4, 0x2, URZ ;  /* 0x0000000204047890 */ /* 0x000fe2000fffe0ff */
[----:B------:R-:W-:-:S05]  /*0680*/  FFMA R27, R35, R35, R27 ;  /* 0x00000023231b7223 */ /* 0x000fca000000001b */
[----:B------:R-:W-:Y:S02]  /*0690*/  ISETP.NE.AND P0, PT, R20, UR4, PT ;  /* 0x0000000414007c0c */ /* 0x000fe4000bf05270 */
[----:B------:R-:W-:Y:S01]  /*06a0*/  IADD3 R21, PT, PT, R21, 0x10, RZ ;  /* 0x0000001015157810 */ /* 0x000fe20007ffe0ff */
[----:B---3--:R-:W-:-:S04]  /*06b0*/  FADD R22, R22, -R25 ;  /* 0x8000001916167221 */ /* 0x008fc80000000000 */
[----:B------:R-:W-:Y:S01]  /*06c0*/  FFMA R27, R22, R22, R27 ;  /* 0x00000016161b7223 */ /* 0x000fe2000000001b */
[----:B-----5:R-:W-:-:S04]  /*06d0*/  FADD R32, R33, -R32 ;  /* 0x8000002021207221 */ /* 0x020fc80000000000 */
[----:B------:R-:W-:Y:S01]  /*06e0*/  FFMA R32, R32, R32, R27 ;  /* 0x0000002020207223 */ /* 0x000fe2000000001b */
[----:B----4-:R-:W-:-:S04]  /*06f0*/  FADD R31, R31, -R36 ;  /* 0x800000241f1f7221 */ /* 0x010fc80000000000 */
[----:B------:R-:W-:Y:S01]  /*0700*/  FFMA R31, R31, R31, R32 ;  /* 0x0000001f1f1f7223 */ /* 0x000fe20000000020 */
[----:B--2---:R-:W-:Y:S01]  /*0710*/  FADD R18, R29, -R18 ;  /* 0x800000121d127221 */ /* 0x004fe20000000000 */
[----:B------:R-:W-:-:S03]  /*0720*/  FADD R23, R34, -R23 ;  /* 0x8000001722177221 */ /* 0x000fc60000000000 */
[----:B------:R-:W-:-:S04]  /*0730*/  FFMA R18, R18, R18, R31 ;  /* 0x0000001212127223 */ /* 0x000fc8000000001f */
[----:B------:R-:W-:Y:S01]  /*0740*/  FFMA R18, R23, R23, R18 ;  /* 0x0000001717127223 */ /* 0x000fe20000000012 */
[----:B------:R-:W-:Y:S06]  /*0750*/  @P0 BRA `(.L_x_4) ;  /* 0xfffffff800e80947 */ /* 0x000fec000383ffff */
.L_x_3:
[----:B------:R-:W-:Y:S05]  /*0760*/  @P1 BRA `(.L_x_5) ;  /* 0x0000000000881947 */ /* 0x000fea0003800000 */
        /* <DEDUP_REMOVED lines=10> */
[----:B------:R-:W5:Y:S04]  /*0810*/  LDG.E R23, desc[UR6][R8.64+0x10] ;  /* 0x0000100608177981 */ /* 0x000f68000c1e1900 */
[----:B------:R-:W5:Y:S04]  /*0820*/  LDG.E R25, desc[UR6][R8.64+0x14] ;  /* 0x0000140608197981 */ /* 0x000f68000c1e1900 */
[----:B------:R-:W5:Y:S04]  /*0830*/  LDG.E R27, desc[UR6][R8.64+0x18] ;  /* 0x00001806081b7981 */ /* 0x000f68000c1e1900 */
[----:B------:R-:W5:Y:S04]  /*0840*/  LDG.E R31, desc[UR6][R8.64+0x1c] ;  /* 0x00001c06081f7981 */ /* 0x000f68000c1e1900 */
[----:B------:R-:W5:Y:S01]  /*0850*/  LDG.E R36, desc[UR6][R10.64+0x1c] ;  /* 0x00001c060a247981 */ /* 0x000f62000c1e1900 */
[----:B--2---:R-:W-:-:S03]  /*0860*/  FADD R35, R34, -R35 ;  /* 0x8000002322237221 */ /* 0x004fc60000000000 */
[----:B------:R-:W2:Y:S01]  /*0870*/  LDG.E R34, desc[UR6][R10.64+0x10] ;  /* 0x000010060a227981 */ /* 0x000ea2000c1e1900 */
[----:B------:R-:W-:-:S03]  /*0880*/  FFMA R35, R35, R35, R18 ;  /* 0x0000002323237223 */ /* 0x000fc60000000012 */
[----:B------:R-:W2:Y:S01]  /*0890*/  LDG.E R18, desc[UR6][R10.64+0x14] ;  /* 0x000014060a127981 */ /* 0x000ea2000c1e1900 */
[----:B---3--:R-:W-:-:S03]  /*08a0*/  FADD R29, R29, -R32 ;  /* 0x800000201d1d7221 */ /* 0x008fc60000000000 */
[----:B------:R-:W3:Y:S01]  /*08b0*/  LDG.E R32, desc[UR6][R10.64+0x18] ;  /* 0x000018060a207981 */ /* 0x000ee2000c1e1900 */
[----:B------:R-:W-:Y:S01]  /*08c0*/  FFMA R35, R29, R29, R35 ;  /* 0x0000001d1d237223 */ /* 0x000fe20000000023 */
[----:B----4-:R-:W-:-:S04]  /*08d0*/  FADD R20, R20, -R21 ;  /* 0x8000001514147221 */ /* 0x010fc80000000000 */
[----:B------:R-:W-:Y:S01]  /*08e0*/  FFMA R35, R20, R20, R35 ;  /* 0x0000001414237223 */ /* 0x000fe20000000023 */
[----:B-----5:R-:W-:-:S04]  /*08f0*/  FADD R22, R22, -R33 ;  /* 0x8000002116167221 */ /* 0x020fc80000000000 */
[----:B------:R-:W-:Y:S01]  /*0900*/  FFMA R22, R22, R22, R35 ;  /* 0x0000001616167223 */ /* 0x000fe20000000023 */
[----:B------:R-:W-:Y:S01]  /*0910*/  FADD R31, R31, -R36 ;  /* 0x800000241f1f7221 */ /* 0x000fe20000000000 */
[----:B--2---:R-:W-:-:S04]  /*0920*/  FADD R23, R23, -R34 ;  /* 0x8000002217177221 */ /* 0x004fc80000000000 */
[----:B------:R-:W-:Y:S01]  /*0930*/  FFMA R23, R23, R23, R22 ;  /* 0x0000001717177223 */ /* 0x000fe20000000016 */
[----:B------:R-:W-:Y:S01]  /*0940*/  FADD R18, R25, -R18 ;  /* 0x8000001219127221 */ /* 0x000fe20000000000 */
[----:B---3--:R-:W-:-:S03]  /*0950*/  FADD R27, R27, -R32 ;  /* 0x800000201b1b7221 */ /* 0x008fc60000000000 */
[----:B------:R-:W-:-:S04]  /*0960*/  FFMA R18, R18, R18, R23 ;  /* 0x0000001212127223 */ /* 0x000fc80000000017 */
[----:B------:R-:W-:-:S04]  /*0970*/  FFMA R18, R27, R27, R18 ;  /* 0x0000001b1b127223 */ /* 0x000fc80000000012 */
[----:B------:R-:W-:-:S07]  /*0980*/  FFMA R18, R31, R31, R18 ;  /* 0x0000001f1f127223 */ /* 0x000fce0000000012 */
.L_x_5:
[----:B------:R-:W-:Y:S02]  /*0990*/  MOV R21, R26 ;  /* 0x0000001a00157202 */ /* 0x000fe40000000f00 */
[----:B------:R-:W-:Y:S02]  /*09a0*/  MOV R20, R2 ;  /* 0x0000000200147202 */ /* 0x000fe40000000f00 */
[----:B------:R-:W-:Y:S02]  /*09b0*/  MOV R22, R4 ;  /* 0x0000000400167202 */ /* 0x000fe40000000f00 */
[----:B------:R-:W-:Y:S02]  /*09c0*/  MOV R23, R13 ;  /* 0x0000000d00177202 */ /* 0x000fe40000000f00 */
[----:B------:R-:W-:Y:S01]  /*09d0*/  MOV R25, R14 ;  /* 0x0000000e00197202 */ /* 0x000fe20000000f00 */
[----:B------:R-:W-:Y:S06]  /*09e0*/  @P2 BRA `(.L_x_6) ;  /* 0x00000008007c2947 */ /* 0x000fec0003800000 */
[----:B------:R-:W-:Y:S02]  /*09f0*/  IADD3 R28, PT, PT, -R28, -0x9, R3 ;  /* 0xfffffff71c1c7810 */ /* 0x000fe40007ffe103 */
[----:B------:R-:W-:Y:S02]  /*0a00*/  ISETP.NE.AND P1, PT, R5, RZ, PT ;  /* 0x000000ff0500720c */ /* 0x000fe40003f25270 */
[----:B------:R-:W-:Y:S02]  /*0a10*/  ISETP.GE.U32.AND P0, PT, R28, 0xf, PT ;  /* 0x0000000f1c00780c */ /* 0x000fe40003f06070 */
[----:B------:R-:W-:-:S11]  /*0a20*/  MOV R27, R30 ;  /* 0x0000001e001b7202 */ /* 0x000fd60000000f00 */
[----:B------:R-:W-:Y:S05]  /*0a30*/  @!P0 BRA `(.L_x_7) ;  /* 0x00000004001c8947 */ /* 0x000fea0003800000 */
[----:B------:R-:W-:-:S05]  /*0a40*/  UMOV UR4, URZ ;  /* 0x000000ff00047c82 */ /* 0x000fca0008000000 */
.L_x_8:
        /* <DEDUP_REMOVED lines=9> */
[----:B------:R-:W5:Y:S01]  /*0ae0*/  LDG.E R37, desc[UR6][R10.64+0x3c] ;  /* 0x00003c060a257981 */ /* 0x000f62000c1e1900 */
[----:B--2---:R-:W-:-:S04]  /*0af0*/  FADD R29, R28, -R29 ;  /* 0x8000001d1c1d7221 */ /* 0x004fc80000000000 */
[----:B------:R-:W-:Y:S02]  /*0b00*/  FFMA R28, R29, R29, R18 ;  /* 0x0000001d1d1c7223 */ /* 0x000fe40000000012 */
[----:B------:R-:W2:Y:S01]  /*0b10*/  LDG.E R29, desc[UR6][R8.64+0xc] ;  /* 0x00000c06081d7981 */ /* 0x000ea2000c1e1900 */
[----:B---3--:R-:W-:-:S03]  /*0b20*/  FADD R33, R30, -R33 ;  /* 0x800000211e217221 */ /* 0x008fc60000000000 */
[----:B------:R-:W2:Y:S01]  /*0b30*/  LDG.E R18, desc[UR6][R10.64+0xc] ;  /* 0x00000c060a127981 */ /* 0x000ea2000c1e1900 */
[----:B------:R-:W-:-:S03]  /*0b40*/  FFMA R30, R33, R33, R28 ;  /* 0x00000021211e7223 */ /* 0x000fc6000000001c */
[----:B------:R-:W3:Y:S01]  /*0b50*/  LDG.E R28, desc[UR6][R8.64+0x10] ;  /* 0x00001006081c7981 */ /* 0x000ee2000c1e1900 */
[----:B----4-:R-:W-:-:S03]  /*0b60*/  FADD R31, R26, -R31 ;  /* 0x8000001f1a1f7221 */ /* 0x010fc60000000000 */
[----:B------:R-:W3:Y:S01]  /*0b70*/  LDG.E R33, desc[UR6][R10.64+0x10] ;  /* 0x000010060a217981 */ /* 0x000ee2000c1e1900 */
[----:B------:R-:W-:-:S03]  /*0b80*/  FFMA R32, R31, R31, R30 ;  /* 0x0000001f1f207223 */ /* 0x000fc6000000001e */
[----:B------:R-:W5:Y:S04]  /*0b90*/  LDG.E R30, desc[UR6][R8.64+0x14] ;  /* 0x00001406081e7981 */ /* 0x000f68000c1e1900 */
[----:B------:R-:W4:Y:S04]  /*0ba0*/  LDG.E R31, desc[UR6][R8.64+0x18] ;  /* 0x00001806081f7981 */ /* 0x000f28000c1e1900 */
[----:B------:R-:W4:Y:S01]  /*0bb0*/  LDG.E R26, desc[UR6][R10.64+0x18] ;  /* 0x000018060a1a7981 */ /* 0x000f22000c1e1900 */
[----:B--2---:R-:W-:-:S03]  /*0bc0*/  FADD R29, R29, -R18 ;  /* 0x800000121d1d7221 */ /* 0x004fc60000000000 */
[----:B------:R-:W2:Y:S01]  /*0bd0*/  LDG.E R18, desc[UR6][R8.64+0x1c] ;  /* 0x00001c0608127981 */ /* 0x000ea2000c1e1900 */
[----:B------:R-:W-:-:S03]  /*0be0*/  FFMA R32, R29, R29, R32 ;  /* 0x0000001d1d207223 */ /* 0x000fc60000000020 */
[----:B------:R-:W2:Y:S01]  /*0bf0*/  LDG.E R29, desc[UR6][R10.64+0x1c] ;  /* 0x00001c060a1d7981 */ /* 0x000ea2000c1e1900 */
[----:B---3--:R-:W-:-:S03]  /*0c00*/  FADD R33, R28, -R33 ;  /* 0x800000211c217221 */ /* 0x008fc60000000000 */
[----:B------:R-:W3:Y:S01]  /*0c10*/  LDG.E R28, desc[UR6][R8.64+0x20] ;  /* 0x00002006081c7981 */ /* 0x000ee2000c1e1900 */
[----:B------:R-:W-:Y:S01]  /*0c20*/  FFMA R32, R33, R33, R32 ;  /* 0x0000002121207223 */ /* 0x000fe20000000020 */
[----:B-----5:R-:W-:Y:S02]  /*0c30*/  FADD R35, R30, -R35 ;  /* 0x800000231e237221 */ /* 0x020fe40000000000 */
[----:B------:R-:W3:Y:S02]  /*0c40*/  LDG.E R33, desc[UR6][R10.64+0x20] ;  /* 0x000020060a217981 */ /* 0x000ee4000c1e1900 */
[----:B------:R-:W-:Y:S02]  /*0c50*/  FFMA R32, R35, R35, R32 ;  /* 0x0000002323207223 */ /* 0x000fe40000000020 */
[----:B------:R-:W5:Y:S01]  /*0c60*/  LDG.E R30, desc[UR6][R8.64+0x24] ;  /* 0x00002406081e7981 */ /* 0x000f62000c1e1900 */
[----:B----4-:R-:W-:-:S03]  /*0c70*/  FADD R31, R31, -R26 ;  /* 0x8000001a1f1f7221 */ /* 0x010fc60000000000 */
[----:B------:R-:W5:Y:S01]  /*0c80*/  LDG.E R35, desc[UR6][R10.64+0x24] ;  /* 0x000024060a237981 */ /* 0x000f62000c1e1900 */
[----:B------:R-:W-:-:S03]  /*0c90*/  FFMA R32, R31, R31, R32 ;  /* 0x0000001f1f207223 */ /* 0x000fc60000000020 */
        /* <DEDUP_REMOVED lines=10> */
[----:B------:R-:W5:Y:S02]  /*0d40*/  LDG.E R30, desc[UR6][R10.64+0x34] ;  /* 0x000034060a1e7981 */ /* 0x000f64000c1e1900 */
[----:B------:R-:W-:Y:S02]  /*0d50*/  FFMA R32, R35, R35, R32 ;  /* 0x0000002323207223 */ /* 0x000fe40000000020 */
[----:B------:R-:W3:Y:S01]  /*0d60*/  LDG.E R35, desc[UR6][R10.64+0x38] ;  /* 0x000038060a237981 */ /* 0x000ee2000c1e1900 */
[----:B----4-:R-:W-:-:S03]  /*0d70*/  FADD R33, R26, -R31 ;  /* 0x8000001f1a217221 */ /* 0x010fc60000000000 */
[----:B------:R-:W4:Y:S04]  /*0d80*/  LDG.E R26, desc[UR6][R8.64+0x30] ;  /* 0x00003006081a7981 */ /* 0x000f28000c1e1900 */
[----:B------:R-:W4:Y:S01]  /*0d90*/  LDG.E R31, desc[UR6][R10.64+0x30] ;  /* 0x000030060a1f7981 */ /* 0x000f22000c1e1900 */
[----:B------:R-:W-:-:S03]  /*0da0*/  FFMA R34, R33, R33, R32 ;  /* 0x0000002121227223 */ /* 0x000fc60000000020 */
[----:B------:R-:W5:Y:S04]  /*0db0*/  LDG.E R33, desc[UR6][R8.64+0x34] ;  /* 0x0000340608217981 */ /* 0x000f68000c1e1900 */
[----:B------:R-:W5:Y:S01]  /*0dc0*/  LDG.E R32, desc[UR6][R8.64+0x3c] ;  /* 0x00003c0608207981 */ /* 0x000f62000c1e1900 */
[----:B------:R-:W-:-:S04]  /*0dd0*/  UIADD3 UR4, UPT, UPT, UR4, 0x10, URZ ;  /* 0x0000001004047890 */ /* 0x000fc8000fffe0ff */
[----:B------:R-:W-:Y:S01]  /*0de0*/  UISETP.NE.AND UP0, UPT, UR4, URZ, UPT ;  /* 0x000000ff0400728c */ /* 0x000fe2000bf05270 */
[----:B------:R-:W-:Y:S01]  /*0df0*/  IADD3 R27, PT, PT, R27, 0x10, RZ ;  /* 0x000000101b1b7810 */ /* 0x000fe20007ffe0ff */
[----:B--2---:R-:W-:-:S04]  /*0e00*/  FADD R29, R18, -R29 ;  /* 0x8000001d121d7221 */ /* 0x004fc80000000000 */
[----:B------:R-:W-:Y:S01]  /*0e10*/  FFMA R34, R29, R29, R34 ;  /* 0x0000001d1d227223 */ /* 0x000fe20000000022 */
[----:B---3--:R-:W-:Y:S01]  /*0e20*/  FADD R35, R28, -R35 ;  /* 0x800000231c237221 */ /* 0x008fe20000000000 */
[----:B----4-:R-:W-:-:S04]  /*0e30*/  FADD R31, R26, -R31 ;  /* 0x8000001f1a1f7221 */ /* 0x010fc80000000000 */
[----:B------:R-:W-:Y:S01]  /*0e40*/  FFMA R34, R31, R31, R34 ;  /* 0x0000001f1f227223 */ /* 0x000fe20000000022 */
[----:B-----5:R-:W-:-:S04]  /*0e50*/  FADD R33, R33, -R30 ;  /* 0x8000001e21217221 */ /* 0x020fc80000000000 */
[----:B------:R-:W-:Y:S01]  /*0e60*/  FFMA R34, R33, R33, R34 ;  /* 0x0000002121227223 */ /* 0x000fe20000000022 */
[----:B------:R-:W-:-:S03]  /*0e70*/  FADD R37, R32, -R37 ;  /* 0x8000002520257221 */ /* 0x000fc60000000000 */
[----:B------:R-:W-:-:S04]  /*0e80*/  FFMA R34, R35, R35, R34 ;  /* 0x0000002323227223 */ /* 0x000fc80000000022 */
[----:B------:R-:W-:Y:S01]  /*0e90*/  FFMA R18, R37, R37, R34 ;  /* 0x0000002525127223 */ /* 0x000fe20000000022 */
[----:B------:R-:W-:Y:S06]  /*0ea0*/  BRA.U UP0, `(.L_x_8) ;  /* 0xfffffff900e87547 */ /* 0x000fec000b83ffff */
.L_x_7:
[----:B------:R-:W-:Y:S05]  /*0eb0*/  @!P1 BRA `(.L_x_6) ;  /* 0x0000000400489947 */ /* 0x000fea0003800000 */
[----:B------:R-:W-:Y:S02]  /*0ec0*/  LOP3.LUT R8, R3, 0x8, RZ, 0x3c, !PT ;  /* 0x0000000803087812 */ /* 0x000fe400078e3cff */
[----:B------:R-:W-:Y:S02]  /*0ed0*/  IADD3 R9, PT, PT, R5, -0x1, RZ ;  /* 0xffffffff05097810 */ /* 0x000fe40007ffe0ff */
[----:B------:R-:W-:Y:S02]  /*0ee0*/  IADD3 R8, PT, PT, -R15, R8, RZ ;  /* 0x000000080f087210 */ /* 0x000fe40007ffe1ff */
[----:B------:R-:W-:Y:S02]  /*0ef0*/  LOP3.LUT P2, R28, R3, 0x3, RZ, 0xc0, !PT ;  /* 0x00000003031c7812 */ /* 0x000fe4000784c0ff */
[----:B------:R-:W-:Y:S02]  /*0f00*/  LOP3.LUT R8, R8, 0xf, RZ, 0xc0, !PT ;  /* 0x0000000f08087812 */ /* 0x000fe400078ec0ff */
[----:B------:R-:W-:-:S02]  /*0f10*/  ISETP.GE.U32.AND P1, PT, R9, 0x3, PT ;  /* 0x000000030900780c */ /* 0x000fc40003f26070 */
[----:B------:R-:W-:-:S04]  /*0f20*/  IADD3 R8, PT, PT, R8, -0x1, RZ ;  /* 0xffffffff08087810 */ /* 0x000fc80007ffe0ff */
[----:B------:R-:W-:-:S13]  /*0f30*/  ISETP.GE.U32.AND P0, PT, R8, 0x7, PT ;  /* 0x000000070800780c */ /* 0x000fda0003f06070 */
[----:B------:R-:W-:Y:S05]  /*0f40*/  @!P0 BRA `(.L_x_9) ;  /* 0x00000000008c8947 */ /* 0x000fea0003800000 */
        /* <DEDUP_REMOVED lines=10> */
[----:B--2---:R-:W-:-:S03]  /*0ff0*/  FADD R29, R26, -R29 ;  /* 0x8000001d1a1d7221 */ /* 0x004fc60000000000 */
[----:B------:R-:W2:Y:S01]  /*1000*/  LDG.E R26, desc[UR6][R8.64+0x14] ;  /* 0x00001406081a7981 */ /* 0x000ea2000c1e1900 */
[----:B------:R-:W-:-:S03]  /*1010*/  FFMA R29, R29, R29, R18 ;  /* 0x0000001d1d1d7223 */ /* 0x000fc60000000012 */
[----:B------:R-:W2:Y:S01]  /*1020*/  LDG.E R18, desc[UR6][R8.64+0x18] ;  /* 0x0000180608127981 */ /* 0x000ea2000c1e1900 */
[----:B---3--:R-:W-:-:S04]  /*1030*/  FADD R34, R34, -R35 ;  /* 0x8000002322227221 */ /* 0x008fc80000000000 */
[----:B------:R-:W-:Y:S02]  /*1040*/  FFMA R35, R34, R34, R29 ;  /* 0x0000002222237223 */ /* 0x000fe4000000001d */
[----:B------:R-:W3:Y:S01]  /*1050*/  LDG.E R29, desc[UR6][R8.64+0x10] ;  /* 0x00001006081d7981 */ /* 0x000ee2000c1e1900 */
[----:B----4-:R-:W-:-:S03]  /*1060*/  FADD R36, R31, -R30 ;  /* 0x8000001e1f247221 */ /* 0x010fc60000000000 */
[----:B------:R-:W3:Y:S04]  /*1070*/  LDG.E R30, desc[UR6][R10.64+0x10] ;  /* 0x000010060a1e7981 */ /* 0x000ee8000c1e1900 */
[----:B------:R-:W2:Y:S01]  /*1080*/  LDG.E R31, desc[UR6][R10.64+0x14] ;  /* 0x000014060a1f7981 */ /* 0x000ea2000c1e1900 */
[----:B-----5:R-:W-:-:S03]  /*1090*/  FADD R37, R32, -R33 ;  /* 0x8000002120257221 */ /* 0x020fc60000000000 */
[----:B------:R-:W4:Y:S01]  /*10a0*/  LDG.E R33, desc[UR6][R10.64+0x18] ;  /* 0x000018060a217981 */ /* 0x000f22000c1e1900 */
[----:B------:R-:W-:-:S03]  /*10b0*/  FFMA R36, R36, R36, R35 ;  /* 0x0000002424247223 */ /* 0x000fc60000000023 */
[----:B------:R-:W5:Y:S04]  /*10c0*/  LDG.E R34, desc[UR6][R8.64+0x1c] ;  /* 0x00001c0608227981 */ /* 0x000f68000c1e1900 */
[----:B------:R-:W5:Y:S01]  /*10d0*/  LDG.E R35, desc[UR6][R10.64+0x1c] ;  /* 0x00001c060a237981 */ /* 0x000f62000c1e1900 */
[----:B------:R-:W-:Y:S01]  /*10e0*/  FFMA R36, R37, R37, R36 ;  /* 0x0000002525247223 */ /* 0x000fe20000000024 */
[----:B------:R-:W-:Y:S01]  /*10f0*/  IADD3 R27, PT, PT, R27, 0x8, RZ ;  /* 0x000000081b1b7810 */ /* 0x000fe20007ffe0ff */
[----:B---3--:R-:W-:-:S04]  /*1100*/  FADD R29, R29, -R30 ;  /* 0x8000001e1d1d7221 */ /* 0x008fc80000000000 */
[----:B------:R-:W-:Y:S01]  /*1110*/  FFMA R36, R29, R29, R36 ;  /* 0x0000001d1d247223 */ /* 0x000fe20000000024 */
[----:B--2---:R-:W-:Y:S01]  /*1120*/  FADD R31, R26, -R31 ;  /* 0x8000001f1a1f7221 */ /* 0x004fe20000000000 */
[----:B----4-:R-:W-:-:S03]  /*1130*/  FADD R33, R18, -R33 ;  /* 0x8000002112217221 */ /* 0x010fc60000000000 */
[----:B------:R-:W-:-:S04]  /*1140*/  FFMA R36, R31, R31, R36 ;  /* 0x0000001f1f247223 */ /* 0x000fc80000000024 */
[----:B------:R-:W-:Y:S01]  /*1150*/  FFMA R36, R33, R33, R36 ;  /* 0x0000002121247223 */ /* 0x000fe20000000024 */
[----:B-----5:R-:W-:-:S04]  /*1160*/  FADD R35, R34, -R35 ;  /* 0x8000002322237221 */ /* 0x020fc80000000000 */
[----:B------:R-:W-:-:S07]  /*1170*/  FFMA R18, R35, R35, R36 ;  /* 0x0000002323127223 */ /* 0x000fce0000000024 */
.L_x_9:
[----:B------:R-:W-:Y:S05]  /*1180*/  @!P1 BRA `(.L_x_10) ;  /* 0x00000000004c9947 */ /* 0x000fea0003800000 */
[----:B------:R-:W-:-:S04]  /*1190*/  IMAD.WIDE.U32 R8, R27, 0x4, R16 ;  /* 0x000000041b087825 */ /* 0x000fc800078e0010 */
[C---:B------:R-:W-:Y:S01]  /*11a0*/  IMAD.WIDE.U32 R10, R27.reuse, 0x4, R6 ;  /* 0x000000041b0a7825 */ /* 0x040fe200078e0006 */
        /* <DEDUP_REMOVED lines=8> */
[----:B------:R-:W-:Y:S01]  /*1230*/  IADD3 R27, PT, PT, R27, 0x4, RZ ;  /* 0x000000041b1b7810 */ /* 0x000fe20007ffe0ff */
[----:B--2---:R-:W-:-:S04]  /*1240*/  FADD R31, R30, -R31 ;  /* 0x8000001f1e1f7221 */ /* 0x004fc80000000000 */
[----:B------:R-:W-:Y:S01]  /*1250*/  FFMA R31, R31, R31, R18 ;  /* 0x0000001f1f1f7223 */ /* 0x000fe20000000012 */
[----:B---3--:R-:W-:-:S04]  /*1260*/  FADD R32, R32, -R33 ;  /* 0x8000002120207221 */ /* 0x008fc80000000000 */
[----:B------:R-:W-:Y:S01]  /*1270*/  FFMA R31, R32, R32, R31 ;  /* 0x00000020201f7223 */ /* 0x000fe2000000001f */
[----:B----4-:R-:W-:-:S04]  /*1280*/  FADD R26, R26, -R35 ;  /* 0x800000231a1a7221 */ /* 0x010fc80000000000 */
[----:B------:R-:W-:Y:S01]  /*1290*/  FFMA R31, R26, R26, R31 ;  /* 0x0000001a1a1f7223 */ /* 0x000fe2000000001f */
[----:B-----5:R-:W-:-:S04]  /*12a0*/  FADD R34, R29, -R34 ;  /* 0x800000221d227221 */ /* 0x020fc80000000000 */
[----:B------:R-:W-:-:S07]  /*12b0*/  FFMA R18, R34, R34, R31 ;  /* 0x0000002222127223 */ /* 0x000fce000000001f */
.L_x_10:
[----:B------:R-:W-:Y:S05]  /*12c0*/  @!P2 BRA `(.L_x_6) ;  /* 0x000000000044a947 */ /* 0x000fea0003800000 */
[----:B------:R-:W-:-:S04]  /*12d0*/  IMAD.WIDE.U32 R8, R27, 0x4, R16 ;  /* 0x000000041b087825 */ /* 0x000fc800078e0010 */
[----:B------:R-:W-:Y:S01]  /*12e0*/  IMAD.WIDE.U32 R6, R27, 0x4, R6 ;  /* 0x000000041b067825 */ /* 0x000fe200078e0006 */
[----:B------:R-:W2:Y:S04]  /*12f0*/  LDG.E R10, desc[UR6][R8.64] ;  /* 0x00000006080a7981 */ /* 0x000ea8000c1e1900 */
[----:B------:R-:W2:Y:S01]  /*1300*/  LDG.E R11, desc[UR6][R6.64] ;  /* 0x00000006060b7981 */ /* 0x000ea2000c1e1900 */
[----:B------:R-:W-:Y:S01]  /*1310*/  ISETP.NE.AND P0, PT, R28, 0x1, PT ;  /* 0x000000011c00780c */ /* 0x000fe20003f05270 */
[----:B--2---:R-:W-:-:S04]  /*1320*/  FADD R11, R10, -R11 ;  /* 0x8000000b0a0b7221 */ /* 0x004fc80000000000 */
[----:B------:R-:W-:-:S08]  /*1330*/  FFMA R18, R11, R11, R18 ;  /* 0x0000000b0b127223 */ /* 0x000fd00000000012 */
[----:B------:R-:W-:Y:S05]  /*1340*/  @!P0 BRA `(.L_x_6) ;  /* 0x0000000000248947 */ /* 0x000fea0003800000 */
[----:B------:R-:W-:Y:S01]  /*1350*/  ISETP.NE.AND P0, PT, R28, 0x2, PT ;  /* 0x000000021c00780c */ /* 0x000fe20003f05270 */
[----:B------:R-:W2:Y:S04]  /*1360*/  LDG.E R10, desc[UR6][R8.64+0x4] ;  /* 0x00000406080a7981 */ /* 0x000ea8000c1e1900 */
[----:B------:R-:W2:Y:S08]  /*1370*/  LDG.E R11, desc[UR6][R6.64+0x4] ;  /* 0x00000406060b7981 */ /* 0x000eb0000c1e1900 */
[----:B------:R-:W3:Y:S04]  /*1380*/  @P0 LDG.E R26, desc[UR6][R8.64+0x8] ;  /* 0x00000806081a0981 */ /* 0x000ee8000c1e1900 */
[----:B------:R-:W3:Y:S01]  /*1390*/  @P0 LDG.E R27, desc[UR6][R6.64+0x8] ;  /* 0x00000806061b0981 */ /* 0x000ee2000c1e1900 */
[----:B--2---:R-:W-:-:S04]  /*13a0*/  FADD R11, R10, -R11 ;  /* 0x8000000b0a0b7221 */ /* 0x004fc80000000000 */
[----:B------:R-:W-:Y:S01]  /*13b0*/  FFMA R18, R11, R11, R18 ;  /* 0x0000000b0b127223 */ /* 0x000fe20000000012 */
[----:B---3--:R-:W-:-:S04]  /*13c0*/  @P0 FADD R27, R26, -R27 ;  /* 0x8000001b1a1b0221 */ /* 0x008fc80000000000 */
[----:B------:R-:W-:-:S07]  /*13d0*/  @P0 FFMA R18, R27, R27, R18 ;  /* 0x0000001b1b120223 */ /* 0x000fce0000000012 */
.L_x_6:
[----:B------:R-:W0:Y:S01]  /*13e0*/  LDCU UR4, c[0x0][0x3bc] ;  /* 0x00007780ff0477ac */ /* 0x000e220008000800 */
[-C--:B------:R-:W-:Y:S02]  /*13f0*/  FSETP.GEU.AND P0, PT, R18, R13.reuse, PT ;  /* 0x0000000d1200720b */ /* 0x080fe40003f0e000 */
[----:B------:R-:W-:Y:S02]  /*1400*/  IADD3 R6, PT, PT, R12, 0x1, RZ ;  /* 0x000000010c067810 */ /* 0x000fe40007ffe0ff */
[----:B------:R-:W-:Y:S02]  /*1410*/  MOV R27, R2 ;  /* 0x00000002001b7202 */ /* 0x000fe40000000f00 */
[----:B------:R-:W-:Y:S02]  /*1420*/  MOV R26, R14 ;  /* 0x0000000e001a7202 */ /* 0x000fe40000000f00 */
[----:B------:R-:W-:Y:S02]  /*1430*/  MOV R2, R4 ;  /* 0x0000000400027202 */ /* 0x000fe40000000f00 */
[----:B------:R-:W-:-:S02]  /*1440*/  MOV R14, R13 ;  /* 0x0000000d000e7202 */ /* 0x000fc40000000f00 */
[----:B------:R-:W-:Y:S02]  /*1450*/  MOV R4, R12 ;  /* 0x0000000c00047202 */ /* 0x000fe40000000f00 */
[----:B------:R-:W-:Y:S02]  /*1460*/  MOV R13, R18 ;  /* 0x00000012000d7202 */ /* 0x000fe40000000f00 */
[----:B0-----:R-:W-:Y:S01]  /*1470*/  ISETP.NE.AND P2, PT, R6, UR4, PT ;  /* 0x0000000406007c0c */ /* 0x001fe2000bf45270 */
[----:B------:R-:W-:-:S12]  /*1480*/  @!P0 BRA `(.L_x_11) ;  /* 0x0000000000288947 */ /* 0x000fd80003800000 */
[----:B------:R-:W-:Y:S02]  /*1490*/  FSETP.GEU.AND P0, PT, R18, R25, PT ;  /* 0x000000191200720b */ /* 0x000fe40003f0e000 */
[----:B------:R-:W-:Y:S02]  /*14a0*/  MOV R2, R12 ;  /* 0x0000000c00027202 */ /* 0x000fe40000000f00 */
[----:B------:R-:W-:Y:S02]  /*14b0*/  MOV R14, R18 ;  /* 0x00000012000e7202 */ /* 0x000fe40000000f00 */
[----:B------:R-:W-:Y:S02]  /*14c0*/  MOV R4, R22 ;  /* 0x0000001600047202 */ /* 0x000fe40000000f00 */
[----:B------:R-:W-:-:S05]  /*14d0*/  MOV R13, R23 ;  /* 0x00000017000d7202 */ /* 0x000fca0000000f00 */
[----:B------:R-:W-:Y:S02]  /*14e0*/  @P0 FSETP.GEU.AND P1, PT, R18, R21, PT ;  /* 0x000000151200020b */ /* 0x000fe40003f2e000 */
[----:B------:R-:W-:Y:S02]  /*14f0*/  @P0 MOV R2, R20 ;  /* 0x0000001400020202 */ /* 0x000fe40000000f00 */
[----:B------:R-:W-:Y:S02]  /*1500*/  @P0 MOV R14, R25 ;  /* 0x00000019000e0202 */ /* 0x000fe40000000f00 */
[----:B------:R-:W-:Y:S02]  /*1510*/  @P0 SEL R27, R12, R19, !P1 ;  /* 0x000000130c1b0207 */ /* 0x000fe40004800000 */
[----:B------:R-:W-:-:S07]  /*1520*/  @P0 FSEL R26, R18, R21, !P1 ;  /* 0x00000015121a0208 */ /* 0x000fce0004800000 */
.L_x_11:
[----:B------:R-:W-:Y:S05]  /*1530*/  @!P2 BRA `(.L_x_1) ;  /* 0x0000000c0078a947 */ /* 0x000fea0003800000 */
[----:B------:R-:W-:Y:S01]  /*1540*/  MOV R12, R6 ;  /* 0x00000006000c7202 */ /* 0x000fe20000000f00 */
[----:B------:R-:W-:Y:S06]  /*1550*/  BRA `(.L_x_12) ;  /* 0xffffffec00207947 */ /* 0x000fec000383ffff */
.L_x_2:
[C---:B------:R-:W-:Y:S01]  /*1560*/  LOP3.LUT R5, R3.reuse, 0xf, RZ, 0xc0, !PT ;  /* 0x0000000f03057812 */ /* 0x040fe200078ec0ff */
[----:B------:R-:W-:Y:S01]  /*1570*/  HFMA2 R10, -RZ, RZ, 0, 0 ;  /* 0x00000000ff0a7431 */ /* 0x000fe200000001ff */
[C---:B------:R-:W-:Y:S02]  /*1580*/  LOP3.LUT R6, R3.reuse, 0x7, RZ, 0xc0, !PT ;  /* 0x0000000703067812 */ /* 0x040fe400078ec0ff */
[----:B------:R-:W-:Y:S02]  /*1590*/  IADD3 R2, PT, PT, R3, -0x1, RZ ;  /* 0xffffffff03027810 */ /* 0x000fe40007ffe0ff */
[----:B------:R-:W-:Y:S02]  /*15a0*/  IADD3 R4, PT, PT, R5, -0x1, RZ ;  /* 0xffffffff05047810 */ /* 0x000fe40007ffe0ff */
[----:B------:R-:W-:Y:S02]  /*15b0*/  IADD3 R7, PT, PT, R6, -0x1, RZ ;  /* 0xffffffff06077810 */ /* 0x000fe40007ffe0ff */
[----:B------:R-:W-:-:S02]  /*15c0*/  ISETP.GE.U32.AND P2, PT, R2, 0xf, PT ;  /* 0x0000000f0200780c */ /* 0x000fc40003f46070 */
[----:B------:R-:W-:Y:S02]  /*15d0*/  ISETP.GE.U32.AND P1, PT, R4, 0x7, PT ;  /* 0x000000070400780c */ /* 0x000fe40003f26070 */
[----:B------:R-:W-:Y:S02]  /*15e0*/  ISETP.GE.U32.AND P0, PT, R7, 0x3, PT ;  /* 0x000000030700780c */ /* 0x000fe40003f06070 */
[C---:B------:R-:W-:Y:S02]  /*15f0*/  LOP3.LUT R7, R3.reuse, 0x7ffffff0, RZ, 0xc0, !PT ;  /* 0x7ffffff003077812 */ /* 0x040fe400078ec0ff */
[----:B------:R-:W-:Y:S02]  /*1600*/  LOP3.LUT R8, R3, 0x3, RZ, 0xc0, !PT ;  /* 0x0000000303087812 */ /* 0x000fe400078ec0ff */
[----:B------:R-:W-:Y:S02]  /*1610*/  MOV R4, 0xffffffff ;  /* 0xffffffff00047802 */ /* 0x000fe40000000f00 */
[----:B------:R-:W-:-:S02]  /*1620*/  MOV R9, 0x7f7fffff ;  /* 0x7f7fffff00097802 */ /* 0x000fc40000000f00 */
[----:B------:R-:W-:Y:S02]  /*1630*/  MOV R11, 0x7f7fffff ;  /* 0x7f7fffff000b7802 */ /* 0x000fe40000000f00 */
[----:B------:R-:W-:Y:S02]  /*1640*/  MOV R18, 0x7f7fffff ;  /* 0x7f7fffff00127802 */ /* 0x000fe40000000f00 */
[----:B------:R-:W-:Y:S02]  /*1650*/  MOV R2, 0xffffffff ;  /* 0xffffffff00027802 */ /* 0x000fe40000000f00 */
[----:B------:R-:W-:-:S07]  /*1660*/  MOV R27, 0xffffffff ;  /* 0xffffffff001b7802 */ /* 0x000fce0000000f00 */
.L_x_19:
[----:B------:R-:W0:Y:S01]  /*1670*/  LDC R3, c[0x0][0x3b8] ;  /* 0x0000ee00ff037b82 */ /* 0x000e220000000800 */
[----:B------:R-:W-:Y:S02]  /*1680*/  MOV R13, R27 ;  /* 0x0000001b000d7202 */ /* 0x000fe40000000f00 */
[----:B------:R-:W-:Y:S02]  /*1690*/  MOV R12, R18 ;  /* 0x00000012000c7202 */ /* 0x000fe40000000f00 */
[----:B------:R-:W-:Y:S02]  /*16a0*/  MOV R14, R2 ;  /* 0x00000002000e7202 */ /* 0x000fe40000000f00 */
[----:B------:R-:W-:Y:S02]  /*16b0*/  MOV R15, R4 ;  /* 0x00000004000f7202 */ /* 0x000fe40000000f00 */
[----:B------:R-:W-:Y:S02]  /*16c0*/  MOV R22, R9 ;  /* 0x0000000900167202 */ /* 0x000fe40000000f00 */
[----:B------:R-:W-:-:S02]  /*16d0*/  MOV R23, R11 ;  /* 0x0000000b00177202 */ /* 0x000fc40000000f00 */
[----:B------:R-:W-:Y:S02]  /*16e0*/  MOV R26, RZ ;  /* 0x000000ff001a7202 */ /* 0x000fe40000000f00 */
[----:B0-----:R-:W-:-:S13]  /*16f0*/  ISETP.GE.AND P3, PT, R3, 0x1, PT ;  /* 0x000000010300780c */ /* 0x001fda0003f66270 */
[----:B------:R-:W-:Y:S05]  /*1700*/  @!P3 BRA `(.L_x_13) ;  /* 0x0000000800acb947 */ /* 0x000fea0003800000 */
[----:B------:R-:W-:Y:S01]  /*1710*/  IMAD R25, R10, R3, RZ ;  /* 0x000000030a197224 */ /* 0x000fe200078e02ff */
[----:B------:R-:W-:-:S04]  /*1720*/  CS2R R26, SRZ ;  /* 0x00000000001a7805 */ /* 0x000fc8000001ff00 */
[----:B------:R-:W-:Y:S01]  /*1730*/  SHF.R.S32.HI R24, RZ, 0x1f, R25 ;  /* 0x0000001fff187819 */ /* 0x000fe20000011419 */
[----:B------:R-:W-:Y:S06]  /*1740*/  @!P2 BRA `(.L_x_14) ;  /* 0x000000040030a947 */ /* 0x000fec0003800000 */
[----:B------:R-:W-:Y:S01]  /*1750*/  HFMA2 R26, -RZ, RZ, 0, 0 ;  /* 0x00000000ff1a7431 */ /* 0x000fe200000001ff */
[----:B------:R-:W-:-:S07]  /*1760*/  MOV R28, RZ ;  /* 0x000000ff001c7202 */ /* 0x000fce0000000f00 */
.L_x_15:
[----:B------:R-:W0:Y:S01]  /*1770*/  LDC.64 R18, c[0x0][0x390] ;  /* 0x0000e400ff127b82 */ /* 0x000e220000000a00 */
[----:B------:R-:W-:Y:S01]  /*1780*/  IADD3 R27, P3, PT, R25, R28, RZ ;  /* 0x0000001c191b7210 */ /* 0x000fe20007f7e0ff */
[----:B------:R-:W-:-:S03]  /*1790*/  IMAD.WIDE.U32 R20, R28, 0x4, R16 ;  /* 0x000000041c147825 */ /* 0x000fc600078e0010 */
[----:B------:R-:W-:Y:S02]  /*17a0*/  IADD3.X R30, PT, PT, RZ, R24, RZ, P3, !PT ;  /* 0x00000018ff1e7210 */ /* 0x000fe40001ffe4ff */
[----:B------:R-:W2:Y:S04]  /*17b0*/  LDG.E R29, desc[UR6][R20.64] ;  /* 0x00000006141d7981 */ /* 0x000ea8000c1e1900 */
[----:B------:R-:W3:Y:S01]  /*17c0*/  LDG.E R34, desc[UR6][R20.64+0x4] ;  /* 0x0000040614227981 */ /* 0x000ee2000c1e1900 */
[----:B0-----:R-:W-:-:S04]  /*17d0*/  LEA R18, P3, R27, R18, 0x2 ;  /* 0x000000121b127211 */ /* 0x001fc800078610ff */
[----:B------:R-:W-:Y:S02]  /*17e0*/  LEA.HI.X R19, R27, R19, R30, 0x2, P3 ;  /* 0x000000131b137211 */ /* 0x000fe400018f141e */
[----:B------:R-:W4:Y:S04]  /*17f0*/  LDG.E R27, desc[UR6][R20.64+0x8] ;  /* 0x00000806141b7981 */ /* 0x000f28000c1e1900 */
[----:B------:R-:W2:Y:S04]  /*1800*/  LDG.E R32, desc[UR6][R18.64] ;  /* 0x0000000612207981 */ /* 0x000ea8000c1e1900 */
[----:B------:R-:W3:Y:S04]  /*1810*/  LDG.E R35, desc[UR6][R18.64+0x4] ;  /* 0x0000040612237981 */ /* 0x000ee8000c1e1900 */
[----:B------:R-:W4:Y:S01]  /*1820*/  LDG.E R30, desc[UR6][R18.64+0x8] ;  /* 0x00000806121e7981 */ /* 0x000f22000c1e1900 */
[----:B--2---:R-:W-:-:S03]  /*1830*/  FADD R31, R29, -R32 ;  /* 0x800000201d1f7221 */ /* 0x004fc60000000000 */
[----:B------:R-:W2:Y:S04]  /*1840*/  LDG.E R29, desc[UR6][R20.64+0xc] ;  /* 0x00000c06141d7981 */ /* 0x000ea8000c1e1900 */
[----:B------:R-:W2:Y:S01]  /*1850*/  LDG.E R32, desc[UR6][R18.64+0xc] ;  /* 0x00000c0612207981 */ /* 0x000ea2000c1e1900 */
[----:B------:R-:W-:-:S03]  /*1860*/  FFMA R33, R31, R31, R26 ;  /* 0x0000001f1f217223 */ /* 0x000fc6000000001a */
[----:B------:R-:W5:Y:S01]  /*1870*/  LDG.E R26, desc[UR6][R20.64+0x10] ;  /* 0x00001006141a7981 */ /* 0x000f62000c1e1900 */
[----:B---3--:R-:W-:-:S03]  /*1880*/  FADD R34, R34, -R35 ;  /* 0x8000002322227221 */ /* 0x008fc60000000000 */
[----:B------:R-:W5:Y:S01]  /*1890*/  LDG.E R31, desc[UR6][R18.64+0x10] ;  /* 0x00001006121f7981 */ /* 0x000f62000c1e1900 */
[----:B------:R-:W-:Y:S01]  /*18a0*/  FFMA R33, R34, R34, R33 ;  /* 0x0000002222217223 */ /* 0x000fe20000000021 */
[----:B----4-:R-:W-:Y:S02]  /*18b0*/  FADD R34, R27, -R30 ;  /* 0x8000001e1b227221 */ /* 0x010fe40000000000 */
[----:B------:R-:W3:Y:S04]  /*18c0*/  LDG.E R27, desc[UR6][R20.64+0x14] ;  /* 0x00001406141b7981 */ /* 0x000ee8000c1e1900 */
[----:B------:R-:W3:Y:S01]  /*18d0*/  LDG.E R30, desc[UR6][R18.64+0x14] ;  /* 0x00001406121e7981 */ /* 0x000ee2000c1e1900 */
[----:B------:R-:W-:-:S03]  /*18e0*/  FFMA R33, R34, R34, R33 ;  /* 0x0000002222217223 */ /* 0x000fc60000000021 */
[----:B------:R-:W4:Y:S01]  /*18f0*/  LDG.E R35, desc[UR6][R20.64+0x3c] ;  /* 0x00003c0614237981 */ /* 0x000f22000c1e1900 */
[----:B--2---:R-:W-:-:S03]  /*1900*/  FADD R34, R29, -R32 ;  /* 0x800000201d227221 */ /* 0x004fc60000000000 */
[----:B------:R-:W2:Y:S04]  /*1910*/  LDG.E R29, desc[UR6][R20.64+0x18] ;  /* 0x00001806141d7981 */ /* 0x000ea8000c1e1900 */
[----:B------:R-:W2:Y:S01]  /*1920*/  LDG.E R32, desc[UR6][R18.64+0x18] ;  /* 0x0000180612207981 */ /* 0x000ea2000c1e1900 */
[----:B------:R-:W-:Y:S01]  /*1930*/  FFMA R33, R34, R34, R33 ;  /* 0x0000002222217223 */ /* 0x000fe20000000021 */
[----:B-----5:R-:W-:Y:S02]  /*1940*/  FADD R34, R26, -R31 ;  /* 0x8000001f1a227221 */ /* 0x020fe40000000000 */
[----:B------:R-:W5:Y:S04]  /*1950*/  LDG.E R26, desc[UR6][R20.64+0x1c] ;  /* 0x00001c06141a7981 */ /* 0x000f68000c1e1900 */
[----:B------:R-:W5:Y:S01]  /*1960*/  LDG.E R31, desc[UR6][R18.64+0x1c] ;  /* 0x00001c06121f7981 */ /* 0x000f62000c1e1900 */
[----:B------:R-:W-:Y:S01]  /*1970*/  FFMA R33, R34, R34, R33 ;  /* 0x0000002222217223 */ /* 0x000fe20000000021 */
[----:B---3--:R-:W-:-:S02]  /*1980*/  FADD R34, R27, -R30 ;  /* 0x8000001e1b227221 */ /* 0x008fc40000000000 */
[----:B------:R-:W3:Y:S04]  /*1990*/  LDG.E R27, desc[UR6][R20.64+0x20] ;  /* 0x00002006141b7981 */ /* 0x000ee8000c1e1900 */
[----:B------:R-:W3:Y:S01]  /*19a0*/  LDG.E R30, desc[UR6][R18.64+0x20] ;  /* 0x00002006121e7981 */ /* 0x000ee2000c1e1900 */
[----:B------:R-:W-:-:S03]  /*19b0*/  FFMA R33, R34, R34, R33 ;  /* 0x0000002222217223 */ /* 0x000fc60000000021 */
[----:B------:R-:W4:Y:S01]  /*19c0*/  LDG.E R34, desc[UR6][R20.64+0x28] ;  /* 0x0000280614227981 */ /* 0x000f22000c1e1900 */
[----:B--2---:R-:W-:-:S03]  /*19d0*/  FADD R32, R29, -R32 ;  /* 0x800000201d207221 */ /* 0x004fc60000000000 */
[----:B------:R-:W2:Y:S01]  /*19e0*/  LDG.E R29, desc[UR6][R20.64+0x24] ;  /* 0x00002406141d7981 */ /* 0x000ea2000c1e1900 */
[----:B------:R-:W-:-:S03]  /*19f0*/  FFMA R33, R32, R32, R33 ;  /* 0x0000002020217223 */ /* 0x000fc60000000021 */
[----:B------:R-:W2:Y:S01]  /*1a00*/  LDG.E R32, desc[UR6][R18.64+0x24] ;  /* 0x0000240612207981 */ /* 0x000ea2000c1e1900 */
[----:B-----5:R-:W-:-:S03]  /*1a10*/  FADD R26, R26, -R31 ;  /* 0x8000001f1a1a7221 */ /* 0x020fc60000000000 */
[----:B------:R-:W4:Y:S01]  /*1a20*/  LDG.E R31, desc[UR6][R18.64+0x28] ;  /* 0x00002806121f7981 */ /* 0x000f22000c1e1900 */
[----:B------:R-:W-:-:S03]  /*1a30*/  FFMA R33, R26, R26, R33 ;  /* 0x0000001a1a217223 */ /* 0x000fc60000000021 */
[----:B------:R-:W5:Y:S01]  /*1a40*/  LDG.E R26, desc[UR6][R20.64+0x2c] ;  /* 0x00002c06141a7981 */ /* 0x000f62000c1e1900 */
[----:B---3--:R-:W-:-:S03]  /*1a50*/  FADD R30, R27, -R30 ;  /* 0x8000001e1b1e7221 */ /* 0x008fc60000000000 */
[----:B------:R-:W5:Y:S01]  /*1a60*/  LDG.E R27, desc[UR6][R18.64+0x2c] ;  /* 0x00002c06121b7981 */ /* 0x000f62000c1e1900 */
[----:B------:R-:W-:-:S03]  /*1a70*/  FFMA R33, R30, R30, R33 ;  /* 0x0000001e1e217223 */ /* 0x000fc60000000021 */
[----:B------:R-:W3:Y:S01]  /*1a80*/  LDG.E R30, desc[UR6][R20.64+0x38] ;  /* 0x00003806141e7981 */ /* 0x000ee2000c1e1900 */
[----:B--2---:R-:W-:Y:S01]  /*1a90*/  FADD R32, R29, -R32 ;  /* 0x800000201d207221 */ /* 0x004fe20000000000 */
[----:B----4-:R-:W-:-:S03]  /*1aa0*/  FADD R34, R34, -R31 ;  /* 0x8000001f22227221 */ /* 0x010fc60000000000 */
[----:B------:R-:W-:Y:S01]  /*1ab0*/  FFMA R29, R32, R32, R33 ;  /* 0x00000020201d7223 */ /* 0x000fe20000000021 */
[----:B------:R-:W2:Y:S04]  /*1ac0*/  LDG.E R31, desc[UR6][R20.64+0x34] ;  /* 0x00003406141f7981 */ /* 0x000ea8000c1e1900 */
[----:B------:R-:W4:Y:S01]  /*1ad0*/  LDG.E R33, desc[UR6][R20.64+0x30] ;  /* 0x0000300614217981 */ /* 0x000f22000c1e1900 */
[----:B------:R-:W-:-:S03]  /*1ae0*/  FFMA R29, R34, R34, R29 ;  /* 0x00000022221d7223 */ /* 0x000fc6000000001d */
[----:B------:R-:W4:Y:S01]  /*1af0*/  LDG.E R32, desc[UR6][R18.64+0x30] ;  /* 0x0000300612207981 */ /* 0x000f22000c1e1900 */
[----:B-----5:R-:W-:-:S03]  /*1b00*/  FADD R36, R26, -R27 ;  /* 0x8000001b1a247221 */ /* 0x020fc60000000000 */
[----:B------:R-:W2:Y:S04]  /*1b10*/  LDG.E R34, desc[UR6][R18.64+0x34] ;  /* 0x0000340612227981 */ /* 0x000ea8000c1e1900 */
[----:B------:R-:W3:Y:S04]  /*1b20*/  LDG.E R27, desc[UR6][R18.64+0x38] ;  /* 0x00003806121b7981 */ /* 0x000ee8000c1e1900 */
[----:B------:R-:W5:Y:S01]  /*1b30*/  LDG.E R26, desc[UR6][R18.64+0x3c] ;  /* 0x00003c06121a7981 */ /* 0x000f62000c1e1900 */
[----:B------:R-:W-:Y:S01]  /*1b40*/  IADD3 R28, PT, PT, R28, 0x10, RZ ;  /* 0x000000101c1c7810 */ /* 0x000fe20007ffe0ff */
[----:B------:R-:W-:-:S03]  /*1b50*/  FFMA R29, R36, R36, R29 ;  /* 0x00000024241d7223 */ /* 0x000fc6000000001d */
[----:B------:R-:W-:Y:S01]  /*1b60*/  ISETP.NE.AND P3, PT, R28, R7, PT ;  /* 0x000000071c00720c */ /* 0x000fe20003f65270 */
[----:B----4-:R-:W-:-:S04]  /*1b70*/  FADD R32, R33, -R32 ;  /* 0x8000002021207221 */ /* 0x010fc80000000000 */
[----:B------:R-:W-:Y:S01]  /*1b80*/  FFMA R29, R32, R32, R29 ;  /* 0x00000020201d7223 */ /* 0x000fe2000000001d */
[----:B--2---:R-:W-:Y:S01]  /*1b90*/  FADD R34, R31, -R34 ;  /* 0x800000221f227221 */ /* 0x004fe20000000000 */
[----:B---3--:R-:W-:-:S03]  /*1ba0*/  FADD R30, R30, -R27 ;  /* 0x8000001b1e1e7221 */ /* 0x008fc60000000000 */
[----:B------:R-:W-:Y:S01]  /*1bb0*/  FFMA R29, R34, R34, R29 ;  /* 0x00000022221d7223 */ /* 0x000fe2000000001d */
[----:B-----5:R-:W-:-:S03]  /*1bc0*/  FADD R26, R35, -R26 ;  /* 0x8000001a231a7221 */ /* 0x020fc60000000000 */
[----:B------:R-:W-:-:S04]  /*1bd0*/  FFMA R29, R30, R30, R29 ;  /* 0x0000001e1e1d7223 */ /* 0x000fc8000000001d */
[----:B------:R-:W-:Y:S01]  /*1be0*/  FFMA R26, R26, R26, R29 ;  /* 0x0000001a1a1a7223 */ /* 0x000fe2000000001d */
[----:B------:R-:W-:Y:S06]  /*1bf0*/  @P3 BRA `(.L_x_15) ;  /* 0xfffffff800dc3947 */ /* 0x000fec000383ffff */
[----:B------:R-:W-:-:S07]  /*1c00*/  MOV R27, R7 ;  /* 0x00000007001b7202 */ /* 0x000fce0000000f00 */
.L_x_14:
[----:B------:R-:W-:-:S13]  /*1c10*/  ISETP.NE.AND P3, PT, R5, RZ, PT ;  /* 0x000000ff0500720c */ /* 0x000fda0003f65270 */
[----:B------:R-:W-:Y:S05]  /*1c20*/  @!P3 BRA `(.L_x_13) ;  /* 0x000000040064b947 */ /* 0x000fea0003800000 */
[----:B------:R-:W-:Y:S01]  /*1c30*/  ISETP.NE.AND P4, PT, R6, RZ, PT ;  /* 0x000000ff0600720c */ /* 0x000fe20003f85270 */
[----:B------:R-:W-:-:S12]  /*1c40*/  @!P1 BRA `(.L_x_16) ;  /* 0x00000000009c9947 */ /* 0x000fd80003800000 */
[----:B------:R-:W0:Y:S01]  /*1c50*/  LDC.64 R18, c[0x0][0x390] ;  /* 0x0000e400ff127b82 */ /* 0x000e220000000a00 */
[----:B------:R-:W-:Y:S01]  /*1c60*/  IADD3 R28, P3, PT, R25, R27, RZ ;  /* 0x0000001b191c7210 */ /* 0x000fe20007f7e0ff */
[----:B------:R-:W-:-:S03]  /*1c70*/  IMAD.WIDE.U32 R20, R27, 0x4, R16 ;  /* 0x000000041b147825 */ /* 0x000fc600078e0010 */
[----:B------:R-:W-:Y:S02]  /*1c80*/  IADD3.X R29, PT, PT, RZ, R24, RZ, P3, !PT ;  /* 0x00000018ff1d7210 */ /* 0x000fe40001ffe4ff */
[----:B------:R-:W2:Y:S04]  /*1c90*/  LDG.E R34, desc[UR6][R20.64+0x4] ;  /* 0x0000040614227981 */ /* 0x000ea8000c1e1900 */
[----:B------:R-:W3:Y:S04]  /*1ca0*/  LDG.E R31, desc[UR6][R20.64+0x8] ;  /* 0x00000806141f7981 */ /* 0x000ee8000c1e1900 */
[----:B------:R-:W4:Y:S01]  /*1cb0*/  LDG.E R32, desc[UR6][R20.64+0xc] ;  /* 0x00000c0614207981 */ /* 0x000f22000c1e1900 */
[----:B0-----:R-:W-:-:S04]  /*1cc0*/  LEA R18, P3, R28, R18, 0x2 ;  /* 0x000000121c127211 */ /* 0x001fc800078610ff */
[----:B------:R-:W-:Y:S02]  /*1cd0*/  LEA.HI.X R19, R28, R19, R29, 0x2, P3 ;  /* 0x000000131c137211 */ /* 0x000fe400018f141d */
[----:B------:R-:W5:Y:S04]  /*1ce0*/  LDG.E R28, desc[UR6][R20.64] ;  /* 0x00000006141c7981 */ /* 0x000f68000c1e1900 */
[----:B------:R-:W5:Y:S04]  /*1cf0*/  LDG.E R29, desc[UR6][R18.64] ;  /* 0x00000006121d7981 */ /* 0x000f68000c1e1900 */
[----:B------:R-:W2:Y:S04]  /*1d00*/  LDG.E R35, desc[UR6][R18.64+0x4] ;  /* 0x0000040612237981 */ /* 0x000ea8000c1e1900 */
[----:B------:R-:W3:Y:S04]  /*1d10*/  LDG.E R30, desc[UR6][R18.64+0x8] ;  /* 0x00000806121e7981 */ /* 0x000ee8000c1e1900 */
[----:B------:R-:W4:Y:S01]  /*1d20*/  LDG.E R33, desc[UR6][R18.64+0xc] ;  /* 0x00000c0612217981 */ /* 0x000f22000c1e1900 */
[----:B-----5:R-:W-:-:S03]  /*1d30*/  FADD R29, R28, -R29 ;  /* 0x8000001d1c1d7221 */ /* 0x020fc60000000000 */
[----:B------:R-:W5:Y:S01]  /*1d40*/  LDG.E R28, desc[UR6][R20.64+0x14] ;  /* 0x00001406141c7981 */ /* 0x000f62000c1e1900 */
[----:B------:R-:W-:Y:S01]  /*1d50*/  FFMA R29, R29, R29, R26 ;  /* 0x0000001d1d1d7223 */ /* 0x000fe2000000001a */
[----:B--2---:R-:W-:Y:S02]  /*1d60*/  FADD R34, R34, -R35 ;  /* 0x8000002322227221 */ /* 0x004fe40000000000 */
[----:B------:R-:W2:Y:S01]  /*1d70*/  LDG.E R26, desc[UR6][R20.64+0x18] ;  /* 0x00001806141a7981 */ /* 0x000ea2000c1e1900 */
[----:B---3--:R-:W-:Y:S01]  /*1d80*/  FADD R36, R31, -R30 ;  /* 0x8000001e1f247221 */ /* 0x008fe20000000000 */
[----:B------:R-:W-:Y:S02]  /*1d90*/  FFMA R35, R34, R34, R29 ;  /* 0x0000002222237223 */ /* 0x000fe4000000001d */
[----:B------:R-:W3:Y:S04]  /*1da0*/  LDG.E R30, desc[UR6][R18.64+0x10] ;  /* 0x00001006121e7981 */ /* 0x000ee8000c1e1900 */
[----:B------:R-:W3:Y:S01]  /*1db0*/  LDG.E R29, desc[UR6][R20.64+0x10] ;  /* 0x00001006141d7981 */ /* 0x000ee2000c1e1900 */
[----:B----4-:R-:W-:-:S03]  /*1dc0*/  FADD R37, R32, -R33 ;  /* 0x8000002120257221 */ /* 0x010fc60000000000 */
[----:B------:R-:W5:Y:S01]  /*1dd0*/  LDG.E R31, desc[UR6][R18.64+0x14] ;  /* 0x00001406121f7981 */ /* 0x000f62000c1e1900 */
[----:B------:R-:W-:-:S03]  /*1de0*/  FFMA R36, R36, R36, R35 ;  /* 0x0000002424247223 */ /* 0x000fc60000000023 */
[----:B------:R-:W2:Y:S04]  /*1df0*/  LDG.E R33, desc[UR6][R18.64+0x18] ;  /* 0x0000180612217981 */ /* 0x000ea8000c1e1900 */
[----:B------:R-:W4:Y:S04]  /*1e00*/  LDG.E R34, desc[UR6][R20.64+0x1c] ;  /* 0x00001c0614227981 */ /* 0x000f28000c1e1900 */
[----:B------:R-:W4:Y:S01]  /*1e10*/  LDG.E R35, desc[UR6][R18.64+0x1c] ;  /* 0x00001c0612237981 */ /* 0x000f22000c1e1900 */
[----:B------:R-:W-:Y:S01]  /*1e20*/  FFMA R36, R37, R37, R36 ;  /* 0x0000002525247223 */ /* 0x000fe20000000024 */
[----:B------:R-:W-:Y:S01]  /*1e30*/  IADD3 R27, PT, PT, R27, 0x8, RZ ;  /* 0x000000081b1b7810 */ /* 0x000fe20007ffe0ff */
[----:B---3--:R-:W-:-:S04]  /*1e40*/  FADD R29, R29, -R30 ;  /* 0x8000001e1d1d7221 */ /* 0x008fc80000000000 */
[----:B------:R-:W-:Y:S01]  /*1e50*/  FFMA R36, R29, R29, R36 ;  /* 0x0000001d1d247223 */ /* 0x000fe20000000024 */
[----:B-----5:R-:W-:Y:S01]  /*1e60*/  FADD R31, R28, -R31 ;  /* 0x8000001f1c1f7221 */ /* 0x020fe20000000000 */
[----:B--2---:R-:W-:-:S03]  /*1e70*/  FADD R33, R26, -R33 ;  /* 0x800000211a217221 */ /* 0x004fc60000000000 */
[----:B------:R-:W-:-:S04]  /*1e80*/  FFMA R36, R31, R31, R36 ;  /* 0x0000001f1f247223 */ /* 0x000fc80000000024 */
[----:B------:R-:W-:Y:S01]  /*1e90*/  FFMA R36, R33, R33, R36 ;  /* 0x0000002121247223 */ /* 0x000fe20000000024 */
[----:B----4-:R-:W-:-:S04]  /*1ea0*/  FADD R35, R34, -R35 ;  /* 0x8000002322237221 */ /* 0x010fc80000000000 */
[----:B------:R-:W-:-:S07]  /*1eb0*/  FFMA R26, R35, R35, R36 ;  /* 0x00000023231a7223 */ /* 0x000fce0000000024 */
.L_x_16:
        /* <DEDUP_REMOVED lines=14> */
[----:B------:R-:W4:Y:S04]  /*1fa0*/  LDG.E R35, desc[UR6][R18.64+0x8] ;  /* 0x0000080612237981 */ /* 0x000f28000c1e1900 */
[----:B------:R-:W5:Y:S04]  /*1fb0*/  LDG.E R29, desc[UR6][R20.64+0xc] ;  /* 0x00000c06141d7981 */ /* 0x000f68000c1e1900 */
[----:B------:R-:W5:Y:S01]  /*1fc0*/  LDG.E R34, desc[UR6][R18.64+0xc] ;  /* 0x00000c0612227981 */ /* 0x000f62000c1e1900 */
[----:B------:R-:W-:Y:S01]  /*1fd0*/  IADD3 R27, PT, PT, R27, 0x4, RZ ;  /* 0x000000041b1b7810 */ /* 0x000fe20007ffe0ff */
[----:B--2---:R-:W-:-:S04]  /*1fe0*/  FADD R31, R30, -R31 ;  /* 0x8000001f1e1f7221 */ /* 0x004fc80000000000 */
[----:B------:R-:W-:Y:S01]  /*1ff0*/  FFMA R31, R31, R31, R26 ;  /* 0x0000001f1f1f7223 */ /* 0x000fe2000000001a */
[----:B---3--:R-:W-:Y:S01]  /*2000*/  FADD R32, R32, -R33 ;  /* 0x8000002120207221 */ /* 0x008fe20000000000 */
[----:B----4-:R-:W-:-:S03]  /*2010*/  FADD R28, R28, -R35 ;  /* 0x800000231c1c7221 */ /* 0x010fc60000000000 */
[----:B------:R-:W-:-:S04]  /*2020*/  FFMA R31, R32, R32, R31 ;  /* 0x00000020201f7223 */ /* 0x000fc8000000001f */
[----:B------:R-:W-:Y:S01]  /*2030*/  FFMA R31, R28, R28, R31 ;  /* 0x0000001c1c1f7223 */ /* 0x000fe2000000001f */
[----:B-----5:R-:W-:-:S04]  /*2040*/  FADD R34, R29, -R34 ;  /* 0x800000221d227221 */ /* 0x020fc80000000000 */
[----:B------:R-:W-:-:S07]  /*2050*/  FFMA R26, R34, R34, R31 ;  /* 0x00000022221a7223 */ /* 0x000fce000000001f */
.L_x_17:
[----:B------:R-:W-:Y:S05]  /*2060*/  @!P3 BRA `(.L_x_13) ;  /* 0x000000000054b947 */ /* 0x000fea0003800000 */
[----:B------:R-:W0:Y:S01]  /*2070*/  LDC.64 R18, c[0x0][0x390] ;  /* 0x0000e400ff127b82 */ /* 0x000e220000000a00 */
[----:B------:R-:W-:Y:S01]  /*2080*/  IADD3 R25, P3, PT, R25, R27, RZ ;  /* 0x0000001b19197210 */ /* 0x000fe20007f7e0ff */
[----:B------:R-:W-:-:S03]  /*2090*/  IMAD.WIDE.U32 R20, R27, 0x4, R16 ;  /* 0x000000041b147825 */ /* 0x000fc600078e0010 */
[----:B------:R-:W-:Y:S02]  /*20a0*/  IADD3.X R24, PT, PT, RZ, R24, RZ, P3, !PT ;  /* 0x00000018ff187210 */ /* 0x000fe40001ffe4ff */
[----:B0-----:R-:W-:-:S04]  /*20b0*/  LEA R18, P3, R25, R18, 0x2 ;  /* 0x0000001219127211 */ /* 0x001fc800078610ff */
[----:B------:R-:W-:Y:S02]  /*20c0*/  LEA.HI.X R19, R25, R19, R24, 0x2, P3 ;  /* 0x0000001319137211 */ /* 0x000fe400018f1418 */
        /* <DEDUP_REMOVED lines=15> */
.L_x_13:
[----:B------:R-:W-:Y:S02]  /*21c0*/  FSETP.GEU.AND P3, PT, R26, R9, PT ;  /* 0x000000091a00720b */ /* 0x000fe40003f6e000 */
[----:B------:R-:W-:Y:S02]  /*21d0*/  MOV R27, R2 ;  /* 0x00000002001b7202 */ /* 0x000fe40000000f00 */
[----:B------:R-:W-:Y:S02]  /*21e0*/  MOV R18, R11 ;  /* 0x0000000b00127202 */ /* 0x000fe40000000f00 */
[----:B------:R-:W-:Y:S02]  /*21f0*/  MOV R2, R4 ;  /* 0x0000000400027202 */ /* 0x000fe40000000f00 */
[----:B------:R-:W-:Y:S02]  /*2200*/  MOV R11, R9 ;  /* 0x00000009000b7202 */ /* 0x000fe40000000f00 */
[----:B------:R-:W-:-:S02]  /*2210*/  MOV R4, R10 ;  /* 0x0000000a00047202 */ /* 0x000fc40000000f00 */
[----:B------:R-:W-:Y:S01]  /*2220*/  MOV R9, R26 ;  /* 0x0000001a00097202 */ /* 0x000fe20000000f00 */
[----:B------:R-:W-:Y:S06]  /*2230*/  @!P3 BRA `(.L_x_18) ;  /* 0x000000000028b947 */ /* 0x000fec0003800000 */
[----:B------:R-:W-:Y:S02]  /*2240*/  FSETP.GEU.AND P3, PT, R26, R23, PT ;  /* 0x000000171a00720b */ /* 0x000fe40003f6e000 */
[----:B------:R-:W-:Y:S02]  /*2250*/  MOV R2, R10 ;  /* 0x0000000a00027202 */ /* 0x000fe40000000f00 */
[----:B------:R-:W-:Y:S02]  /*2260*/  MOV R11, R26 ;  /* 0x0000001a000b7202 */ /* 0x000fe40000000f00 */
[----:B------:R-:W-:Y:S02]  /*2270*/  MOV R4, R15 ;  /* 0x0000000f00047202 */ /* 0x000fe40000000f00 */
[----:B------:R-:W-:-:S05]  /*2280*/  MOV R9, R22 ;  /* 0x0000001600097202 */ /* 0x000fca0000000f00 */
[C---:B------:R-:W-:Y:S02]  /*2290*/  @P3 FSETP.GEU.AND P4, PT, R26.reuse, R12, PT ;  /* 0x0000000c1a00320b */ /* 0x040fe40003f8e000 */
[----:B------:R-:W-:Y:S02]  /*22a0*/  @P3 MOV R2, R14 ;  /* 0x0000000e00023202 */ /* 0x000fe40000000f00 */
[----:B------:R-:W-:Y:S02]  /*22b0*/  @P3 MOV R11, R23 ;  /* 0x00000017000b3202 */ /* 0x000fe40000000f00 */
[----:B------:R-:W-:Y:S02]  /*22c0*/  @P3 FSEL R18, R26, R12, !P4 ;  /* 0x0000000c1a123208 */ /* 0x000fe40006000000 */
[----:B------:R-:W-:-:S07]  /*22d0*/  @P3 SEL R27, R10, R13, !P4 ;  /* 0x0000000d0a1b3207 */ /* 0x000fce0006000000 */
.L_x_18:
[----:B------:R-:W0:Y:S01]  /*22e0*/  LDCU UR4, c[0x0][0x3bc] ;  /* 0x00007780ff0477ac */ /* 0x000e220008000800 */
[----:B------:R-:W-:-:S04]  /*22f0*/  IADD3 R10, PT, PT, R10, 0x1, RZ ;  /* 0x000000010a0a7810 */ /* 0x000fc80007ffe0ff */
[----:B0-----:R-:W-:-:S13]  /*2300*/  ISETP.NE.AND P3, PT, R10, UR4, PT ;  /* 0x000000040a007c0c */ /* 0x001fda000bf65270 */
[----:B------:R-:W-:Y:S05]  /*2310*/  @P3 BRA `(.L_x_19) ;  /* 0xfffffff000d43947 */ /* 0x000fea000383ffff */
.L_x_1:
[----:B------:R-:W-:Y:S02]  /*2320*/  ISETP.NE.AND P0, PT, R4, -0x1, PT ;  /* 0xffffffff0400780c */ /* 0x000fe40003f05270 */
[----:B------:R-:W-:Y:S02]  /*2330*/  MOV R5, 0xffffffff ;  /* 0xffffffff00057802 */ /* 0x000fe40000000f00 */
[----:B------:R-:W-:-:S09]  /*2340*/  MOV R6, 0x7f7fffff ;  /* 0x7f7fffff00067802 */ /* 0x000fd20000000f00 */
[----:B------:R-:W-:Y:S05]  /*2350*/  @!P0 BRA `(.L_x_20) ;  /* 0x0000002000008947 */ /* 0x000fea0003800000 */
[----:B------:R-:W0:Y:S01]  /*2360*/  LDC.64 R8, c[0x0][0x3a0] ;  /* 0x0000e800ff087b82 */ /* 0x000e220000000a00 */
[----:B------:R-:W1:Y:S01]  /*2370*/  LDCU UR4, c[0x0][0x3b4] ;  /* 0x00007680ff0477ac */ /* 0x000e620008000800 */
[----:B0-----:R-:W-:-:S06]  /*2380*/  IMAD.WIDE R8, R4, 0x4, R8 ;  /* 0x0000000404087825 */ /* 0x001fcc00078e0208 */
[----:B------:R-:W1:Y:S02]  /*2390*/  LDG.E R8, desc[UR6][R8.64] ;  /* 0x0000000608087981 */ /* 0x000e64000c1e1900 */
[----:B-1----:R-:W-:-:S04]  /*23a0*/  VIMNMX R7, PT, PT, R8, UR4, PT ;  /* 0x0000000408077c48 */ /* 0x002fc8000bfe0100 */
[----:B------:R-:W-:-:S13]  /*23b0*/  ISETP.GE.AND P0, PT, R7, 0x1, PT ;  /* 0x000000010700780c */ /* 0x000fda0003f06270 */
[----:B------:R-:W-:Y:S05]  /*23c0*/  @!P0 BRA `(.L_x_20) ;  /* 0x0000001c00e48947 */ /* 0x000fea0003800000 */
[----:B------:R-:W-:-:S13]  /*23d0*/  ISETP.GE.AND P0, PT, R3, 0x8, PT ;  /* 0x000000080300780c */ /* 0x000fda0003f06270 */
[----:B------:R-:W-:Y:S05]  /*23e0*/  @!P0 BRA `(.L_x_21) ;  /* 0x0000001000b88947 */ /* 0x000fea0003800000 */
[C---:B------:R-:W-:Y:S01]  /*23f0*/  IADD3 R25, PT, PT, R3.reuse, -0x8, RZ ;  /* 0xfffffff803197810 */ /* 0x040fe20007ffe0ff */
[----:B------:R-:W-:Y:S01]  /*2400*/  HFMA2 R14, -RZ, RZ, 0, 0 ;  /* 0x00000000ff0e7431 */ /* 0x000fe200000001ff */
[C---:B------:R-:W-:Y:S02]  /*2410*/  LOP3.LUT R26, R3.reuse, 0x7, RZ, 0xc0, !PT ;  /* 0x00000007031a7812 */ /* 0x040fe400078ec0ff */
[----:B------:R-:W-:Y:S02]  /*2420*/  LOP3.LUT R3, R3, 0x3, RZ, 0xc0, !PT ;  /* 0x0000000303037812 */ /* 0x000fe400078ec0ff */
[----:B------:R-:W-:Y:S02]  /*2430*/  MOV R5, 0xffffffff ;  /* 0xffffffff00057802 */ /* 0x000fe40000000f00 */
[----:B------:R-:W-:Y:S02]  /*2440*/  MOV R6, 0x7f7fffff ;  /* 0x7f7fffff00067802 */ /* 0x000fe40000000f00 */
[----:B------:R-:W-:-:S07]  /*2450*/  LOP3.LUT R7, R25, 0x8, RZ, 0xc0, !PT ;  /* 0x0000000819077812 */ /* 0x000fce00078ec0ff */
.L_x_31:
[----:B------:R-:W0:Y:S02]  /*2460*/  LDC.64 R8, c[0x0][0x398] ;  /* 0x0000e600ff087b82 */ /* 0x000e240000000a00 */
[----:B0-----:R-:W-:-:S06]  /*2470*/  IMAD.WIDE.U32 R8, R14, 0x4, R8 ;  /* 0x000000040e087825 */ /* 0x001fcc00078e0008 */
[----:B------:R-:W2:Y:S02]  /*2480*/  LDG.E R9, desc[UR6][R8.64] ;  /* 0x0000000608097981 */ /* 0x000ea4000c1e1900 */
[----:B--2---:R-:W-:-:S13]  /*2490*/  ISETP.NE.AND P0, PT, R9, R4, PT ;  /* 0x000000040900720c */ /* 0x004fda0003f05270 */
[----:B------:R-:W-:Y:S05]  /*24a0*/  @P0 BRA `(.L_x_22) ;  /* 0x0000001000740947 */ /* 0x000fea0003800000 */
[----:B------:R-:W0:Y:S01]  /*24b0*/  LDC R15, c[0x0][0x3b8] ;  /* 0x0000ee00ff0f7b82 */ /* 0x000e220000000800 */
[C---:B------:R-:W-:Y:S01]  /*24c0*/  ISETP.GE.U32.AND P0, PT, R25.reuse, 0x8, PT ;  /* 0x000000081900780c */ /* 0x040fe20003f06070 */
[----:B------:R-:W-:Y:S01]  /*24d0*/  HFMA2 R19, -RZ, RZ, 0, 0 ;  /* 0x00000000ff137431 */ /* 0x000fe200000001ff */
[----:B------:R-:W-:Y:S02]  /*24e0*/  LOP3.LUT R18, R25, 0xfffffff8, RZ, 0xc0, !PT ;  /* 0xfffffff819127812 */ /* 0x000fe400078ec0ff */
[----:B------:R-:W-:Y:S02]  /*24f0*/  ISETP.NE.AND P1, PT, R7, RZ, PT ;  /* 0x000000ff0700720c */ /* 0x000fe40003f25270 */
[----:B------:R-:W-:Y:S01]  /*2500*/  IADD3 R20, PT, PT, R18, 0x8, RZ ;  /* 0x0000000812147810 */ /* 0x000fe20007ffe0ff */
[----:B------:R-:W1:Y:S01]  /*2510*/  LDC.64 R8, c[0x0][0x388] ;  /* 0x0000e200ff087b82 */ /* 0x000e620000000a00 */
[----:B------:R-:W-:Y:S01]  /*2520*/  MOV R21, RZ ;  /* 0x000000ff00157202 */ /* 0x000fe20000000f00 */
[-C--:B0-----:R-:W-:Y:S01]  /*2530*/  IMAD R11, R14, R15.reuse, RZ ;  /* 0x0000000f0e0b7224 */ /* 0x081fe200078e02ff */
[----:B------:R-:W-:-:S03]  /*2540*/  ISETP.GE.U32.AND P2, PT, R20, R15, PT ;  /* 0x0000000f1400720c */ /* 0x000fc60003f46070 */
[----:B-1----:R-:W-:Y:S01]  /*2550*/  IMAD.WIDE.U32 R8, R11, 0x4, R8 ;  /* 0x000000040b087825 */ /* 0x002fe200078e0008 */
[----:B------:R-:W-:Y:S09]  /*2560*/  @!P0 BRA `(.L_x_23) ;  /* 0x00000004002c8947 */ /* 0x000ff20003800000 */
[----:B------:R-:W-:Y:S01]  /*2570*/  LEA.HI R22, R25, 0x1, RZ, 0x1d ;  /* 0x0000000119167811 */ /* 0x000fe200078fe8ff */
[----:B------:R-:W-:Y:S01]  /*2580*/  UMOV UR4, URZ ;  /* 0x000000ff00047c82 */ /* 0x000fe20008000000 */
[----:B------:R-:W-:Y:S02]  /*2590*/  MOV R19, RZ ;  /* 0x000000ff00137202 */ /* 0x000fe40000000f00 */
[----:B------:R-:W-:Y:S02]  /*25a0*/  MOV R21, RZ ;  /* 0x000000ff00157202 */ /* 0x000fe40000000f00 */
[----:B------:R-:W-:-:S07]  /*25b0*/  LOP3.LUT R22, R22, 0x3ffffffe, RZ, 0xc0, !PT ;  /* 0x3ffffffe16167812 */ /* 0x000fce00078ec0ff */
.L_x_24:
        /* <DEDUP_REMOVED lines=17> */
[----:B---3--:R-:W-:-:S03]  /*26d0*/  FADD R33, R33, -R34 ;  /* 0x8000002221217221 */ /* 0x008fc60000000000 */
[----:B------:R-:W3:Y:S01]  /*26e0*/  LDG.E R34, desc[UR6][R12.64+0x24] ;  /* 0x000024060c227981 */ /* 0x000ee2000c1e1900 */
[----:B------:R-:W-:Y:S01]  /*26f0*/  FFMA R36, R33, R33, R36 ;  /* 0x0000002121247223 */ /* 0x000fe20000000024 */
[----:B----4-:R-:W-:Y:S02]  /*2700*/  FADD R33, R23, -R28 ;  /* 0x8000001c17217221 */ /* 0x010fe40000000000 */
[----:B------:R-:W4:Y:S02]  /*2710*/  LDG.E R28, desc[UR6][R10.64+0x18] ;  /* 0x000018060a1c7981 */ /* 0x000f24000c1e1900 */
[----:B------:R-:W-:Y:S02]  /*2720*/  FFMA R36, R33, R33, R36 ;  /* 0x0000002121247223 */ /* 0x000fe40000000024 */
[----:B------:R-:W4:Y:S01]  /*2730*/  LDG.E R23, desc[UR6][R12.64+0x18] ;  /* 0x000018060c177981 */ /* 0x000f22000c1e1900 */
[----:B-----5:R-:W-:-:S03]  /*2740*/  FADD R29, R29, -R30 ;  /* 0x8000001e1d1d7221 */ /* 0x020fc60000000000 */
[----:B------:R-:W5:Y:S01]  /*2750*/  LDG.E R30, desc[UR6][R12.64+0x1c] ;  /* 0x00001c060c1e7981 */ /* 0x000f62000c1e1900 */
[----:B------:R-:W-:-:S03]  /*2760*/  FFMA R36, R29, R29, R36 ;  /* 0x0000001d1d247223 */ /* 0x000fc60000000024 */
[----:B------:R-:W5:Y:S04]  /*2770*/  LDG.E R29, desc[UR6][R10.64+0x1c] ;  /* 0x00001c060a1d7981 */ /* 0x000f68000c1e1900 */
[----:B------:R-:W3:Y:S01]  /*2780*/  LDG.E R33, desc[UR6][R10.64+0x24] ;  /* 0x000024060a217981 */ /* 0x000ee2000c1e1900 */
[----:B--2---:R-:W-:-:S03]  /*2790*/  FADD R31, R31, -R32 ;  /* 0x800000201f1f7221 */ /* 0x004fc60000000000 */
[----:B------:R-:W2:Y:S01]  /*27a0*/  LDG.E R32, desc[UR6][R10.64+0x20] ;  /* 0x000020060a207981 */ /* 0x000ea2000c1e1900 */
[----:B------:R-:W-:-:S03]  /*27b0*/  FFMA R36, R31, R31, R36 ;  /* 0x0000001f1f247223 */ /* 0x000fc60000000024 */
[----:B------:R-:W2:Y:S01]  /*27c0*/  LDG.E R31, desc[UR6][R12.64+0x20] ;  /* 0x000020060c1f7981 */ /* 0x000ea2000c1e1900 */
[----:B------:R-:W-:-:S03]  /*27d0*/  FADD R19, R24, -R19 ;  /* 0x8000001318137221 */ /* 0x000fc60000000000 */
[----:B------:R-:W2:Y:S01]  /*27e0*/  LDG.E R24, desc[UR6][R12.64+0x28] ;  /* 0x000028060c187981 */ /* 0x000ea2000c1e1900 */
[----:B------:R-:W-:-:S03]  /*27f0*/  FFMA R36, R19, R19, R36 ;  /* 0x0000001313247223 */ /* 0x000fc60000000024 */
[----:B------:R-:W2:Y:S01]  /*2800*/  LDG.E R19, desc[UR6][R10.64+0x28] ;  /* 0x000028060a137981 */ /* 0x000ea2000c1e1900 */
[----:B----4-:R-:W-:-:S03]  /*2810*/  FADD R23, R28, -R23 ;  /* 0x800000171c177221 */ /* 0x010fc60000000000 */
[----:B------:R-:W4:Y:S01]  /*2820*/  LDG.E R28, desc[UR6][R12.64+0x2c] ;  /* 0x00002c060c1c7981 */ /* 0x000f22000c1e1900 */
[----:B------:R-:W-:-:S03]  /*2830*/  FFMA R36, R23, R23, R36 ;  /* 0x0000001717247223 */ /* 0x000fc60000000024 */
[----:B------:R-:W4:Y:S01]  /*2840*/  LDG.E R23, desc[UR6][R10.64+0x2c] ;  /* 0x00002c060a177981 */ /* 0x000f22000c1e1900 */
[----:B-----5:R-:W-:-:S03]  /*2850*/  FADD R29, R29, -R30 ;  /* 0x8000001e1d1d7221 */ /* 0x020fc60000000000 */
[----:B------:R-:W5:Y:S01]  /*2860*/  LDG.E R30, desc[UR6][R10.64+0x38] ;  /* 0x000038060a1e7981 */ /* 0x000f62000c1e1900 */
[----:B------:R-:W-:Y:S01]  /*2870*/  FFMA R36, R29, R29, R36 ;  /* 0x0000001d1d247223 */ /* 0x000fe20000000024 */
[----:B---3--:R-:W-:Y:S02]  /*2880*/  FADD R33, R33, -R34 ;  /* 0x8000002221217221 */ /* 0x008fe40000000000 */
[----:B------:R-:W3:Y:S01]  /*2890*/  LDG.E R34, desc[UR6][R10.64+0x3c] ;  /* 0x00003c060a227981 */ /* 0x000ee2000c1e1900 */
[----:B--2---:R-:W-:-:S03]  /*28a0*/  FADD R31, R32, -R31 ;  /* 0x8000001f201f7221 */ /* 0x004fc60000000000 */
[----:B------:R-:W2:Y:S01]  /*28b0*/  LDG.E R32, desc[UR6][R12.64+0x30] ;  /* 0x000030060c207981 */ /* 0x000ea2000c1e1900 */
[----:B------:R-:W-:-:S03]  /*28c0*/  FFMA R36, R31, R31, R36 ;  /* 0x0000001f1f247223 */ /* 0x000fc60000000024 */
[----:B------:R-:W5:Y:S01]  /*28d0*/  LDG.E R31, desc[UR6][R10.64+0x34] ;  /* 0x000034060a1f7981 */ /* 0x000f62000c1e1900 */
[----:B------:R-:W-:-:S03]  /*28e0*/  FFMA R29, R33, R33, R36 ;  /* 0x00000021211d7223 */ /* 0x000fc60000000024 */
[----:B------:R-:W2:Y:S01]  /*28f0*/  LDG.E R33, desc[UR6][R10.64+0x30] ;  /* 0x000030060a217981 */ /* 0x000ea2000c1e1900 */
[----:B------:R-:W-:-:S03]  /*2900*/  FADD R24, R19, -R24 ;  /* 0x8000001813187221 */ /* 0x000fc60000000000 */
[----:B------:R-:W5:Y:S04]  /*2910*/  LDG.E R36, desc[UR6][R12.64+0x34] ;  /* 0x000034060c247981 */ /* 0x000f68000c1e1900 */
[----:B------:R-:W5:Y:S01]  /*2920*/  LDG.E R19, desc[UR6][R12.64+0x38] ;  /* 0x000038060c137981 */ /* 0x000f62000c1e1900 */
[----:B------:R-:W-:Y:S01]  /*2930*/  UIADD3 UR4, UPT, UPT, UR4, 0x2, URZ ;  /* 0x0000000204047890 */ /* 0x000fe2000fffe0ff */
[----:B------:R-:W-:Y:S01]  /*2940*/  FFMA R24, R24, R24, R29 ;  /* 0x0000001818187223 */ /* 0x000fe2000000001d */
[----:B----4-:R-:W-:-:S04]  /*2950*/  FADD R23, R23, -R28 ;  /* 0x8000001c17177221 */ /* 0x010fc80000000000 */
[----:B------:R-:W-:Y:S01]  /*2960*/  FFMA R23, R23, R23, R24 ;  /* 0x0000001717177223 */ /* 0x000fe20000000018 */
[----:B------:R-:W-:Y:S01]  /*2970*/  ISETP.NE.AND P0, PT, R22, UR4, PT ;  /* 0x0000000416007c0c */ /* 0x000fe2000bf05270 */
[----:B---3--:R-:W-:Y:S01]  /*2980*/  FADD R34, R34, -R35 ;  /* 0x8000002322227221 */ /* 0x008fe20000000000 */
[----:B------:R-:W-:Y:S01]  /*2990*/  IADD3 R21, PT, PT, R21, 0x10, RZ ;  /* 0x0000001015157810 */ /* 0x000fe20007ffe0ff */
[----:B--2---:R-:W-:-:S04]  /*29a0*/  FADD R32, R33, -R32 ;  /* 0x8000002021207221 */ /* 0x004fc80000000000 */
[----:B------:R-:W-:Y:S01]  /*29b0*/  FFMA R32, R32, R32, R23 ;  /* 0x0000002020207223 */ /* 0x000fe20000000017 */
[----:B-----5:R-:W-:Y:S01]  /*29c0*/  FADD R31, R31, -R36 ;  /* 0x800000241f1f7221 */ /* 0x020fe20000000000 */
[----:B------:R-:W-:-:S03]  /*29d0*/  FADD R19, R30, -R19 ;  /* 0x800000131e137221 */ /* 0x000fc60000000000 */
[----:B------:R-:W-:-:S04]  /*29e0*/  FFMA R32, R31, R31, R32 ;  /* 0x0000001f1f207223 */ /* 0x000fc80000000020 */
[----:B------:R-:W-:-:S04]  /*29f0*/  FFMA R19, R19, R19, R32 ;  /* 0x0000001313137223 */ /* 0x000fc80000000020 */
[----:B------:R-:W-:Y:S01]  /*2a00*/  FFMA R19, R34, R34, R19 ;  /* 0x0000002222137223 */ /* 0x000fe20000000013 */
[----:B------:R-:W-:Y:S06]  /*2a10*/  @P0 BRA `(.L_x_24) ;  /* 0xfffffff800e80947 */ /* 0x000fec000383ffff */
.L_x_23:
        /* <DEDUP_REMOVED lines=20> */
[----:B------:R-:W3:Y:S04]  /*2b60*/  LDG.E R30, desc[UR6][R12.64+0x18] ;  /* 0x000018060c1e7981 */ /* 0x000ee8000c1e1900 */
[----:B------:R-:W3:Y:S01]  /*2b70*/  LDG.E R34, desc[UR6][R12.64+0x1c] ;  /* 0x00001c060c227981 */ /* 0x000ee2000c1e1900 */
[----:B------:R-:W-:Y:S01]  /*2b80*/  FFMA R36, R33, R33, R36 ;  /* 0x0000002121247223 */ /* 0x000fe20000000024 */
[----:B----4-:R-:W-:-:S04]  /*2b90*/  FADD R21, R21, -R22 ;  /* 0x8000001615157221 */ /* 0x010fc80000000000 */
[----:B------:R-:W-:Y:S01]  /*2ba0*/  FFMA R36, R21, R21, R36 ;  /* 0x0000001515247223 */ /* 0x000fe20000000024 */
[----:B-----5:R-:W-:-:S04]  /*2bb0*/  FADD R23, R23, -R32 ;  /* 0x8000002017177221 */ /* 0x020fc80000000000 */
[----:B------:R-:W-:Y:S01]  /*2bc0*/  FFMA R23, R23, R23, R36 ;  /* 0x0000001717177223 */ /* 0x000fe20000000024 */
[----:B--2---:R-:W-:-:S04]  /*2bd0*/  FADD R24, R24, -R35 ;  /* 0x8000002318187221 */ /* 0x004fc80000000000 */
[----:B------:R-:W-:Y:S01]  /*2be0*/  FFMA R24, R24, R24, R23 ;  /* 0x0000001818187223 */ /* 0x000fe20000000017 */
[----:B------:R-:W-:Y:S01]  /*2bf0*/  FADD R19, R28, -R19 ;  /* 0x800000131c137221 */ /* 0x000fe20000000000 */
[----:B---3--:R-:W-:-:S03]  /*2c00*/  FADD R29, R29, -R30 ;  /* 0x8000001e1d1d7221 */ /* 0x008fc60000000000 */
[----:B------:R-:W-:Y:S01]  /*2c10*/  FFMA R24, R19, R19, R24 ;  /* 0x0000001313187223 */ /* 0x000fe20000000018 */
[----:B------:R-:W-:-:S03]  /*2c20*/  FADD R31, R31, -R34 ;  /* 0x800000221f1f7221 */ /* 0x000fc60000000000 */
[----:B------:R-:W-:-:S04]  /*2c30*/  FFMA R24, R29, R29, R24 ;  /* 0x0000001d1d187223 */ /* 0x000fc80000000018 */
[----:B------:R-:W-:-:S07]  /*2c40*/  FFMA R19, R31, R31, R24 ;  /* 0x0000001f1f137223 */ /* 0x000fce0000000018 */
.L_x_25:
[----:B------:R-:W-:Y:S05]  /*2c50*/  @P2 BRA `(.L_x_26) ;  /* 0x00000008007c2947 */ /* 0x000fea0003800000 */
[----:B------:R-:W-:Y:S02]  /*2c60*/  IADD3 R18, PT, PT, -R18, -0x9, R15 ;  /* 0xfffffff712127810 */ /* 0x000fe40007ffe10f */
[----:B------:R-:W-:Y:S02]  /*2c70*/  ISETP.NE.AND P1, PT, R26, RZ, PT ;  /* 0x000000ff1a00720c */ /* 0x000fe40003f25270 */
[----:B------:R-:W-:Y:S02]  /*2c80*/  ISETP.GE.U32.AND P0, PT, R18, 0xf, PT ;  /* 0x0000000f1200780c */ /* 0x000fe40003f06070 */
[----:B------:R-:W-:-:S11]  /*2c90*/  MOV R21, R20 ;  /* 0x0000001400157202 */ /* 0x000fd60000000f00 */
[----:B------:R-:W-:Y:S05]  /*2ca0*/  @!P0 BRA `(.L_x_27) ;  /* 0x00000004001c8947 */ /* 0x000fea0003800000 */
[----:B------:R-:W-:-:S05]  /*2cb0*/  UMOV UR4, URZ ;  /* 0x000000ff00047c82 */ /* 0x000fca0008000000 */
.L_x_28:
        /* <DEDUP_REMOVED lines=12> */
[----:B------:R-:W5:Y:S01]  /*2d80*/  LDG.E R37, desc[UR6][R10.64+0x3c] ;  /* 0x00003c060a257981 */ /* 0x000f62000c1e1900 */
[----:B--2---:R-:W-:-:S03]  /*2d90*/  FADD R24, R22, -R29 ;  /* 0x8000001d16187221 */ /* 0x004fc60000000000 */
[----:B------:R-:W2:Y:S04]  /*2da0*/  LDG.E R22, desc[UR6][R12.64+0x10] ;  /* 0x000010060c167981 */ /* 0x000ea8000c1e1900 */
[----:B------:R-:W2:Y:S01]  /*2db0*/  LDG.E R29, desc[UR6][R10.64+0x10] ;  /* 0x000010060a1d7981 */ /* 0x000ea2000c1e1900 */
[----:B------:R-:W-:Y:S01]  /*2dc0*/  FFMA R19, R24, R24, R19 ;  /* 0x0000001818137223 */ /* 0x000fe20000000013 */
[----:B---3--:R-:W-:Y:S02]  /*2dd0*/  FADD R28, R28, -R31 ;  /* 0x8000001f1c1c7221 */ /* 0x008fe40000000000 */
[----:B------:R-:W3:Y:S04]  /*2de0*/  LDG.E R31, desc[UR6][R12.64+0x14] ;  /* 0x000014060c1f7981 */ /* 0x000ee8000c1e1900 */
[----:B------:R-:W3:Y:S01]  /*2df0*/  LDG.E R24, desc[UR6][R10.64+0x14] ;  /* 0x000014060a187981 */ /* 0x000ee2000c1e1900 */
[----:B------:R-:W-:Y:S01]  /*2e00*/  FFMA R19, R28, R28, R19 ;  /* 0x0000001c1c137223 */ /* 0x000fe20000000013 */
[----:B----4-:R-:W-:-:S02]  /*2e10*/  FADD R18, R18, -R33 ;  /* 0x8000002112127221 */ /* 0x010fc40000000000 */
[----:B------:R-:W4:Y:S04]  /*2e20*/  LDG.E R28, desc[UR6][R12.64+0x18] ;  /* 0x000018060c1c7981 */ /* 0x000f28000c1e1900 */
[----:B------:R-:W4:Y:S01]  /*2e30*/  LDG.E R33, desc[UR6][R10.64+0x18] ;  /* 0x000018060a217981 */ /* 0x000f22000c1e1900 */
[----:B------:R-:W-:-:S03]  /*2e40*/  FFMA R32, R18, R18, R19 ;  /* 0x0000001212207223 */ /* 0x000fc60000000013 */
[----:B------:R-:W4:Y:S04]  /*2e50*/  LDG.E R19, desc[UR6][R12.64+0x20] ;  /* 0x000020060c137981 */ /* 0x000f28000c1e1900 */
[----:B------:R-:W4:Y:S01]  /*2e60*/  LDG.E R18, desc[UR6][R10.64+0x20] ;  /* 0x000020060a127981 */ /* 0x000f22000c1e1900 */
[----:B-----5:R-:W-:-:S03]  /*2e70*/  FADD R23, R20, -R23 ;  /* 0x8000001714177221 */ /* 0x020fc60000000000 */
[----:B------:R-:W5:Y:S01]  /*2e80*/  LDG.E R20, desc[UR6][R10.64+0x24] ;  /* 0x000024060a147981 */ /* 0x000f62000c1e1900 */
[----:B------:R-:W-:-:S03]  /*2e90*/  FFMA R32, R23, R23, R32 ;  /* 0x0000001717207223 */ /* 0x000fc60000000020 */
[----:B------:R-:W5:Y:S01]  /*2ea0*/  LDG.E R23, desc[UR6][R12.64+0x24] ;  /* 0x000024060c177981 */ /* 0x000f62000c1e1900 */
[----:B------:R-:W-:-:S03]  /*2eb0*/  FADD R35, R30, -R35 ;  /* 0x800000231e237221 */ /* 0x000fc60000000000 */
[----:B------:R-:W5:Y:S01]  /*2ec0*/  LDG.E R30, desc[UR6][R10.64+0x34] ;  /* 0x000034060a1e7981 */ /* 0x000f62000c1e1900 */
[----:B--2---:R-:W-:-:S03]  /*2ed0*/  FADD R29, R22, -R29 ;  /* 0x8000001d161d7221 */ /* 0x004fc60000000000 */
[----:B------:R-:W2:Y:S01]  /*2ee0*/  LDG.E R22, desc[UR6][R10.64+0x28] ;  /* 0x000028060a167981 */ /* 0x000ea2000c1e1900 */
[----:B------:R-:W-:-:S03]  /*2ef0*/  FFMA R32, R29, R29, R32 ;  /* 0x0000001d1d207223 */ /* 0x000fc60000000020 */
[----:B------:R-:W2:Y:S01]  /*2f00*/  LDG.E R29, desc[UR6][R12.64+0x28] ;  /* 0x000028060c1d7981 */ /* 0x000ea2000c1e1900 */
[----:B---3--:R-:W-:-:S03]  /*2f10*/  FADD R31, R31, -R24 ;  /* 0x800000181f1f7221 */ /* 0x008fc60000000000 */
[----:B------:R-:W3:Y:S01]  /*2f20*/  LDG.E R24, desc[UR6][R12.64+0x2c] ;  /* 0x00002c060c187981 */ /* 0x000ee2000c1e1900 */
[----:B------:R-:W-:-:S03]  /*2f30*/  FFMA R32, R31, R31, R32 ;  /* 0x0000001f1f207223 */ /* 0x000fc60000000020 */
[----:B------:R-:W3:Y:S01]  /*2f40*/  LDG.E R31, desc[UR6][R10.64+0x2c] ;  /* 0x00002c060a1f7981 */ /* 0x000ee2000c1e1900 */
[----:B----4-:R-:W-:-:S03]  /*2f50*/  FADD R33, R28, -R33 ;  /* 0x800000211c217221 */ /* 0x010fc60000000000 */
[----:B------:R-:W4:Y:S01]  /*2f60*/  LDG.E R28, desc[UR6][R12.64+0x38] ;  /* 0x000038060c1c7981 */ /* 0x000f22000c1e1900 */
[----:B------:R-:W-:Y:S01]  /*2f70*/  FFMA R32, R33, R33, R32 ;  /* 0x0000002121207223 */ /* 0x000fe20000000020 */
[----:B------:R-:W-:-:S03]  /*2f80*/  FADD R33, R19, -R18 ;  /* 0x8000001213217221 */ /* 0x000fc60000000000 */
[----:B------:R-:W-:Y:S01]  /*2f90*/  FFMA R32, R35, R35, R32 ;  /* 0x0000002323207223 */ /* 0x000fe20000000020 */
[----:B------:R-:W4:Y:S04]  /*2fa0*/  LDG.E R19, desc[UR6][R12.64+0x30] ;  /* 0x000030060c137981 */ /* 0x000f28000c1e1900 */
[----:B------:R-:W4:Y:S01]  /*2fb0*/  LDG.E R18, desc[UR6][R10.64+0x30] ;  /* 0x000030060a127981 */ /* 0x000f22000c1e1900 */
[----:B------:R-:W-:-:S03]  /*2fc0*/  FFMA R34, R33, R33, R32 ;  /* 0x0000002121227223 */ /* 0x000fc60000000020 */
[----:B------:R-:W4:Y:S04]  /*2fd0*/  LDG.E R33, desc[UR6][R12.64+0x34] ;  /* 0x000034060c217981 */ /* 0x000f28000c1e1900 */
[----:B------:R-:W4:Y:S04]  /*2fe0*/  LDG.E R35, desc[UR6][R10.64+0x38] ;  /* 0x000038060a237981 */ /* 0x000f28000c1e1900 */
[----:B------:R-:W4:Y:S01]  /*2ff0*/  LDG.E R32, desc[UR6][R12.64+0x3c] ;  /* 0x00003c060c207981 */ /* 0x000f22000c1e1900 */
[----:B-----5:R-:W-:-:S04]  /*3000*/  FADD R23, R23, -R20 ;  /* 0x8000001417177221 */ /* 0x020fc80000000000 */
[----:B------:R-:W-:Y:S01]  /*3010*/  FFMA R34, R23, R23, R34 ;  /* 0x0000001717227223 */ /* 0x000fe20000000022 */
[----:B------:R-:W-:-:S04]  /*3020*/  UIADD3 UR4, UPT, UPT, UR4, 0x10, URZ ;  /* 0x0000001004047890 */ /* 0x000fc8000fffe0ff */
[----:B------:R-:W-:Y:S01]  /*3030*/  UISETP.NE.AND UP0, UPT, UR4, URZ, UPT ;  /* 0x000000ff0400728c */ /* 0x000fe2000bf05270 */
[----:B------:R-:W-:Y:S01]  /*3040*/  IADD3 R21, PT, PT, R21, 0x10, RZ ;  /* 0x0000001015157810 */ /* 0x000fe20007ffe0ff */
[----:B--2---:R-:W-:-:S04]  /*3050*/  FADD R29, R29, -R22 ;  /* 0x800000161d1d7221 */ /* 0x004fc80000000000 */
[----:B------:R-:W-:Y:S01]  /*3060*/  FFMA R34, R29, R29, R34 ;  /* 0x0000001d1d227223 */ /* 0x000fe20000000022 */
[----:B---3--:R-:W-:-:S04]  /*3070*/  FADD R31, R24, -R31 ;  /* 0x8000001f181f7221 */ /* 0x008fc80000000000 */
[----:B------:R-:W-:Y:S01]  /*3080*/  FFMA R34, R31, R31, R34 ;  /* 0x0000001f1f227223 */ /* 0x000fe20000000022 */
[----:B----4-:R-:W-:-:S04]  /*3090*/  FADD R19, R19, -R18 ;  /* 0x8000001213137221 */ /* 0x010fc80000000000 */
[----:B------:R-:W-:Y:S01]  /*30a0*/  FFMA R34, R19, R19, R34 ;  /* 0x0000001313227223 */ /* 0x000fe20000000022 */
[----:B------:R-:W-:Y:S01]  /*30b0*/  FADD R33, R33, -R30 ;  /* 0x8000001e21217221 */ /* 0x000fe20000000000 */
[----:B------:R-:W-:-:S03]  /*30c0*/  FADD R35, R28, -R35 ;  /* 0x800000231c237221 */ /* 0x000fc60000000000 */
[----:B------:R-:W-:Y:S01]  /*30d0*/  FFMA R34, R33, R33, R34 ;  /* 0x0000002121227223 */ /* 0x000fe20000000022 */
[----:B------:R-:W-:-:S03]  /*30e0*/  FADD R37, R32, -R37 ;  /* 0x8000002520257221 */ /* 0x000fc60000000000 */
[----:B------:R-:W-:-:S04]  /*30f0*/  FFMA R34, R35, R35, R34 ;  /* 0x0000002323227223 */ /* 0x000fc80000000022 */
[----:B------:R-:W-:Y:S01]  /*3100*/  FFMA R19, R37, R37, R34 ;  /* 0x0000002525137223 */ /* 0x000fe20000000022 */
[----:B------:R-:W-:Y:S06]  /*3110*/  BRA.U UP0, `(.L_x_28) ;  /* 0xfffffff900e87547 */ /* 0x000fec000b83ffff */
.L_x_27:
[----:B------:R-:W-:Y:S05]  /*3120*/  @!P1 BRA `(.L_x_26) ;  /* 0x0000000400489947 */ /* 0x000fea0003800000 */
[----:B------:R-:W-:Y:S02]  /*3130*/  LOP3.LUT R10, R15, 0x8, RZ, 0x3c, !PT ;  /* 0x000000080f0a7812 */ /* 0x000fe400078e3cff */
[----:B------:R-:W-:Y:S02]  /*3140*/  IADD3 R11, PT, PT, R26, -0x1, RZ ;  /* 0xffffffff1a0b7810 */ /* 0x000fe40007ffe0ff */
[----:B------:R-:W-:Y:S02]  /*3150*/  IADD3 R10, PT, PT, -R7, R10, RZ ;  /* 0x0000000a070a7210 */ /* 0x000fe40007ffe1ff */
[----:B------:R-:W-:Y:S02]  /*3160*/  ISETP.NE.AND P2, PT, R3, RZ, PT ;  /* 0x000000ff0300720c */ /* 0x000fe40003f45270 */
        /* <DEDUP_REMOVED lines=25> */
[----:B---3--:R-:W-:-:S04]  /*3300*/  FADD R28, R33, -R28 ;  /* 0x8000001c211c7221 */ /* 0x008fc80000000000 */
[----:B------:R-:W-:Y:S01]  /*3310*/  FFMA R19, R28, R28, R19 ;  /* 0x0000001c1c137223 */ /* 0x000fe20000000013 */
[----:B----4-:R-:W-:-:S04]  /*3320*/  FADD R24, R31, -R24 ;  /* 0x800000181f187221 */ /* 0x010fc80000000000 */
[----:B------:R-:W-:Y:S01]  /*3330*/  FFMA R19, R24, R24, R19 ;  /* 0x0000001818137223 */ /* 0x000fe20000000013 */
[----:B-----5:R-:W-:-:S04]  /*3340*/  FADD R22, R29, -R22 ;  /* 0x800000161d167221 */ /* 0x020fc80000000000 */
[----:B------:R-:W-:Y:S01]  /*3350*/  FFMA R19, R22, R22, R19 ;  /* 0x0000001616137223 */ /* 0x000fe20000000013 */
[----:B------:R-:W-:-:S04]  /*3360*/  FADD R20, R23, -R20 ;  /* 0x8000001417147221 */ /* 0x000fc80000000000 */
[----:B------:R-:W-:Y:S01]  /*3370*/  FFMA R19, R20, R20, R19 ;  /* 0x0000001414137223 */ /* 0x000fe20000000013 */
[----:B------:R-:W-:-:S04]  /*3380*/  FADD R18, R18, -R35 ;  /* 0x8000002312127221 */ /* 0x000fc80000000000 */
[----:B------:R-:W-:Y:S01]  /*3390*/  FFMA R19, R18, R18, R19 ;  /* 0x0000001212137223 */ /* 0x000fe20000000013 */
[----:B------:R-:W-:Y:S01]  /*33a0*/  IADD3 R21, PT, PT, R21, 0x8, RZ ;  /* 0x0000000815157810 */ /* 0x000fe20007ffe0ff */
[----:B--2---:R-:W-:Y:S01]  /*33b0*/  FADD R32, R15, -R32 ;  /* 0x800000200f207221 */ /* 0x004fe20000000000 */
[----:B------:R-:W-:-:S03]  /*33c0*/  FADD R30, R30, -R37 ;  /* 0x800000251e1e7221 */ /* 0x000fc60000000000 */
[----:B------:R-:W-:-:S04]  /*33d0*/  FFMA R19, R32, R32, R19 ;  /* 0x0000002020137223 */ /* 0x000fc80000000013 */
[----:B------:R-:W-:-:S07]  /*33e0*/  FFMA R19, R30, R30, R19 ;  /* 0x0000001e1e137223 */ /* 0x000fce0000000013 */
.L_x_29:
        /* <DEDUP_REMOVED lines=20> */
.L_x_30:
        /* <DEDUP_REMOVED lines=18> */
.L_x_26:
[----:B------:R-:W-:-:S04]  /*3650*/  FSETP.GEU.AND P0, PT, R19, R6, PT ;  /* 0x000000061300720b */ /* 0x000fc80003f0e000 */
[----:B------:R-:W-:Y:S02]  /*3660*/  FSEL R6, R19, R6, !P0 ;  /* 0x0000000613067208 */ /* 0x000fe40004000000 */
[----:B------:R-:W-:-:S07]  /*3670*/  SEL R5, R14, R5, !P0 ;  /* 0x000000050e057207 */ /* 0x000fce0004000000 */
.L_x_22:
[----:B------:R-:W0:Y:S01]  /*3680*/  LDCU UR4, c[0x0][0x3b4] ;  /* 0x00007680ff0477ac */ /* 0x000e220008000800 */
[----:B------:R-:W-:-:S04]  /*3690*/  IADD3 R14, PT, PT, R14, 0x1, RZ ;  /* 0x000000010e0e7810 */ /* 0x000fc80007ffe0ff */
[----:B0-----:R-:W-:-:S13]  /*36a0*/  ISETP.NE.AND P0, PT, R14, UR4, PT ;  /* 0x000000040e007c0c */ /* 0x001fda000bf05270 */
[----:B------:R-:W-:Y:S05]  /*36b0*/  @!P0 BRA `(.L_x_20) ;  /* 0x0000000c00288947 */ /* 0x000fea0003800000 */
[----:B------:R-:W-:Y:S05]  /*36c0*/  BRA `(.L_x_31) ;  /* 0xffffffec00647947 */ /* 0x000fea000383ffff */
.L_x_21:
        /* <DEDUP_REMOVED lines=12> */
[----:B------:R-:W-:-:S07]  /*3790*/  MOV R6, 0x7f7fffff ;  /* 0x7f7fffff00067802 */ /* 0x000fce0000000f00 */
.L_x_38:
[----:B------:R-:W0:Y:S02]  /*37a0*/  LDC.64 R8, c[0x0][0x398] ;  /* 0x0000e600ff087b82 */ /* 0x000e240000000a00 */
[----:B0-----:R-:W-:-:S06]  /*37b0*/  IMAD.WIDE.U32 R8, R12, 0x4, R8 ;  /* 0x000000040c087825 */ /* 0x001fcc00078e0008 */
[----:B------:R-:W2:Y:S02]  /*37c0*/  LDG.E R9, desc[UR6][R8.64] ;  /* 0x0000000608097981 */ /* 0x000ea4000c1e1900 */
[----:B--2---:R-:W-:-:S13]  /*37d0*/  ISETP.NE.AND P3, PT, R9, R4, PT ;  /* 0x000000040900720c */ /* 0x004fda0003f65270 */
[----:B------:R-:W-:Y:S05]  /*37e0*/  @P3 BRA `(.L_x_32) ;  /* 0x0000000800cc3947 */ /* 0x000fea0003800000 */
[----:B------:R-:W0:Y:S01]  /*37f0*/  LDCU UR4, c[0x0][0x3b8] ;  /* 0x00007700ff0477ac */ /* 0x000e220008000800 */
[----:B------:R-:W-:Y:S01]  /*3800*/  HFMA2 R15, -RZ, RZ, 0, 0 ;  /* 0x00000000ff0f7431 */ /* 0x000fe200000001ff */
[----:B0-----:R-:W-:-:S09]  /*3810*/  UISETP.GE.AND UP0, UPT, UR4, 0x1, UPT ;  /* 0x000000010400788c */ /* 0x001fd2000bf06270 */
[----:B------:R-:W-:Y:S05]  /*3820*/  BRA.U !UP0, `(.L_x_33) ;  /* 0x0000000908b07547 */ /* 0x000fea000b800000 */
[----:B------:R-:W-:Y:S01]  /*3830*/  IMAD R13, R12, UR4, RZ ;  /* 0x000000040c0d7c24 */ /* 0x000fe2000f8e02ff */
[----:B------:R-:W-:Y:S02]  /*3840*/  MOV R15, RZ ;  /* 0x000000ff000f7202 */ /* 0x000fe40000000f00 */
[----:B------:R-:W-:Y:S02]  /*3850*/  MOV R18, RZ ;  /* 0x000000ff00127202 */ /* 0x000fe40000000f00 */
[----:B------:R-:W-:Y:S01]  /*3860*/  SHF.R.S32.HI R14, RZ, 0x1f, R13 ;  /* 0x0000001fff0e7819 */ /* 0x000fe2000001140d */
[----:B------:R-:W-:Y:S06]  /*3870*/  @!P0 BRA `(.L_x_34) ;  /* 0x0000000400308947 */ /* 0x000fec0003800000 */
[----:B------:R-:W-:Y:S01]  /*3880*/  HFMA2 R18, -RZ, RZ, 0, 0 ;  /* 0x00000000ff127431 */ /* 0x000fe200000001ff */
[----:B------:R-:W-:-:S07]  /*3890*/  MOV R15, RZ ;  /* 0x000000ff000f7202 */ /* 0x000fce0000000f00 */
.L_x_35:
[----:B------:R-:W0:Y:S01]  /*38a0*/  LDC.64 R8, c[0x0][0x388] ;  /* 0x0000e200ff087b82 */ /* 0x000e220000000a00 */
[----:B------:R-:W-:Y:S01]  /*38b0*/  IADD3 R21, P3, PT, R13, R18, RZ ;  /* 0x000000120d157210 */ /* 0x000fe20007f7e0ff */
[----:B------:R-:W-:-:S03]  /*38c0*/  IMAD.WIDE.U32 R10, R18, 0x4, R16 ;  /* 0x00000004120a7825 */ /* 0x000fc600078e0010 */
[----:B------:R-:W-:Y:S02]  /*38d0*/  IADD3.X R22, PT, PT, RZ, R14, RZ, P3, !PT ;  /* 0x0000000eff167210 */ /* 0x000fe40001ffe4ff */
[----:B------:R-:W2:Y:S04]  /*38e0*/  LDG.E R34, desc[UR6][R10.64+0x4] ;  /* 0x000004060a227981 */ /* 0x000ea8000c1e1900 */
[----:B------:R-:W3:Y:S04]  /*38f0*/  LDG.E R23, desc[UR6][R10.64+0xc] ;  /* 0x00000c060a177981 */ /* 0x000ee8000c1e1900 */
[----:B------:R-:W4:Y:S04]  /*3900*/  LDG.E R28, desc[UR6][R10.64+0x10] ;  /* 0x000010060a1c7981 */ /* 0x000f28000c1e1900 */
[----:B------:R-:W5:Y:S01]  /*3910*/  LDG.E R31, desc[UR6][R10.64+0x18] ;  /* 0x000018060a1f7981 */ /* 0x000f62000c1e1900 */
[----:B0-----:R-:W-:-:S04]  /*3920*/  LEA R8, P3, R21, R8, 0x2 ;  /* 0x0000000815087211 */ /* 0x001fc800078610ff */
[----:B------:R-:W-:Y:S02]  /*3930*/  LEA.HI.X R9, R21, R9, R22, 0x2, P3 ;  /* 0x0000000915097211 */ /* 0x000fe400018f1416 */
[----:B------:R-:W2:Y:S04]  /*3940*/  LDG.E R22, desc[UR6][R10.64] ;  /* 0x000000060a167981 */ /* 0x000ea8000c1e1900 */
[----:B------:R-:W2:Y:S04]  /*3950*/  LDG.E R29, desc[UR6][R8.64] ;  /* 0x00000006081d7981 */ /* 0x000ea8000c1e1900 */
        /* <DEDUP_REMOVED lines=16> */
[----:B------:R-:W4:Y:S04]  /*3a60*/  LDG.E R24, desc[UR6][R10.64+0x20] ;  /* 0x000020060a187981 */ /* 0x000f28000c1e1900 */
[----:B------:R-:W4:Y:S01]  /*3a70*/  LDG.E R21, desc[UR6][R8.64+0x20] ;  /* 0x0000200608157981 */ /* 0x000f22000c1e1900 */
[----:B------:R-:W-:Y:S01]  /*3a80*/  FFMA R33, R34, R34, R33 ;  /* 0x0000002222217223 */ /* 0x000fe20000000021 */
[----:B-----5:R-:W-:Y:S01]  /*3a90*/  FADD R26, R23, -R26 ;  /* 0x8000001a171a7221 */ /* 0x020fe20000000000 */
[----:B------:R-:W-:Y:S01]  /*3aa0*/  FADD R28, R28, -R25 ;  /* 0x800000191c1c7221 */ /* 0x000fe20000000000 */
[----:B------:R-:W5:Y:S02]  /*3ab0*/  LDG.E R23, desc[UR6][R8.64+0x24] ;  /* 0x0000240608177981 */ /* 0x000f64000c1e1900 */
[----:B------:R-:W-:-:S02]  /*3ac0*/  FFMA R33, R26, R26, R33 ;  /* 0x0000001a1a217223 */ /* 0x000fc40000000021 */
[----:B------:R-:W5:Y:S02]  /*3ad0*/  LDG.E R26, desc[UR6][R10.64+0x24] ;  /* 0x000024060a1a7981 */ /* 0x000f64000c1e1900 */
[----:B------:R-:W-:Y:S02]  /*3ae0*/  FFMA R33, R28, R28, R33 ;  /* 0x0000001c1c217223 */ /* 0x000fe40000000021 */
[----:B------:R-:W3:Y:S01]  /*3af0*/  LDG.E R28, desc[UR6][R10.64+0x28] ;  /* 0x000028060a1c7981 */ /* 0x000ee2000c1e1900 */
[----:B------:R-:W-:-:S03]  /*3b00*/  FADD R32, R31, -R32 ;  /* 0x800000201f207221 */ /* 0x000fc60000000000 */
[----:B------:R-:W3:Y:S04]  /*3b10*/  LDG.E R25, desc[UR6][R8.64+0x28] ;  /* 0x0000280608197981 */ /* 0x000ee8000c1e1900 */
[----:B------:R-:W3:Y:S04]  /*3b20*/  LDG.E R31, desc[UR6][R10.64+0x34] ;  /* 0x000034060a1f7981 */ /* 0x000ee8000c1e1900 */
[----:B------:R-:W3:Y:S01]  /*3b30*/  LDG.E R34, desc[UR6][R8.64+0x34] ;  /* 0x0000340608227981 */ /* 0x000ee2000c1e1900 */
[----:B--2---:R-:W-:-:S04]  /*3b40*/  FADD R30, R29, -R30 ;  /* 0x8000001e1d1e7221 */ /* 0x004fc80000000000 */
[----:B------:R-:W-:Y:S01]  /*3b50*/  FFMA R33, R30, R30, R33 ;  /* 0x0000001e1e217223 */ /* 0x000fe20000000021 */
[----:B------:R-:W-:Y:S02]  /*3b60*/  FADD R30, R15, -R22 ;  /* 0x800000160f1e7221 */ /* 0x000fe40000000000 */
[----:B------:R-:W2:Y:S01]  /*3b70*/  LDG.E R15, desc[UR6][R10.64+0x2c] ;  /* 0x00002c060a0f7981 */ /* 0x000ea2000c1e1900 */
[----:B------:R-:W-:-:S03]  /*3b80*/  FFMA R29, R32, R32, R33 ;  /* 0x00000020201d7223 */ /* 0x000fc60000000021 */
[----:B------:R-:W2:Y:S04]  /*3b90*/  LDG.E R22, desc[UR6][R8.64+0x2c] ;  /* 0x00002c0608167981 */ /* 0x000ea8000c1e1900 */
[----:B------:R-:W2:Y:S04]  /*3ba0*/  LDG.E R33, desc[UR6][R10.64+0x30] ;  /* 0x000030060a217981 */ /* 0x000ea8000c1e1900 */
[----:B------:R-:W2:Y:S01]  /*3bb0*/  LDG.E R32, desc[UR6][R8.64+0x30] ;  /* 0x0000300608207981 */ /* 0x000ea2000c1e1900 */
[----:B------:R-:W-:Y:S01]  /*3bc0*/  FFMA R29, R30, R30, R29 ;  /* 0x0000001e1e1d7223 */ /* 0x000fe2000000001d */
[----:B----4-:R-:W-:-:S02]  /*3bd0*/  FADD R36, R24, -R21 ;  /* 0x8000001518247221 */ /* 0x010fc40000000000 */
[----:B------:R-:W4:Y:S04]  /*3be0*/  LDG.E R30, desc[UR6][R10.64+0x38] ;  /* 0x000038060a1e7981 */ /* 0x000f28000c1e1900 */
[----:B------:R-:W4:Y:S04]  /*3bf0*/  LDG.E R21, desc[UR6][R8.64+0x38] ;  /* 0x0000380608157981 */ /* 0x000f28000c1e1900 */
[----:B------:R-:W4:Y:S01]  /*3c00*/  LDG.E R24, desc[UR6][R8.64+0x3c] ;  /* 0x00003c0608187981 */ /* 0x000f22000c1e1900 */
[----:B------:R-:W-:Y:S01]  /*3c10*/  FFMA R29, R36, R36, R29 ;  /* 0x00000024241d7223 */ /* 0x000fe2000000001d */
[----:B-----5:R-:W-:Y:S01]  /*3c20*/  FADD R26, R26, -R23 ;  /* 0x800000171a1a7221 */ /* 0x020fe20000000000 */
[----:B---3--:R-:W-:-:S03]  /*3c30*/  FADD R28, R28, -R25 ;  /* 0x800000191c1c7221 */ /* 0x008fc60000000000 */
[----:B------:R-:W-:Y:S01]  /*3c40*/  FFMA R29, R26, R26, R29 ;  /* 0x0000001a1a1d7223 */ /* 0x000fe2000000001d */
[----:B------:R-:W-:-:S03]  /*3c50*/  IADD3 R18, PT, PT, R18, 0x10, RZ ;  /* 0x0000001012127810 */ /* 0x000fc60007ffe0ff */
[----:B------:R-:W-:Y:S01]  /*3c60*/  FFMA R29, R28, R28, R29 ;  /* 0x0000001c1c1d7223 */ /* 0x000fe2000000001d */
[----:B------:R-:W-:Y:S01]  /*3c70*/  ISETP.NE.AND P3, PT, R18, R7, PT ;  /* 0x000000071200720c */ /* 0x000fe20003f65270 */
[----:B------:R-:W-:Y:S01]  /*3c80*/  FADD R34, R31, -R34 ;  /* 0x800000221f227221 */ /* 0x000fe20000000000 */
[----:B--2---:R-:W-:-:S04]  /*3c90*/  FADD R22, R15, -R22 ;  /* 0x800000160f167221 */ /* 0x004fc80000000000 */
[----:B------:R-:W-:Y:S01]  /*3ca0*/  FFMA R29, R22, R22, R29 ;  /* 0x00000016161d7223 */ /* 0x000fe2000000001d */
[----:B------:R-:W-:-:S04]  /*3cb0*/  FADD R32, R33, -R32 ;  /* 0x8000002021207221 */ /* 0x000fc80000000000 */
[----:B------:R-:W-:-:S04]  /*3cc0*/  FFMA R29, R32, R32, R29 ;  /* 0x00000020201d7223 */ /* 0x000fc8000000001d */
[----:B------:R-:W-:Y:S01]  /*3cd0*/  FFMA R29, R34, R34, R29 ;  /* 0x00000022221d7223 */ /* 0x000fe2000000001d */
[----:B----4-:R-:W-:Y:S01]  /*3ce0*/  FADD R30, R30, -R21 ;  /* 0x800000151e1e7221 */ /* 0x010fe20000000000 */
[----:B------:R-:W-:-:S03]  /*3cf0*/  FADD R24, R35, -R24 ;  /* 0x8000001823187221 */ /* 0x000fc60000000000 */
[----:B------:R-:W-:-:S04]  /*3d00*/  FFMA R29, R30, R30, R29 ;  /* 0x0000001e1e1d7223 */ /* 0x000fc8000000001d */
[----:B------:R-:W-:Y:S01]  /*3d10*/  FFMA R15, R24, R24, R29 ;  /* 0x00000018180f7223 */ /* 0x000fe2000000001d */
[----:B------:R-:W-:Y:S06]  /*3d20*/  @P3 BRA `(.L_x_35) ;  /* 0xfffffff800dc3947 */ /* 0x000fec000383ffff */
[----:B------:R-:W-:-:S07]  /*3d30*/  MOV R18, R7 ;  /* 0x0000000700127202 */ /* 0x000fce0000000f00 */
.L_x_34:
        /* <DEDUP_REMOVED lines=10> */
[----:B------:R-:W4:Y:S04]  /*3de0*/  LDG.E R29, desc[UR6][R10.64+0x8] ;  /* 0x000008060a1d7981 */ /* 0x000f28000c1e1900 */
[----:B------:R-:W5:Y:S04]  /*3df0*/  LDG.E R26, desc[UR6][R10.64+0xc] ;  /* 0x00000c060a1a7981 */ /* 0x000f68000c1e1900 */
[----:B------:R-:W5:Y:S01]  /*3e00*/  LDG.E R24, desc[UR6][R10.64+0x10] ;  /* 0x000010060a187981 */ /* 0x000f62000c1e1900 */
[----:B0-----:R-:W-:-:S03]  /*3e10*/  LEA R8, P3, R21, R8, 0x2 ;  /* 0x0000000815087211 */ /* 0x001fc600078610ff */
[----:B------:R-:W5:Y:S01]  /*3e20*/  LDG.E R32, desc[UR6][R10.64+0x1c] ;  /* 0x00001c060a207981 */ /* 0x000f62000c1e1900 */
[----:B------:R-:W-:-:S03]  /*3e30*/  LEA.HI.X R9, R21, R9, R22, 0x2, P3 ;  /* 0x0000000915097211 */ /* 0x000fc600018f1416 */
[----:B------:R-:W5:Y:S04]  /*3e40*/  LDG.E R22, desc[UR6][R10.64+0x14] ;  /* 0x000014060a167981 */ /* 0x000f68000c1e1900 */
[----:B------:R-:W2:Y:S04]  /*3e50*/  LDG.E R35, desc[UR6][R8.64] ;  /* 0x0000000608237981 */ /* 0x000ea8000c1e1900 */
[----:B------:R-:W3:Y:S04]  /*3e60*/  LDG.E R30, desc[UR6][R8.64+0x4] ;  /* 0x00000406081e7981 */ /* 0x000ee8000c1e1900 */
[----:B------:R-:W4:Y:S04]  /*3e70*/  LDG.E R28, desc[UR6][R8.64+0x8] ;  /* 0x00000806081c7981 */ /* 0x000f28000c1e1900 */
        /* <DEDUP_REMOVED lines=8> */
[----:B---3--:R-:W-:Y:S01]  /*3f00*/  FADD R30, R31, -R30 ;  /* 0x8000001e1f1e7221 */ /* 0x008fe20000000000 */
[----:B----4-:R-:W-:-:S03]  /*3f10*/  FADD R28, R29, -R28 ;  /* 0x8000001c1d1c7221 */ /* 0x010fc60000000000 */
[----:B------:R-:W-:Y:S01]  /*3f20*/  FFMA R15, R30, R30, R15 ;  /* 0x0000001e1e0f7223 */ /* 0x000fe2000000000f */
[----:B-----5:R-:W-:-:S03]  /*3f30*/  FADD R26, R26, -R25 ;  /* 0x800000191a1a7221 */ /* 0x020fc60000000000 */
[----:B------:R-:W-:Y:S01]  /*3f40*/  FFMA R15, R28, R28, R15 ;  /* 0x0000001c1c0f7223 */ /* 0x000fe2000000000f */
[----:B------:R-:W-:-:S03]  /*3f50*/  FADD R24, R24, -R23 ;  /* 0x8000001718187221 */ /* 0x000fc60000000000 */
[----:B------:R-:W-:Y:S01]  /*3f60*/  FFMA R15, R26, R26, R15 ;  /* 0x0000001a1a0f7223 */ /* 0x000fe2000000000f */
[----:B------:R-:W-:-:S03]  /*3f70*/  FADD R22, R22, -R33 ;  /* 0x8000002116167221 */ /* 0x000fc60000000000 */
[----:B------:R-:W-:-:S04]  /*3f80*/  FFMA R15, R24, R24, R15 ;  /* 0x00000018180f7223 */ /* 0x000fc8000000000f */
[----:B------:R-:W-:Y:S01]  /*3f90*/  FFMA R15, R22, R22, R15 ;  /* 0x00000016160f7223 */ /* 0x000fe2000000000f */
[----:B------:R-:W-:Y:S01]  /*3fa0*/  IADD3 R18, PT, PT, R18, 0x8, RZ ;  /* 0x0000000812127810 */ /* 0x000fe20007ffe0ff */
[----:B--2---:R-:W-:Y:S01]  /*3fb0*/  FADD R34, R21, -R34 ;  /* 0x8000002215227221 */ /* 0x004fe20000000000 */
[----:B------:R-:W-:-:S03]  /*3fc0*/  FADD R32, R32, -R35 ;  /* 0x8000002320207221 */ /* 0x000fc60000000000 */
[----:B------:R-:W-:-:S04]  /*3fd0*/  FFMA R15, R34, R34, R15 ;  /* 0x00000022220f7223 */ /* 0x000fc8000000000f */
[----:B------:R-:W-:-:S07]  /*3fe0*/  FFMA R15, R32, R32, R15 ;  /* 0x00000020200f7223 */ /* 0x000fce000000000f */
.L_x_36:
        /* <DEDUP_REMOVED lines=17> */
[----:B------:R-:W-:Y:S01]  /*4100*/  IADD3 R18, PT, PT, R18, 0x4, RZ ;  /* 0x0000000412127810 */ /* 0x000fe20007ffe0ff */
[----:B-----5:R-:W-:-:S04]  /*4110*/  FADD R22, R21, -R22 ;  /* 0x8000001615167221 */ /* 0x020fc80000000000 */
[----:B------:R-:W-:Y:S01]  /*4120*/  FFMA R15, R22, R22, R15 ;  /* 0x00000016160f7223 */ /* 0x000fe2000000000f */
[----:B--2---:R-:W-:Y:S01]  /*4130*/  FADD R24, R23, -R24 ;  /* 0x8000001817187221 */ /* 0x004fe20000000000 */
[----:B---3--:R-:W-:-:S03]  /*4140*/  FADD R26, R25, -R26 ;  /* 0x8000001a191a7221 */ /* 0x008fc60000000000 */
[----:B------:R-:W-:Y:S01]  /*4150*/  FFMA R15, R24, R24, R15 ;  /* 0x00000018180f7223 */ /* 0x000fe2000000000f */
[----:B----4-:R-:W-:-:S03]  /*4160*/  FADD R28, R28, -R29 ;  /* 0x8000001d1c1c7221 */ /* 0x010fc60000000000 */
[----:B------:R-:W-:-:S04]  /*4170*/  FFMA R15, R26, R26, R15 ;  /* 0x0000001a1a0f7223 */ /* 0x000fc8000000000f */
[----:B------:R-:W-:-:S07]  /*4180*/  FFMA R15, R28, R28, R15 ;  /* 0x0000001c1c0f7223 */ /* 0x000fce000000000f */
.L_x_37:
        /* <DEDUP_REMOVED lines=22> */
.L_x_33:
[----:B------:R-:W-:-:S04]  /*42f0*/  FSETP.GEU.AND P3, PT, R15, R6, PT ;  /* 0x000000060f00720b */ /* 0x000fc80003f6e000 */
[----:B------:R-:W-:Y:S02]  /*4300*/  FSEL R6, R15, R6, !P3 ;  /* 0x000000060f067208 */ /* 0x000fe40005800000 */
[----:B------:R-:W-:-:S07]  /*4310*/  SEL R5, R12, R5, !P3 ;  /* 0x000000050c057207 */ /* 0x000fce0005800000 */
.L_x_32:
[----:B------:R-:W0:Y:S01]  /*4320*/  LDCU UR4, c[0x0][0x3b4] ;  /* 0x00007680ff0477ac */ /* 0x000e220008000800 */
[----:B------:R-:W-:-:S04]  /*4330*/  IADD3 R12, PT, PT, R12, 0x1, RZ ;  /* 0x000000010c0c7810 */ /* 0x000fc80007ffe0ff */
[----:B0-----:R-:W-:-:S13]  /*4340*/  ISETP.NE.AND P3, PT, R12, UR4, PT ;  /* 0x000000040c007c0c */ /* 0x001fda000bf65270 */
[----:B------:R-:W-:Y:S05]  /*4350*/  @P3 BRA `(.L_x_38) ;  /* 0xfffffff400103947 */ /* 0x000fea000383ffff */
.L_x_20:
[----:B------:R-:W-:-:S13]  /*4360*/  ISETP.NE.AND P0, PT, R2, -0x1, PT ;  /* 0xffffffff0200780c */ /* 0x000fda0003f05270 */
        /* <DEDUP_REMOVED lines=8> */
[----:B------:R-:W0:Y:S02]  /*43f0*/  LDC R7, c[0x0][0x3b8] ;  /* 0x0000ee00ff077b82 */ /* 0x000e240000000800 */
[----:B0-----:R-:W-:-:S13]  /*4400*/  ISETP.GE.AND P0, PT, R7, 0x8, PT ;  /* 0x000000080700780c */ /* 0x001fda0003f06270 */
[----:B------:R-:W-:Y:S05]  /*4410*/  @!P0 BRA `(.L_x_40) ;  /* 0x0000001000b08947 */ /* 0x000fea0003800000 */
[C---:B------:R-:W-:Y:S01]  /*4420*/  IADD3 R25, PT, PT, R7.reuse, -0x8, RZ ;  /* 0xfffffff807197810 */ /* 0x040fe20007ffe0ff */
[----:B------:R-:W-:Y:S01]  /*4430*/  HFMA2 R14, -RZ, RZ, 0, 0 ;  /* 0x00000000ff0e7431 */ /* 0x000fe200000001ff */
[C---:B------:R-:W-:Y:S02]  /*4440*/  LOP3.LUT R28, R7.reuse, 0x7, RZ, 0xc0, !PT ;  /* 0x00000007071c7812 */ /* 0x040fe400078ec0ff */
[----:B------:R-:W-:Y:S02]  /*4450*/  LOP3.LUT R3, R7, 0x3, RZ, 0xc0, !PT ;  /* 0x0000000307037812 */ /* 0x000fe400078ec0ff */
[----:B------:R-:W-:-:S07]  /*4460*/  LOP3.LUT R7, R25, 0x8, RZ, 0xc0, !PT ;  /* 0x0000000819077812 */ /* 0x000fce00078ec0ff */
.L_x_50:
        /* <DEDUP_REMOVED lines=22> */
.L_x_43:
        /* <DEDUP_REMOVED lines=70> */
.L_x_42:
        /* <DEDUP_REMOVED lines=35> */
.L_x_44:
[----:B------:R-:W-:Y:S05]  /*4c60*/  @P2 BRA `(.L_x_45) ;  /* 0x00000008007c2947 */ /* 0x000fea0003800000 */
[----:B------:R-:W-:Y:S02]  /*4c70*/  IADD3 R18, PT, PT, -R18, -0x9, R15 ;  /* 0xfffffff712127810 */ /* 0x000fe40007ffe10f */
[----:B------:R-:W-:Y:S02]  /*4c80*/  ISETP.NE.AND P1, PT, R28, RZ, PT ;  /* 0x000000ff1c00720c */ /* 0x000fe40003f25270 */
[----:B------:R-:W-:Y:S02]  /*4c90*/  ISETP.GE.U32.AND P0, PT, R18, 0xf, PT ;  /* 0x0000000f1200780c */ /* 0x000fe40003f06070 */
[----:B------:R-:W-:-:S11]  /*4ca0*/  MOV R21, R20 ;  /* 0x0000001400157202 */ /* 0x000fd60000000f00 */
[----:B------:R-:W-:Y:S05]  /*4cb0*/  @!P0 BRA `(.L_x_46) ;  /* 0x00000004001c8947 */ /* 0x000fea0003800000 */
[----:B------:R-:W-:-:S05]  /*4cc0*/  UMOV UR4, URZ ;  /* 0x000000ff00047c82 */ /* 0x000fca0008000000 */
.L_x_47:
        /* <DEDUP_REMOVED lines=70> */
.L_x_46:
        /* <DEDUP_REMOVED lines=45> */
.L_x_48:
        /* <DEDUP_REMOVED lines=20> */
.L_x_49:
        /* <DEDUP_REMOVED lines=18> */
.L_x_45:
[----:B------:R-:W-:-:S04]  /*5660*/  FSETP.GEU.AND P0, PT, R19, R6, PT ;  /* 0x000000061300720b */ /* 0x000fc80003f0e000 */
[----:B------:R-:W-:Y:S02]  /*5670*/  FSEL R6, R19, R6, !P0 ;  /* 0x0000000613067208 */ /* 0x000fe40004000000 */
[----:B------:R-:W-:-:S07]  /*5680*/  SEL R5, R14, R5, !P0 ;  /* 0x000000050e057207 */ /* 0x000fce0004000000 */
.L_x_41:
[----:B------:R-:W0:Y:S01]  /*5690*/  LDCU UR4, c[0x0][0x3b4] ;  /* 0x00007680ff0477ac */ /* 0x000e220008000800 */
[----:B------:R-:W-:-:S04]  /*56a0*/  IADD3 R14, PT, PT, R14, 0x1, RZ ;  /* 0x000000010e0e7810 */ /* 0x000fc80007ffe0ff */
[----:B0-----:R-:W-:-:S13]  /*56b0*/  ISETP.NE.AND P0, PT, R14, UR4, PT ;  /* 0x000000040e007c0c */ /* 0x001fda000bf05270 */
[----:B------:R-:W-:Y:S05]  /*56c0*/  @!P0 BRA `(.L_x_39) ;  /* 0x0000000c00208947 */ /* 0x000fea0003800000 */
[----:B------:R-:W-:Y:S05]  /*56d0*/  BRA `(.L_x_50) ;  /* 0xffffffec00647947 */ /* 0x000fea000383ffff */
.L_x_40:
[C---:B------:R-:W-:Y:S01]  /*56e0*/  LOP3.LUT R19, R7.reuse, 0xf, RZ, 0xc0, !PT ;  /* 0x0000000f07137812 */ /* 0x040fe200078ec0ff */
[----:B------:R-:W-:Y:S01]  /*56f0*/  HFMA2 R12, -RZ, RZ, 0, 0 ;  /* 0x00000000ff0c7431 */ /* 0x000fe200000001ff */
[C---:B------:R-:W-:Y:S02]  /*5700*/  LOP3.LUT R21, R7.reuse, 0x7, RZ, 0xc0, !PT ;  /* 0x0000000707157812 */ /* 0x040fe400078ec0ff */
[----:B------:R-:W-:Y:S02]  /*5710*/  IADD3 R3, PT, PT, R7, -0x1, RZ ;  /* 0xffffffff07037810 */ /* 0x000fe40007ffe0ff */
[----:B------:R-:W-:Y:S02]  /*5720*/  IADD3 R8, PT, PT, R19, -0x1, RZ ;  /* 0xffffffff13087810 */ /* 0x000fe40007ffe0ff */
[----:B------:R-:W-:Y:S02]  /*5730*/  IADD3 R9, PT, PT, R21, -0x1, RZ ;  /* 0xffffffff15097810 */ /* 0x000fe40007ffe0ff */
[----:B------:R-:W-:-:S02]  /*5740*/  ISETP.GE.U32.AND P0, PT, R3, 0xf, PT ;  /* 0x0000000f0300780c */ /* 0x000fc40003f06070 */
[----:B------:R-:W-:Y:S02]  /*5750*/  LOP3.LUT R3, R7, 0x7ffffff0, RZ, 0xc0, !PT ;  /* 0x7ffffff007037812 */ /* 0x000fe400078ec0ff */
[----:B------:R-:W-:Y:S02]  /*5760*/  ISETP.GE.U32.AND P1, PT, R8, 0x7, PT ;  /* 0x000000070800780c */ /* 0x000fe40003f26070 */
[----:B------:R-:W-:Y:S02]  /*5770*/  ISETP.GE.U32.AND P2, PT, R9, 0x3, PT ;  /* 0x000000030900780c */ /* 0x000fe40003f46070 */
[----:B------:R-:W-:-:S11]  /*5780*/  LOP3.LUT R7, R7, 0x3, RZ, 0xc0, !PT ;  /* 0x0000000307077812 */ /* 0x000fd600078ec0ff */
.L_x_57:
[----:B------:R-:W0:Y:S02]  /*5790*/  LDC.64 R8, c[0x0][0x398] ;  /* 0x0000e600ff087b82 */ /* 0x000e240000000a00 */
[----:B0-----:R-:W-:-:S06]  /*57a0*/  IMAD.WIDE.U32 R8, R12, 0x4, R8 ;  /* 0x000000040c087825 */ /* 0x001fcc00078e0008 */
[----:B------:R-:W2:Y:S02]  /*57b0*/  LDG.E R9, desc[UR6][R8.64] ;  /* 0x0000000608097981 */ /* 0x000ea4000c1e1900 */
[----:B--2---:R-:W-:-:S13]  /*57c0*/  ISETP.NE.AND P3, PT, R9, R2, PT ;  /* 0x000000020900720c */ /* 0x004fda0003f65270 */
[----:B------:R-:W-:Y:S05]  /*57d0*/  @P3 BRA `(.L_x_51) ;  /* 0x0000000800cc3947 */ /* 0x000fea0003800000 */
[----:B------:R-:W0:Y:S01]  /*57e0*/  LDCU UR4, c[0x0][0x3b8] ;  /* 0x00007700ff0477ac */ /* 0x000e220008000800 */
[----:B------:R-:W-:Y:S01]  /*57f0*/  MOV R15, RZ ;  /* 0x000000ff000f7202 */ /* 0x000fe20000000f00 */
[----:B0-----:R-:W-:-:S09]  /*5800*/  UISETP.GE.AND UP0, UPT, UR4, 0x1, UPT ;  /* 0x000000010400788c */ /* 0x001fd2000bf06270 */
[----:B------:R-:W-:Y:S05]  /*5810*/  BRA.U !UP0, `(.L_x_52) ;  /* 0x0000000908b07547 */ /* 0x000fea000b800000 */
[----:B------:R-:W-:Y:S02]  /*5820*/  IMAD R13, R12, UR4, RZ ;  /* 0x000000040c0d7c24 */ /* 0x000fe4000f8e02ff */
[----:B------:R-:W-:Y:S01]  /*5830*/  HFMA2 R15, -RZ, RZ, 0, 0 ;  /* 0x00000000ff0f7431 */ /* 0x000fe200000001ff */
[----:B------:R-:W-:Y:S02]  /*5840*/  MOV R18, RZ ;  /* 0x000000ff00127202 */ /* 0x000fe40000000f00 */
[----:B------:R-:W-:Y:S01]  /*5850*/  SHF.R.S32.HI R14, RZ, 0x1f, R13 ;  /* 0x0000001fff0e7819 */ /* 0x000fe2000001140d */
[----:B------:R-:W-:Y:S06]  /*5860*/  @!P0 BRA `(.L_x_53) ;  /* 0x0000000400308947 */ /* 0x000fec0003800000 */
[----:B------:R-:W-:Y:S02]  /*5870*/  MOV R15, RZ ;  /* 0x000000ff000f7202 */ /* 0x000fe40000000f00 */
[----:B------:R-:W-:-:S07]  /*5880*/  MOV R18, RZ ;  /* 0x000000ff00127202 */ /* 0x000fce0000000f00 */
.L_x_54:
        /* <DEDUP_REMOVED lines=47> */
[----:B------:R-:W2:Y:S01]  /*5b80*/  LDG.E R20, desc[UR6][R8.64+0x2c] ;  /* 0x00002c0608147981 */ /* 0x000ea2000c1e1900 */
[----:B------:R-:W-:-:S03]  /*5b90*/  FFMA R28, R31, R31, R28 ;  /* 0x0000001f1f1c7223 */ /* 0x000fc6000000001c */
[----:B------:R-:W2:Y:S04]  /*5ba0*/  LDG.E R33, desc[UR6][R10.64+0x30] ;  /* 0x000030060a217981 */ /* 0x000ea8000c1e1900 */
[----:B------:R-:W2:Y:S01]  /*5bb0*/  LDG.E R32, desc[UR6][R8.64+0x30] ;  /* 0x0000300608207981 */ /* 0x000ea2000c1e1900 */
[----:B----4-:R-:W-:-:S03]  /*5bc0*/  FADD R37, R23, -R22 ;  /* 0x8000001617257221 */ /* 0x010fc60000000000 */
        /* <DEDUP_REMOVED lines=10> */
[----:B--2---:R-:W-:-:S04]  /*5c70*/  FADD R15, R15, -R20 ;  /* 0x800000140f0f7221 */ /* 0x004fc80000000000 */
[----:B------:R-:W-:Y:S01]  /*5c80*/  FFMA R28, R15, R15, R28 ;  /* 0x0000000f0f1c7223 */ /* 0x000fe2000000001c */
[----:B------:R-:W-:-:S04]  /*5c90*/  FADD R33, R33, -R32 ;  /* 0x8000002021217221 */ /* 0x000fc80000000000 */
[----:B------:R-:W-:Y:S01]  /*5ca0*/  FFMA R28, R33, R33, R28 ;  /* 0x00000021211c7223 */ /* 0x000fe2000000001c */
[----:B----4-:R-:W-:Y:S01]  /*5cb0*/  FADD R31, R31, -R34 ;  /* 0x800000221f1f7221 */ /* 0x010fe20000000000 */
[----:B------:R-:W-:-:S03]  /*5cc0*/  FADD R23, R30, -R23 ;  /* 0x800000171e177221 */ /* 0x000fc60000000000 */
[----:B------:R-:W-:Y:S01]  /*5cd0*/  FFMA R28, R31, R31, R28 ;  /* 0x0000001f1f1c7223 */ /* 0x000fe2000000001c */
[----:B------:R-:W-:-:S03]  /*5ce0*/  FADD R35, R35, -R22 ;  /* 0x8000001623237221 */ /* 0x000fc60000000000 */
[----:B------:R-:W-:-:S04]  /*5cf0*/  FFMA R28, R23, R23, R28 ;  /* 0x00000017171c7223 */ /* 0x000fc8000000001c */
[----:B------:R-:W-:Y:S01]  /*5d00*/  FFMA R15, R35, R35, R28 ;  /* 0x00000023230f7223 */ /* 0x000fe2000000001c */
[----:B------:R-:W-:Y:S06]  /*5d10*/  @P3 BRA `(.L_x_54) ;  /* 0xfffffff800dc3947 */ /* 0x000fec000383ffff */
[----:B------:R-:W-:-:S07]  /*5d20*/  MOV R18, R3 ;  /* 0x0000000300127202 */ /* 0x000fce0000000f00 */
.L_x_53:
        /* <DEDUP_REMOVED lines=23> */
[----:B------:R-:W5:Y:S04]  /*5ea0*/  LDG.E R20, desc[UR6][R10.64+0x18] ;  /* 0x000018060a147981 */ /* 0x000f68000c1e1900 */
[----:B------:R-:W5:Y:S01]  /*5eb0*/  LDG.E R37, desc[UR6][R8.64+0x1c] ;  /* 0x00001c0608257981 */ /* 0x000f62000c1e1900 */
[----:B--2---:R-:W-:-:S03]  /*5ec0*/  FADD R34, R34, -R35 ;  /* 0x8000002322227221 */ /* 0x004fc60000000000 */
        /* <DEDUP_REMOVED lines=12> */
[----:B------:R-:W-:Y:S01]  /*5f90*/  FADD R32, R32, -R37 ;  /* 0x8000002520207221 */ /* 0x000fe20000000000 */
[----:B------:R-:W-:Y:S01]  /*5fa0*/  IADD3 R18, PT, PT, R18, 0x8, RZ ;  /* 0x0000000812127810 */ /* 0x000fe20007ffe0ff */
[----:B--2---:R-:W-:-:S04]  /*5fb0*/  FADD R20, R20, -R35 ;  /* 0x8000002314147221 */ /* 0x004fc80000000000 */
[----:B------:R-:W-:-:S04]  /*5fc0*/  FFMA R15, R20, R20, R15 ;  /* 0x00000014140f7223 */ /* 0x000fc8000000000f */
[----:B------:R-:W-:-:S07]  /*5fd0*/  FFMA R15, R32, R32, R15 ;  /* 0x00000020200f7223 */ /* 0x000fce000000000f */
.L_x_55:
        /* <DEDUP_REMOVED lines=12> */
[----:B------:R-:W4:Y:S04]  /*60a0*/  LDG.E R23, desc[UR6][R8.64] ;  /* 0x0000000608177981 */ /* 0x000f28000c1e1900 */
[----:B------:R-:W5:Y:S04]  /*60b0*/  LDG.E R22, desc[UR6][R10.64+0x4] ;  /* 0x000004060a167981 */ /* 0x000f68000c1e1900 */
[----:B------:R-:W5:Y:S04]  /*60c0*/  LDG.E R25, desc[UR6][R8.64+0x4] ;  /* 0x0000040608197981 */ /* 0x000f68000c1e1900 */
[----:B------:R-:W2:Y:S04]  /*60d0*/  LDG.E R29, desc[UR6][R8.64+0x8] ;  /* 0x00000806081d7981 */ /* 0x000ea8000c1e1900 */
[----:B------:R-:W3:Y:S01]  /*60e0*/  LDG.E R31, desc[UR6][R8.64+0xc] ;  /* 0x00000c06081f7981 */ /* 0x000ee2000c1e1900 */
[----:B------:R-:W-:Y:S01]  /*60f0*/  IADD3 R18, PT, PT, R18, 0x4, RZ ;  /* 0x0000000412127810 */ /* 0x000fe20007ffe0ff */
[----:B----4-:R-:W-:-:S04]  /*6100*/  FADD R20, R20, -R23 ;  /* 0x8000001714147221 */ /* 0x010fc80000000000 */
[----:B------:R-:W-:Y:S01]  /*6110*/  FFMA R15, R20, R20, R15 ;  /* 0x00000014140f7223 */ /* 0x000fe2000000000f */
[----:B-----5:R-:W-:-:S04]  /*6120*/  FADD R22, R22, -R25 ;  /* 0x8000001916167221 */ /* 0x020fc80000000000 */
[----:B------:R-:W-:Y:S01]  /*6130*/  FFMA R15, R22, R22, R15 ;  /* 0x00000016160f7223 */ /* 0x000fe2000000000f */
[----:B--2---:R-:W-:Y:S01]  /*6140*/  FADD R24, R24, -R29 ;  /* 0x8000001d18187221 */ /* 0x004fe20000000000 */
[----:B---3--:R-:W-:-:S03]  /*6150*/  FADD R26, R26, -R31 ;  /* 0x8000001f1a1a7221 */ /* 0x008fc60000000000 */
[----:B------:R-:W-:-:S04]  /*6160*/  FFMA R15, R24, R24, R15 ;  /* 0x00000018180f7223 */ /* 0x000fc8000000000f */
[----:B------:R-:W-:-:S07]  /*6170*/  FFMA R15, R26, R26, R15 ;  /* 0x0000001a1a0f7223 */ /* 0x000fce000000000f */
.L_x_56:
        /* <DEDUP_REMOVED lines=22> */
.L_x_52:
[----:B------:R-:W-:-:S04]  /*62e0*/  FSETP.GEU.AND P3, PT, R15, R6, PT ;  /* 0x000000060f00720b */ /* 0x000fc80003f6e000 */
[----:B------:R-:W-:Y:S02]  /*62f0*/  FSEL R6, R15, R6, !P3 ;  /* 0x000000060f067208 */ /* 0x000fe40005800000 */
[----:B------:R-:W-:-:S07]  /*6300*/  SEL R5, R12, R5, !P3 ;  /* 0x000000050c057207 */ /* 0x000fce0005800000 */
.L_x_51:
[----:B------:R-:W0:Y:S01]  /*6310*/  LDCU UR4, c[0x0][0x3b4] ;  /* 0x00007680ff0477ac */ /* 0x000e220008000800 */
[----:B------:R-:W-:-:S04]  /*6320*/  IADD3 R12, PT, PT, R12, 0x1, RZ ;  /* 0x000000010c0c7810 */ /* 0x000fc80007ffe0ff */
[----:B0-----:R-:W-:-:S13]  /*6330*/  ISETP.NE.AND P3, PT, R12, UR4, PT ;  /* 0x000000040c007c0c */ /* 0x001fda000bf65270 */
[----:B------:R-:W-:Y:S05]  /*6340*/  @P3 BRA `(.L_x_57) ;  /* 0xfffffff400103947 */ /* 0x000fea000383ffff */
.L_x_39:
        /* <DEDUP_REMOVED lines=17> */
.L_x_69:
        /* <DEDUP_REMOVED lines=22> */
.L_x_62:
        /* <DEDUP_REMOVED lines=70> */
.L_x_61:
        /* <DEDUP_REMOVED lines=35> */
.L_x_63:
[----:B------:R-:W-:Y:S05]  /*6c50*/  @P2 BRA `(.L_x_64) ;  /* 0x00000008007c2947 */ /* 0x000fea0003800000 */
[----:B------:R-:W-:Y:S02]  /*6c60*/  IADD3 R18, PT, PT, -R18, -0x9, R15 ;  /* 0xfffffff712127810 */ /* 0x000fe40007ffe10f */
[----:B------:R-:W-:Y:S02]  /*6c70*/  ISETP.NE.AND P1, PT, R28, RZ, PT ;  /* 0x000000ff1c00720c */ /* 0x000fe40003f25270 */
[----:B------:R-:W-:Y:S02]  /*6c80*/  ISETP.GE.U32.AND P0, PT, R18, 0xf, PT ;  /* 0x0000000f1200780c */ /* 0x000fe40003f06070 */
[----:B------:R-:W-:-:S11]  /*6c90*/  MOV R21, R20 ;  /* 0x0000001400157202 */ /* 0x000fd60000000f00 */
[----:B------:R-:W-:Y:S05]  /*6ca0*/  @!P0 BRA `(.L_x_65) ;  /* 0x00000004001c8947 */ /* 0x000fea0003800000 */
[----:B------:R-:W-:-:S05]  /*6cb0*/  UMOV UR4, URZ ;  /* 0x000000ff00047c82 */ /* 0x000fca0008000000 */
.L_x_66:
        /* <DEDUP_REMOVED lines=70> */
.L_x_65:
        /* <DEDUP_REMOVED lines=45> */
.L_x_67:
        /* <DEDUP_REMOVED lines=20> */
.L_x_68:
        /* <DEDUP_REMOVED lines=18> */
.L_x_64:
[----:B------:R-:W-:-:S04]  /*7650*/  FSETP.GEU.AND P0, PT, R19, R6, PT ;  /* 0x000000061300720b */ /* 0x000fc80003f0e000 */
[----:B------:R-:W-:Y:S02]  /*7660*/  FSEL R6, R19, R6, !P0 ;  /* 0x0000000613067208 */ /* 0x000fe40004000000 */
[----:B------:R-:W-:-:S07]  /*7670*/  SEL R5, R14, R5, !P0 ;  /* 0x000000050e057207 */ /* 0x000fce0004000000 */
.L_x_60:
[----:B------:R-:W0:Y:S01]  /*7680*/  LDCU UR4, c[0x0][0x3b4] ;  /* 0x00007680ff0477ac */ /* 0x000e220008000800 */
[----:B------:R-:W-:-:S04]  /*7690*/  IADD3 R14, PT, PT, R14, 0x1, RZ ;  /* 0x000000010e0e7810 */ /* 0x000fc80007ffe0ff */
[----:B0-----:R-:W-:-:S13]  /*76a0*/  ISETP.NE.AND P0, PT, R14, UR4, PT ;  /* 0x000000040e007c0c */ /* 0x001fda000bf05270 */
[----:B------:R-:W-:Y:S05]  /*76b0*/  @!P0 BRA `(.L_x_58) ;  /* 0x0000000c00208947 */ /* 0x000fea0003800000 */
[----:B------:R-:W-:Y:S05]  /*76c0*/  BRA `(.L_x_69) ;  /* 0xffffffec00647947 */ /* 0x000fea000383ffff */
.L_x_59:
        /* <DEDUP_REMOVED lines=11> */
.L_x_76:
        /* <DEDUP_REMOVED lines=16> */
.L_x_73:
        /* <DEDUP_REMOVED lines=74> */
.L_x_72:
        /* <DEDUP_REMOVED lines=43> */
.L_x_74:
        /* <DEDUP_REMOVED lines=26> */
.L_x_75:
        /* <DEDUP_REMOVED lines=22> */
.L_x_71:
[----:B------:R-:W-:-:S04]  /*82d0*/  FSETP.GEU.AND P3, PT, R15, R6, PT ;  /* 0x000000060f00720b */ /* 0x000fc80003f6e000 */
[----:B------:R-:W-:Y:S02]  /*82e0*/  FSEL R6, R15, R6, !P3 ;  /* 0x000000060f067208 */ /* 0x000fe40005800000 */
[----:B------:R-:W-:-:S07]  /*82f0*/  SEL R5, R12, R5, !P3 ;  /* 0x000000050c057207 */ /* 0x000fce0005800000 */
.L_x_70:
[----:B------:R-:W0:Y:S01]  /*8300*/  LDCU UR4, c[0x0][0x3b4] ;  /* 0x00007680ff0477ac */ /* 0x000e220008000800 */
[----:B------:R-:W-:-:S04]  /*8310*/  IADD3 R12, PT, PT, R12, 0x1, RZ ;  /* 0x000000010c0c7810 */ /* 0x000fc80007ffe0ff */
[----:B0-----:R-:W-:-:S13]  /*8320*/  ISETP.NE.AND P3, PT, R12, UR4, PT ;  /* 0x000000040c007c0c */ /* 0x001fda000bf65270 */
[----:B------:R-:W-:Y:S05]  /*8330*/  @P3 BRA `(.L_x_76) ;  /* 0xfffffff400103947 */ /* 0x000fea000383ffff */
.L_x_58:
[----:B------:R-:W0:Y:S01]  /*8340*/  LDCU UR4, c[0x0][0x3bc] ;  /* 0x00007780ff0477ac */ /* 0x000e220008000800 */
[----:B------:R-:W0:Y:S02]  /*8350*/  LDCU UR5, c[0x0][0x3b4] ;  /* 0x00007680ff0577ac */ /* 0x000e240008000800 */
[----:B0-----:R-:W-:-:S04]  /*8360*/  UISETP.LT.AND UP0, UPT, UR4, UR5, UPT ;  /* 0x000000050400728c */ /* 0x001fc8000bf01270 */
[----:B------:R-:W-:-:S04]  /*8370*/  USEL UR4, UR4, UR5, UP0 ;  /* 0x0000000504047287 */ /* 0x000fc80008000000 */
[----:B------:R-:W-:-:S09]  /*8380*/  UISETP.GE.AND UP0, UPT, UR4, 0x1, UPT ;  /* 0x000000010400788c */ /* 0x000fd2000bf06270 */
[----:B------:R-:W-:Y:S05]  /*8390*/  BRA.U !UP0, `(.L_x_77) ;  /* 0x0000002108747547 */ /* 0x000fea000b800000 */
        /* <DEDUP_REMOVED lines=8> */
.L_x_90:
[----:B------:R-:W-:-:S04]  /*8420*/  ISETP.NE.AND P0, PT, R11, R2, PT ;  /* 0x000000020b00720c */ /* 0x000fc80003f05270 */
[----:B------:R-:W-:-:S04]  /*8430*/  ISETP.EQ.OR P0, PT, R11, R4, !P0 ;  /* 0x000000040b00720c */ /* 0x000fc80004702670 */
[----:B------:R-:W-:-:S13]  /*8440*/  ISETP.EQ.OR P0, PT, R11, R27, P0 ;  /* 0x0000001b0b00720c */ /* 0x000fda0000702670 */
[----:B------:R-:W-:Y:S05]  /*8450*/  @P0 BRA `(.L_x_79) ;  /* 0x0000001000dc0947 */ /* 0x000fea0003800000 */
[----:B------:R-:W0:Y:S02]  /*8460*/  LDC.64 R8, c[0x0][0x3a0] ;  /* 0x0000e800ff087b82 */ /* 0x000e240000000a00 */
[----:B0-----:R-:W-:-:S06]  /*8470*/  IMAD.WIDE.U32 R8, R11, 0x4, R8 ;  /* 0x000000040b087825 */ /* 0x001fcc00078e0008 */
[----:B------:R-:W2:Y:S02]  /*8480*/  LDG.E R8, desc[UR6][R8.64] ;  /* 0x0000000608087981 */ /* 0x000ea4000c1e1900 */
[----:B--2---:R-:W-:-:S13]  /*8490*/  ISETP.NE.AND P0, PT, R8, RZ, PT ;  /* 0x000000ff0800720c */ /* 0x004fda0003f05270 */
[----:B------:R-:W-:Y:S05]  /*84a0*/  @!P0 BRA `(.L_x_79) ;  /* 0x0000001000c88947 */ /* 0x000fea0003800000 */
[----:B------:R-:W-:-:S07]  /*84b0*/  MOV R10, RZ ;  /* 0x000000ff000a7202 */ /* 0x000fce0000000f00 */
.L_x_89:
        /* <DEDUP_REMOVED lines=12> */
[----:B------:R-:W-:Y:S02]  /*8580*/  MOV R25, RZ ;  /* 0x000000ff00197202 */ /* 0x000fe40000000f00 */
[-C--:B0-----:R-:W-:Y:S01]  /*8590*/  ISETP.GE.U32.AND P1, PT, R22, R3.reuse, PT ;  /* 0x000000031600720c */ /* 0x081fe20003f26070 */
[----:B------:R-:W-:-:S02]  /*85a0*/  IMAD R23, R10, R3, RZ ;  /* 0x000000030a177224 */ /* 0x000fc400078e02ff */
[----:B------:R-:W-:Y:S10]  /*85b0*/  @!P2 BRA `(.L_x_81) ;  /* 0x000000040058a947 */ /* 0x000ff40003800000 */
[----:B------:R-:W0:Y:S01]  /*85c0*/  LDC.64 R14, c[0x0][0x388] ;  /* 0x0000e200ff0e7b82 */ /* 0x000e220000000a00 */
[----:B------:R-:W-:Y:S01]  /*85d0*/  IMAD R19, R0, R3, RZ ;  /* 0x0000000300137224 */ /* 0x000fe200078e02ff */
[----:B------:R-:W-:Y:S02]  /*85e0*/  MOV R21, RZ ;  /* 0x000000ff00157202 */ /* 0x000fe40000000f00 */
[----:B------:R-:W-:-:S04]  /*85f0*/  MOV R25, RZ ;  /* 0x000000ff00197202 */ /* 0x000fc80000000f00 */
[----:B------:R-:W2:Y:S01]  /*8600*/  LDC.64 R16, c[0x0][0x380] ;  /* 0x0000e000ff107b82 */ /* 0x000ea20000000a00 */
[----:B0-----:R-:W-:-:S03]  /*8610*/  IMAD.WIDE.U32 R14, R23, 0x4, R14 ;  /* 0x00000004170e7825 */ /* 0x001fc600078e000e */
[----:B------:R-:W-:Y:S01]  /*8620*/  IADD3 R18, P3, PT, R14, 0x20, RZ ;  /* 0x000000200e127810 */ /* 0x000fe20007f7e0ff */
[----:B--2---:R-:W-:Y:S01]  /*8630*/  IMAD.WIDE R16, R19, 0x4, R16 ;  /* 0x0000000413107825 */ /* 0x004fe200078e0210 */
[----:B------:R-:W-:Y:S02]  /*8640*/  LEA.HI R19, R20, 0x1, RZ, 0x1d ;  /* 0x0000000114137811 */ /* 0x000fe400078fe8ff */
[----:B------:R-:W-:Y:S02]  /*8650*/  IADD3 R14, P2, PT, R16, 0x20, RZ ;  /* 0x00000020100e7810 */ /* 0x000fe40007f5e0ff */
[----:B------:R-:W-:Y:S02]  /*8660*/  LOP3.LUT R26, R19, 0x3ffffffe, RZ, 0xc0, !PT ;  /* 0x3ffffffe131a7812 */ /* 0x000fe400078ec0ff */
[----:B------:R-:W-:Y:S02]  /*8670*/  IADD3.X R19, PT, PT, RZ, R15, RZ, P3, !PT ;  /* 0x0000000fff137210 */ /* 0x000fe40001ffe4ff */
[----:B------:R-:W-:-:S02]  /*8680*/  IADD3 R26, PT, PT, -R26, RZ, RZ ;  /* 0x000000ff1a1a7210 */ /* 0x000fc40007ffe1ff */
[----:B------:R-:W-:-:S07]  /*8690*/  IADD3.X R15, PT, PT, RZ, R17, RZ, P2, !PT ;  /* 0x00000011ff0f7210 */ /* 0x000fce00017fe4ff */
.L_x_82:
[----:B------:R-:W2:Y:S04]  /*86a0*/  LDG.E R30, desc[UR6][R14.64+-0x20] ;  /* 0xffffe0060e1e7981 */ /* 0x000ea8000c1e1900 */
[----:B------:R-:W2:Y:S04]  /*86b0*/  LDG.E R31, desc[UR6][R18.64+-0x20] ;  /* 0xffffe006121f7981 */ /* 0x000ea8000c1e1900 */
[----:B------:R-:W3:Y:S04]  /*86c0*/  LDG.E R33, desc[UR6][R14.64+-0x1c] ;  /* 0xffffe4060e217981 */ /* 0x000ee8000c1e1900 */
[----:B------:R-:W3:Y:S04]  /*86d0*/  LDG.E R34, desc[UR6][R18.64+-0x1c] ;  /* 0xffffe40612227981 */ /* 0x000ee8000c1e1900 */
[----:B------:R-:W4:Y:S04]  /*86e0*/  LDG.E R28, desc[UR6][R14.64+-0x18] ;  /* 0xffffe8060e1c7981 */ /* 0x000f28000c1e1900 */
[----:B------:R-:W4:Y:S01]  /*86f0*/  LDG.E R29, desc[UR6][R18.64+-0x18] ;  /* 0xffffe806121d7981 */ /* 0x000f22000c1e1900 */
        /* <DEDUP_REMOVED lines=11> */
[----:B------:R-:W-:Y:S01]  /*87b0*/  FFMA R36, R33, R33, R36 ;  /* 0x0000002121247223 */ /* 0x000fe20000000024 */
[----:B--2---:R-:W-:Y:S02]  /*87c0*/  FADD R33, R30, -R31 ;  /* 0x8000001f1e217221 */ /* 0x004fe40000000000 */
[----:B------:R-:W2:Y:S04]  /*87d0*/  LDG.E R31, desc[UR6][R14.64+-0x8] ;  /* 0xfffff8060e1f7981 */ /* 0x000ea8000c1e1900 */
[----:B------:R-:W2:Y:S01]  /*87e0*/  LDG.E R30, desc[UR6][R18.64+-0x8] ;  /* 0xfffff806121e7981 */ /* 0x000ea2000c1e1900 */
[----:B------:R-:W-:Y:S01]  /*87f0*/  FFMA R36, R33, R33, R36 ;  /* 0x0000002121247223 */ /* 0x000fe20000000024 */
[----:B---3--:R-:W-:-:S02]  /*8800*/  FADD R33, R21, -R32 ;  /* 0x8000002015217221 */ /* 0x008fc40000000000 */
[----:B------:R-:W3:Y:S04]  /*8810*/  LDG.E R21, desc[UR6][R14.64+-0x4] ;  /* 0xfffffc060e157981 */ /* 0x000ee8000c1e1900 */
[----:B------:R-:W3:Y:S01]  /*8820*/  LDG.E R32, desc[UR6][R18.64+-0x4] ;  /* 0xfffffc0612207981 */ /* 0x000ee2000c1e1900 */
[----:B------:R-:W-:Y:S01]  /*8830*/  FFMA R36, R33, R33, R36 ;  /* 0x0000002121247223 */ /* 0x000fe20000000024 */
[----:B----4-:R-:W-:Y:S02]  /*8840*/  FADD R33, R28, -R29 ;  /* 0x8000001d1c217221 */ /* 0x010fe40000000000 */
[----:B------:R-:W4:Y:S04]  /*8850*/  LDG.E R29, desc[UR6][R14.64] ;  /* 0x000000060e1d7981 */ /* 0x000f28000c1e1900 */
[----:B------:R-:W4:Y:S01]  /*8860*/  LDG.E R28, desc[UR6][R18.64] ;  /* 0x00000006121c7981 */ /* 0x000f22000c1e1900 */
[----:B------:R-:W-:Y:S01]  /*8870*/  FFMA R36, R33, R33, R36 ;  /* 0x0000002121247223 */ /* 0x000fe20000000024 */
[----:B--2---:R-:W-:-:S02]  /*8880*/  FADD R33, R31, -R30 ;  /* 0x8000001e1f217221 */ /* 0x004fc40000000000 */
        /* <DEDUP_REMOVED lines=16> */
[----:B------:R-:W3:Y:S02]  /*8990*/  LDG.E R32, desc[UR6][R14.64+0x14] ;  /* 0x000014060e207981 */ /* 0x000ee4000c1e1900 */
[----:B------:R-:W-:Y:S02]  /*89a0*/  FFMA R36, R21, R21, R36 ;  /* 0x0000001515247223 */ /* 0x000fe40000000024 */
[----:B------:R-:W3:Y:S01]  /*89b0*/  LDG.E R21, desc[UR6][R18.64+0x14] ;  /* 0x0000140612157981 */ /* 0x000ee2000c1e1900 */
[----:B----4-:R-:W-:-:S03]  /*89c0*/  FADD R33, R28, -R29 ;  /* 0x8000001d1c217221 */ /* 0x010fc60000000000 */
[----:B------:R-:W4:Y:S01]  /*89d0*/  LDG.E R28, desc[UR6][R14.64+0x18] ;  /* 0x000018060e1c7981 */ /* 0x000f22000c1e1900 */
[----:B------:R-:W-:-:S03]  /*89e0*/  FFMA R36, R33, R33, R36 ;  /* 0x0000002121247223 */ /* 0x000fc60000000024 */
[----:B------:R-:W4:Y:S01]  /*89f0*/  LDG.E R29, desc[UR6][R18.64+0x18] ;  /* 0x00001806121d7981 */ /* 0x000f22000c1e1900 */
[----:B--2---:R-:W-:-:S03]  /*8a00*/  FADD R33, R31, -R30 ;  /* 0x8000001e1f217221 */ /* 0x004fc60000000000 */
[----:B------:R0:W2:Y:S04]  /*8a10*/  LDG.E R30, desc[UR6][R14.64+0x1c] ;  /* 0x00001c060e1e7981 */ /* 0x0000a8000c1e1900 */
[----:B------:R5:W2:Y:S01]  /*8a20*/  LDG.E R31, desc[UR6][R18.64+0x1c] ;  /* 0x00001c06121f7981 */ /* 0x000aa2000c1e1900 */
[----:B------:R-:W-:Y:S01]  /*8a30*/  IADD3 R26, PT, PT, R26, 0x2, RZ ;  /* 0x000000021a1a7810 */ /* 0x000fe20007ffe0ff */
[----:B------:R-:W-:-:S03]  /*8a40*/  FFMA R36, R33, R33, R36 ;  /* 0x0000002121247223 */ /* 0x000fc60000000024 */
[----:B------:R-:W-:Y:S01]  /*8a50*/  ISETP.NE.AND P2, PT, R26, RZ, PT ;  /* 0x000000ff1a00720c */ /* 0x000fe20003f45270 */
[----:B---3--:R-:W-:-:S04]  /*8a60*/  FADD R21, R32, -R21 ;  /* 0x8000001520157221 */ /* 0x008fc80000000000 */
[----:B------:R-:W-:Y:S01]  /*8a70*/  FFMA R21, R21, R21, R36 ;  /* 0x0000001515157223 */ /* 0x000fe20000000024 */
[----:B----4-:R-:W-:Y:S01]  /*8a80*/  FADD R28, R28, -R29 ;  /* 0x8000001d1c1c7221 */ /* 0x010fe20000000000 */
[----:B0-----:R-:W-:Y:S02]  /*8a90*/  IADD3 R14, P3, PT, R14, 0x40, RZ ;  /* 0x000000400e0e7810 */ /* 0x001fe40007f7e0ff */
[----:B-----5:R-:W-:Y:S01]  /*8aa0*/  IADD3 R18, P4, PT, R18, 0x40, RZ ;  /* 0x0000004012127810 */ /* 0x020fe20007f9e0ff */
[----:B------:R-:W-:Y:S01]  /*8ab0*/  FFMA R21, R28, R28, R21 ;  /* 0x0000001c1c157223 */ /* 0x000fe20000000015 */
[----:B------:R-:W-:Y:S02]  /*8ac0*/  IADD3.X R15, PT, PT, RZ, R15, RZ, P3, !PT ;  /* 0x0000000fff0f7210 */ /* 0x000fe40001ffe4ff */
[----:B------:R-:W-:Y:S02]  /*8ad0*/  IADD3.X R19, PT, PT, RZ, R19, RZ, P4, !PT ;  /* 0x00000013ff137210 */ /* 0x000fe400027fe4ff */
[----:B------:R-:W-:Y:S01]  /*8ae0*/  IADD3 R25, PT, PT, R25, 0x10, RZ ;  /* 0x0000001019197810 */ /* 0x000fe20007ffe0ff */
[----:B--2---:R-:W-:-:S04]  /*8af0*/  FADD R30, R30, -R31 ;  /* 0x8000001f1e1e7221 */ /* 0x004fc80000000000 */
[----:B------:R-:W-:Y:S01]  /*8b00*/  FFMA R21, R30, R30, R21 ;  /* 0x0000001e1e157223 */ /* 0x000fe20000000015 */
[----:B------:R-:W-:Y:S06]  /*8b10*/  @P2 BRA `(.L_x_82) ;  /* 0xfffffff800e02947 */ /* 0x000fec000383ffff */
.L_x_81:
[----:B-1----:R-:W-:Y:S01]  /*8b20*/  IMAD.WIDE.U32 R8, R23, 0x4, R8 ;  /* 0x0000000417087825 */ /* 0x002fe200078e0008 */
[----:B------:R-:W-:Y:S06]  /*8b30*/  @P0 BRA `(.L_x_83) ;  /* 0x0000000000880947 */ /* 0x000fec0003800000 */
        /* <DEDUP_REMOVED lines=14> */
[----:B------:R-:W5:Y:S01]  /*8c20*/  LDG.E R33, desc[UR6][R18.64+0xc] ;  /* 0x00000c0612217981 */ /* 0x000f62000c1e1900 */
[----:B------:R-:W-:-:S03]  /*8c30*/  FFMA R36, R36, R36, R21 ;  /* 0x0000002424247223 */ /* 0x000fc60000000015 */
[----:B------:R-:W2:Y:S01]  /*8c40*/  LDG.E R21, desc[UR6][R18.64+0x10] ;  /* 0x0000100612157981 */ /* 0x000ea2000c1e1900 */
[----:B---3--:R-:W-:-:S03]  /*8c50*/  FADD R31, R31, -R34 ;  /* 0x800000221f1f7221 */ /* 0x008fc60000000000 */
[----:B------:R-:W3:Y:S01]  /*8c60*/  LDG.E R34, desc[UR6][R18.64+0x14] ;  /* 0x0000140612227981 */ /* 0x000ee2000c1e1900 */
[----:B------:R-:W-:-:S03]  /*8c70*/  FFMA R35, R31, R31, R36 ;  /* 0x0000001f1f237223 */ /* 0x000fc60000000024 */
[----:B------:R-:W3:Y:S04]  /*8c80*/  LDG.E R36, desc[UR6][R18.64+0x18] ;  /* 0x0000180612247981 */ /* 0x000ee8000c1e1900 */
[----:B------:R-:W3:Y:S01]  /*8c90*/  LDG.E R31, desc[UR6][R18.64+0x1c] ;  /* 0x00001c06121f7981 */ /* 0x000ee2000c1e1900 */
[----:B----4-:R-:W-:-:S04]  /*8ca0*/  FADD R29, R29, -R32 ;  /* 0x800000201d1d7221 */ /* 0x010fc80000000000 */
[----:B------:R-:W-:Y:S01]  /*8cb0*/  FFMA R35, R29, R29, R35 ;  /* 0x0000001d1d237223 */ /* 0x000fe20000000023 */
[----:B-----5:R-:W-:-:S04]  /*8cc0*/  FADD R28, R28, -R33 ;  /* 0x800000211c1c7221 */ /* 0x020fc80000000000 */
[----:B------:R-:W-:Y:S01]  /*8cd0*/  FFMA R28, R28, R28, R35 ;  /* 0x0000001c1c1c7223 */ /* 0x000fe20000000023 */
[----:B--2---:R-:W-:Y:S01]  /*8ce0*/  FADD R21, R26, -R21 ;  /* 0x800000151a157221 */ /* 0x004fe20000000000 */
[----:B---3--:R-:W-:-:S03]  /*8cf0*/  FADD R25, R25, -R34 ;  /* 0x8000002219197221 */ /* 0x008fc60000000000 */
[----:B------:R-:W-:Y:S01]  /*8d00*/  FFMA R28, R21, R21, R28 ;  /* 0x00000015151c7223 */ /* 0x000fe2000000001c */
[----:B------:R-:W-:-:S03]  /*8d10*/  FADD R23, R23, -R36 ;  /* 0x8000002417177221 */ /* 0x000fc60000000000 */
[----:B------:R-:W-:Y:S01]  /*8d20*/  FFMA R28, R25, R25, R28 ;  /* 0x00000019191c7223 */ /* 0x000fe2000000001c */
[----:B------:R-:W-:-:S03]  /*8d30*/  FADD R30, R30, -R31 ;  /* 0x8000001f1e1e7221 */ /* 0x000fc60000000000 */
[----:B------:R-:W-:-:S04]  /*8d40*/  FFMA R21, R23, R23, R28 ;  /* 0x0000001717157223 */ /* 0x000fc8000000001c */
[----:B------:R-:W-:-:S07]  /*8d50*/  FFMA R21, R30, R30, R21 ;  /* 0x0000001e1e157223 */ /* 0x000fce0000000015 */
.L_x_83:
[----:B------:R-:W-:Y:S05]  /*8d60*/  @P1 BRA `(.L_x_84) ;  /* 0x00000008007c1947 */ /* 0x000fea0003800000 */
[----:B------:R-:W-:Y:S02]  /*8d70*/  IADD3 R24, PT, PT, -R24, -0x9, R3 ;  /* 0xfffffff718187810 */ /* 0x000fe40007ffe103 */
[----:B------:R-:W-:Y:S02]  /*8d80*/  ISETP.NE.AND P1, PT, R13, RZ, PT ;  /* 0x000000ff0d00720c */ /* 0x000fe40003f25270 */
[----:B------:R-:W-:Y:S02]  /*8d90*/  ISETP.GE.U32.AND P0, PT, R24, 0xf, PT ;  /* 0x0000000f1800780c */ /* 0x000fe40003f06070 */
[----:B------:R-:W-:-:S11]  /*8da0*/  MOV R23, R22 ;  /* 0x0000001600177202 */ /* 0x000fd60000000f00 */
[----:B------:R-:W-:Y:S05]  /*8db0*/  @!P0 BRA `(.L_x_85) ;  /* 0x00000004001c8947 */ /* 0x000fea0003800000 */
[----:B------:R-:W-:-:S05]  /*8dc0*/  UMOV UR4, URZ ;  /* 0x000000ff00047c82 */ /* 0x000fca0008000000 */
.L_x_86:
        /* <DEDUP_REMOVED lines=18> */
[----:B------:R-:W2:Y:S01]  /*8ef0*/  LDG.E R22, desc[UR6][R18.64+0x14] ;  /* 0x0000140612167981 */ /* 0x000ea2000c1e1900 */
[----:B------:R-:W-:-:S03]  /*8f00*/  FFMA R35, R35, R35, R30 ;  /* 0x0000002323237223 */ /* 0x000fc6000000001e */
[----:B------:R-:W3:Y:S01]  /*8f10*/  LDG.E R30, desc[UR6][R14.64+0x18] ;  /* 0x000018060e1e7981 */ /* 0x000ee2000c1e1900 */
[----:B----4-:R-:W-:-:S03]  /*8f20*/  FADD R24, R25, -R24 ;  /* 0x8000001819187221 */ /* 0x010fc60000000000 */
[----:B------:R-:W4:Y:S01]  /*8f30*/  LDG.E R25, desc[UR6][R18.64+0x1c] ;  /* 0x00001c0612197981 */ /* 0x000f22000c1e1900 */
[----:B------:R-:W-:-:S03]  /*8f40*/  FFMA R35, R24, R24, R35 ;  /* 0x0000001818237223 */ /* 0x000fc60000000023 */
[----:B------:R-:W4:Y:S01]  /*8f50*/  LDG.E R24, desc[UR6][R14.64+0x1c] ;  /* 0x00001c060e187981 */ /* 0x000f22000c1e1900 */
[----:B-----5:R-:W-:-:S03]  /*8f60*/  FADD R32, R26, -R29 ;  /* 0x8000001d1a207221 */ /* 0x020fc60000000000 */
[----:B------:R-:W5:Y:S04]  /*8f70*/  LDG.E R26, desc[UR6][R14.64+0x20] ;  /* 0x000020060e1a7981 */ /* 0x000f68000c1e1900 */
[----:B------:R-:W5:Y:S01]  /*8f80*/  LDG.E R29, desc[UR6][R18.64+0x20] ;  /* 0x00002006121d7981 */ /* 0x000f62000c1e1900 */
[----:B------:R-:W-:Y:S01]  /*8f90*/  FFMA R35, R32, R32, R35 ;  /* 0x0000002020237223 */ /* 0x000fe20000000023 */
[----:B------:R-:W-:Y:S02]  /*8fa0*/  FADD R32, R28, -R31 ;  /* 0x8000001f1c207221 */ /* 0x000fe40000000000 */
[----:B------:R-:W5:Y:S04]  /*8fb0*/  LDG.E R31, desc[UR6][R14.64+0x24] ;  /* 0x000024060e1f7981 */ /* 0x000f68000c1e1900 */
[----:B------:R-:W5:Y:S01]  /*8fc0*/  LDG.E R28, desc[UR6][R18.64+0x24] ;  /* 0x00002406121c7981 */ /* 0x000f62000c1e1900 */
[----:B------:R-:W-:-:S03]  /*8fd0*/  FFMA R35, R32, R32, R35 ;  /* 0x0000002020237223 */ /* 0x000fc60000000023 */
[----:B------:R-:W5:Y:S01]  /*8fe0*/  LDG.E R32, desc[UR6][R14.64+0x38] ;  /* 0x000038060e207981 */ /* 0x000f62000c1e1900 */
[----:B--2---:R-:W-:-:S03]  /*8ff0*/  FADD R22, R21, -R22 ;  /* 0x8000001615167221 */ /* 0x004fc60000000000 */
[----:B------:R-:W2:Y:S01]  /*9000*/  LDG.E R21, desc[UR6][R18.64+0x28] ;  /* 0x0000280612157981 */ /* 0x000ea2000c1e1900 */
[----:B------:R-:W-:Y:S01]  /*9010*/  FFMA R35, R22, R22, R35 ;  /* 0x0000001616237223 */ /* 0x000fe20000000023 */
[----:B---3--:R-:W-:Y:S02]  /*9020*/  FADD R30, R30, -R33 ;  /* 0x800000211e1e7221 */ /* 0x008fe40000000000 */
[----:B------:R-:W2:Y:S02]  /*9030*/  LDG.E R22, desc[UR6][R14.64+0x28] ;  /* 0x000028060e167981 */ /* 0x000ea4000c1e1900 */
[----:B------:R-:W-:Y:S01]  /*9040*/  FFMA R35, R30, R30, R35 ;  /* 0x0000001e1e237223 */ /* 0x000fe20000000023 */
[----:B----4-:R-:W-:Y:S02]  /*9050*/  FADD R30, R24, -R25 ;  /* 0x80000019181e7221 */ /* 0x010fe40000000000 */
[----:B------:R-:W3:Y:S04]  /*9060*/  LDG.E R25, desc[UR6][R14.64+0x2c] ;  /* 0x00002c060e197981 */ /* 0x000ee8000c1e1900 */
[----:B------:R-:W3:Y:S01]  /*9070*/  LDG.E R24, desc[UR6][R18.64+0x2c] ;  /* 0x00002c0612187981 */ /* 0x000ee2000c1e1900 */
[----:B------:R-:W-:Y:S01]  /*9080*/  FFMA R30, R30, R30, R35 ;  /* 0x0000001e1e1e7223 */ /* 0x000fe20000000023 */
[----:B-----5:R-:W-:-:S02]  /*9090*/  FADD R33, R26, -R29 ;  /* 0x8000001d1a217221 */ /* 0x020fc40000000000 */
[----:B------:R-:W4:Y:S04]  /*90a0*/  LDG.E R26, desc[UR6][R14.64+0x30] ;  /* 0x000030060e1a7981 */ /* 0x000f28000c1e1900 */
[----:B------:R-:W4:Y:S01]  /*90b0*/  LDG.E R29, desc[UR6][R18.64+0x30] ;  /* 0x00003006121d7981 */ /* 0x000f22000c1e1900 */
[----:B------:R-:W-:-:S03]  /*90c0*/  FFMA R30, R33, R33, R30 ;  /* 0x00000021211e7223 */ /* 0x000fc6000000001e */
[----:B------:R-:W5:Y:S01]  /*90d0*/  LDG.E R33, desc[UR6][R18.64+0x34] ;  /* 0x0000340612217981 */ /* 0x000f62000c1e1900 */
[----:B------:R-:W-:-:S03]  /*90e0*/  FADD R37, R31, -R28 ;  /* 0x8000001c1f257221 */ /* 0x000fc60000000000 */
[----:B------:R-:W5:Y:S04]  /*90f0*/  LDG.E R31, desc[UR6][R18.64+0x38] ;  /* 0x00003806121f7981 */ /* 0x000f68000c1e1900 */
[----:B------:R-:W5:Y:S04]  /*9100*/  LDG.E R35, desc[UR6][R14.64+0x3c] ;  /* 0x00003c060e237981 */ /* 0x000f68000c1e1900 */
[----:B------:R-:W5:Y:S01]  /*9110*/  LDG.E R28, desc[UR6][R18.64+0x3c] ;  /* 0x00003c06121c7981 */ /* 0x000f62000c1e1900 */
        /* <DEDUP_REMOVED lines=10> */
[----:B-----5:R-:W-:Y:S01]  /*91c0*/  FADD R33, R34, -R33 ;  /* 0x8000002122217221 */ /* 0x020fe20000000000 */
[----:B------:R-:W-:-:S03]  /*91d0*/  FADD R31, R32, -R31 ;  /* 0x8000001f201f7221 */ /* 0x000fc60000000000 */
[----:B------:R-:W-:-:S04]  /*91e0*/  FFMA R30, R33, R33, R30 ;  /* 0x00000021211e7223 */ /* 0x000fc8000000001e */
[----:B------:R-:W-:Y:S01]  /*91f0*/  FFMA R30, R31, R31, R30 ;  /* 0x0000001f1f1e7223 */ /* 0x000fe2000000001e */
[----:B------:R-:W-:-:S04]  /*9200*/  FADD R35, R35, -R28 ;  /* 0x8000001c23237221 */ /* 0x000fc80000000000 */
[----:B------:R-:W-:Y:S01]  /*9210*/  FFMA R21, R35, R35, R30 ;  /* 0x0000002323157223 */ /* 0x000fe2000000001e */
[----:B------:R-:W-:Y:S06]  /*9220*/  BRA.U UP0, `(.L_x_86) ;  /* 0xfffffff900e87547 */ /* 0x000fec000b83ffff */
.L_x_85:
        /* <DEDUP_REMOVED lines=38> */
[----:B------:R-:W-:Y:S01]  /*9490*/  IADD3 R23, PT, PT, R23, 0x8, RZ ;  /* 0x0000000817177810 */ /* 0x000fe20007ffe0ff */
[----:B--2---:R-:W-:-:S04]  /*94a0*/  FADD R35, R30, -R35 ;  /* 0x800000231e237221 */ /* 0x004fc80000000000 */
[----:B------:R-:W-:Y:S01]  /*94b0*/  FFMA R36, R35, R35, R36 ;  /* 0x0000002323247223 */ /* 0x000fe20000000024 */
[----:B------:R-:W-:Y:S01]  /*94c0*/  FADD R31, R31, -R34 ;  /* 0x800000221f1f7221 */ /* 0x000fe20000000000 */
[----:B------:R-:W-:-:S03]  /*94d0*/  FADD R21, R32, -R21 ;  /* 0x8000001520157221 */ /* 0x000fc60000000000 */
[----:B------:R-:W-:-:S04]  /*94e0*/  FFMA R36, R31, R31, R36 ;  /* 0x0000001f1f247223 */ /* 0x000fc80000000024 */
[----:B------:R-:W-:-:S07]  /*94f0*/  FFMA R21, R21, R21, R36 ;  /* 0x0000001515157223 */ /* 0x000fce0000000024 */
.L_x_87:
        /* <DEDUP_REMOVED lines=20> */
.L_x_88:
        /* <DEDUP_REMOVED lines=18> */
.L_x_84:
[----:B------:R-:W-:-:S04]  /*9760*/  FSETP.GEU.AND P0, PT, R21, R6, PT ;  /* 0x000000061500720b */ /* 0x000fc80003f0e000 */
[----:B------:R-:W-:Y:S02]  /*9770*/  FSEL R6, R21, R6, !P0 ;  /* 0x0000000615067208 */ /* 0x000fe40004000000 */
[----:B------:R-:W-:-:S07]  /*9780*/  SEL R5, R10, R5, !P0 ;  /* 0x000000050a057207 */ /* 0x000fce0004000000 */
.L_x_80:
[----:B------:R-:W0:Y:S01]  /*9790*/  LDCU UR4, c[0x0][0x3b4] ;  /* 0x00007680ff0477ac */ /* 0x000e220008000800 */
[----:B------:R-:W-:-:S04]  /*97a0*/  IADD3 R10, PT, PT, R10, 0x1, RZ ;  /* 0x000000010a0a7810 */ /* 0x000fc80007ffe0ff */
[----:B0-----:R-:W-:-:S13]  /*97b0*/  ISETP.NE.AND P0, PT, R10, UR4, PT ;  /* 0x000000040a007c0c */ /* 0x001fda000bf05270 */
[----:B------:R-:W-:Y:S05]  /*97c0*/  @P0 BRA `(.L_x_89) ;  /* 0xffffffec003c0947 */ /* 0x000fea000383ffff */
.L_x_79:
[----:B------:R-:W0:Y:S01]  /*97d0*/  LDCU UR4, c[0x0][0x3bc] ;  /* 0x00007780ff0477ac */ /* 0x000e220008000800 */
[----:B------:R-:W-:-:S04]  /*97e0*/  IADD3 R11, PT, PT, R11, 0x1, RZ ;  /* 0x000000010b0b7810 */ /* 0x000fc80007ffe0ff */
[----:B0-----:R-:W-:-:S13]  /*97f0*/  ISETP.NE.AND P0, PT, R11, UR4, PT ;  /* 0x000000040b007c0c */ /* 0x001fda000bf05270 */
[----:B------:R-:W-:Y:S05]  /*9800*/  @!P0 BRA `(.L_x_77) ;  /* 0x0000000c00588947 */ /* 0x000fea0003800000 */
[----:B------:R-:W-:Y:S05]  /*9810*/  BRA `(.L_x_90) ;  /* 0xffffffec00007947 */ /* 0x000fea000383ffff */
.L_x_78:
        /* <DEDUP_REMOVED lines=11> */
.L_x_99:
        /* <DEDUP_REMOVED lines=10> */
.L_x_98:
        /* <DEDUP_REMOVED lines=16> */
.L_x_95:
        /* <DEDUP_REMOVED lines=10> */
[----:B------:R-:W2:Y:S04]  /*9b10*/  LDG.E R26, desc[UR6][R8.64] ;  /* 0x00000006081a7981 */ /* 0x000ea8000c1e1900 */
[----:B------:R-:W3:Y:S04]  /*9b20*/  LDG.E R30, desc[UR6][R8.64+0x4] ;  /* 0x00000406081e7981 */ /* 0x000ee8000c1e1900 */
[----:B------:R-:W5:Y:S04]  /*9b30*/  LDG.E R31, desc[UR6][R8.64+0x8] ;  /* 0x00000806081f7981 */ /* 0x000f68000c1e1900 */
[----:B------:R-:W4:Y:S04]  /*9b40*/  LDG.E R23, desc[UR6][R10.64+0xc] ;  /* 0x00000c060a177981 */ /* 0x000f28000c1e1900 */
[----:B------:R-:W4:Y:S04]  /*9b50*/  LDG.E R24, desc[UR6][R8.64+0xc] ;  /* 0x00000c0608187981 */ /* 0x000f28000c1e1900 */
[----:B------:R-:W4:Y:S04]  /*9b60*/  LDG.E R33, desc[UR6][R8.64+0x1c] ;  /* 0x00001c0608217981 */ /* 0x000f28000c1e1900 */
[----:B------:R-:W4:Y:S01]  /*9b70*/  LDG.E R35, desc[UR6][R8.64+0x3c] ;  /* 0x00003c0608237981 */ /* 0x000f22000c1e1900 */
[----:B--2---:R-:W-:-:S03]  /*9b80*/  FADD R28, R25, -R26 ;  /* 0x8000001a191c7221 */ /* 0x004fc60000000000 */
[----:B------:R-:W2:Y:S01]  /*9b90*/  LDG.E R25, desc[UR6][R10.64+0x10] ;  /* 0x000010060a197981 */ /* 0x000ea2000c1e1900 */
[----:B---3--:R-:W-:-:S03]  /*9ba0*/  FADD R30, R29, -R30 ;  /* 0x8000001e1d1e7221 */ /* 0x008fc60000000000 */
[----:B------:R-:W2:Y:S01]  /*9bb0*/  LDG.E R26, desc[UR6][R8.64+0x10] ;  /* 0x00001006081a7981 */ /* 0x000ea2000c1e1900 */
[----:B------:R-:W-:-:S03]  /*9bc0*/  FFMA R19, R28, R28, R19 ;  /* 0x0000001c1c137223 */ /* 0x000fc60000000013 */
[----:B------:R-:W3:Y:S01]  /*9bd0*/  LDG.E R29, desc[UR6][R10.64+0x14] ;  /* 0x000014060a1d7981 */ /* 0x000ee2000c1e1900 */
[----:B------:R-:W-:-:S03]  /*9be0*/  FFMA R19, R30, R30, R19 ;  /* 0x0000001e1e137223 */ /* 0x000fc60000000013 */
[----:B------:R-:W3:Y:S01]  /*9bf0*/  LDG.E R28, desc[UR6][R8.64+0x14] ;  /* 0x00001406081c7981 */ /* 0x000ee2000c1e1900 */
[----:B-----5:R-:W-:-:S03]  /*9c00*/  FADD R18, R18, -R31 ;  /* 0x8000001f12127221 */ /* 0x020fc60000000000 */
[----:B------:R-:W5:Y:S04]  /*9c10*/  LDG.E R31, desc[UR6][R10.64+0x18] ;  /* 0x000018060a1f7981 */ /* 0x000f68000c1e1900 */
[----:B------:R-:W5:Y:S01]  /*9c20*/  LDG.E R30, desc[UR6][R8.64+0x18] ;  /* 0x00001806081e7981 */ /* 0x000f62000c1e1900 */
[----:B------:R-:W-:-:S03]  /*9c30*/  FFMA R34, R18, R18, R19 ;  /* 0x0000001212227223 */ /* 0x000fc60000000013 */
[----:B------:R-:W5:Y:S04]  /*9c40*/  LDG.E R19, desc[UR6][R10.64+0x20] ;  /* 0x000020060a137981 */ /* 0x000f68000c1e1900 */
[----:B------:R-:W5:Y:S01]  /*9c50*/  LDG.E R18, desc[UR6][R8.64+0x20] ;  /* 0x0000200608127981 */ /* 0x000f62000c1e1900 */
[----:B----4-:R-:W-:-:S03]  /*9c60*/  FADD R23, R23, -R24 ;  /* 0x8000001817177221 */ /* 0x010fc60000000000 */
[----:B------:R-:W4:Y:S01]  /*9c70*/  LDG.E R24, desc[UR6][R10.64+0x24] ;  /* 0x000024060a187981 */ /* 0x000f22000c1e1900 */
[----:B------:R-:W-:-:S03]  /*9c80*/  FFMA R34, R23, R23, R34 ;  /* 0x0000001717227223 */ /* 0x000fc60000000022 */
[----:B------:R-:W4:Y:S01]  /*9c90*/  LDG.E R23, desc[UR6][R8.64+0x24] ;  /* 0x0000240608177981 */ /* 0x000f22000c1e1900 */
[----:B------:R-:W-:-:S03]  /*9ca0*/  FADD R33, R32, -R33 ;  /* 0x8000002120217221 */ /* 0x000fc60000000000 */
[----:B------:R-:W4:Y:S01]  /*9cb0*/  LDG.E R32, desc[UR6][R8.64+0x38] ;  /* 0x0000380608207981 */ /* 0x000f22000c1e1900 */
        /* <DEDUP_REMOVED lines=8> */
[----:B-----5:R-:W-:-:S03]  /*9d40*/  FADD R31, R31, -R30 ;  /* 0x8000001e1f1f7221 */ /* 0x020fc60000000000 */
[----:B------:R-:W5:Y:S01]  /*9d50*/  LDG.E R30, desc[UR6][R8.64+0x34] ;  /* 0x00003406081e7981 */ /* 0x000f62000c1e1900 */
[----:B------:R-:W-:Y:S01]  /*9d60*/  FFMA R34, R31, R31, R34 ;  /* 0x0000001f1f227223 */ /* 0x000fe20000000022 */
[----:B------:R-:W-:Y:S02]  /*9d70*/  FADD R31, R19, -R18 ;  /* 0x80000012131f7221 */ /* 0x000fe40000000000 */
[----:B------:R-:W5:Y:S01]  /*9d80*/  LDG.E R19, desc[UR6][R10.64+0x30] ;  /* 0x000030060a137981 */ /* 0x000f62000c1e1900 */
[----:B------:R-:W-:-:S03]  /*9d90*/  FFMA R34, R33, R33, R34 ;  /* 0x0000002121227223 */ /* 0x000fc60000000022 */
[----:B------:R-:W5:Y:S01]  /*9da0*/  LDG.E R18, desc[UR6][R8.64+0x30] ;  /* 0x0000300608127981 */ /* 0x000f62000c1e1900 */
[----:B------:R-:W-:-:S03]  /*9db0*/  FFMA R36, R31, R31, R34 ;  /* 0x0000001f1f247223 */ /* 0x000fc60000000022 */
[----:B------:R-:W5:Y:S04]  /*9dc0*/  LDG.E R33, desc[UR6][R10.64+0x34] ;  /* 0x000034060a217981 */ /* 0x000f68000c1e1900 */
[----:B------:R-:W5:Y:S04]  /*9dd0*/  LDG.E R31, desc[UR6][R10.64+0x38] ;  /* 0x000038060a1f7981 */ /* 0x000f68000c1e1900 */
[----:B------:R-:W5:Y:S01]  /*9de0*/  LDG.E R34, desc[UR6][R10.64+0x3c] ;  /* 0x00003c060a227981 */ /* 0x000f62000c1e1900 */
[----:B----4-:R-:W-:-:S04]  /*9df0*/  FADD R23, R24, -R23 ;  /* 0x8000001718177221 */ /* 0x010fc80000000000 */
[----:B------:R-:W-:Y:S01]  /*9e00*/  FFMA R36, R23, R23, R36 ;  /* 0x0000001717247223 */ /* 0x000fe20000000024 */
[----:B------:R-:W-:-:S04]  /*9e10*/  IADD3 R21, PT, PT, R21, 0x10, RZ ;  /* 0x0000001015157810 */ /* 0x000fc80007ffe0ff */
[----:B------:R-:W-:Y:S01]  /*9e20*/  ISETP.NE.AND P0, PT, R21, R3, PT ;  /* 0x000000031500720c */ /* 0x000fe20003f05270 */
[----:B--2---:R-:W-:-:S04]  /*9e30*/  FADD R25, R26, -R25 ;  /* 0x800000191a197221 */ /* 0x004fc80000000000 */
[----:B------:R-:W-:Y:S01]  /*9e40*/  FFMA R36, R25, R25, R36 ;  /* 0x0000001919247223 */ /* 0x000fe20000000024 */
[----:B---3--:R-:W-:-:S04]  /*9e50*/  FADD R29, R28, -R29 ;  /* 0x8000001d1c1d7221 */ /* 0x008fc80000000000 */
[----:B------:R-:W-:Y:S01]  /*9e60*/  FFMA R36, R29, R29, R36 ;  /* 0x0000001d1d247223 */ /* 0x000fe20000000024 */
[----:B-----5:R-:W-:-:S04]  /*9e70*/  FADD R19, R19, -R18 ;  /* 0x8000001213137221 */ /* 0x020fc80000000000 */
[----:B------:R-:W-:Y:S01]  /*9e80*/  FFMA R36, R19, R19, R36 ;  /* 0x0000001313247223 */ /* 0x000fe20000000024 */
[----:B------:R-:W-:Y:S01]  /*9e90*/  FADD R33, R33, -R30 ;  /* 0x8000001e21217221 */ /* 0x000fe20000000000 */
[----:B------:R-:W-:-:S03]  /*9ea0*/  FADD R31, R31, -R32 ;  /* 0x800000201f1f7221 */ /* 0x000fc60000000000 */
[----:B------:R-:W-:Y:S01]  /*9eb0*/  FFMA R36, R33, R33, R36 ;  /* 0x0000002121247223 */ /* 0x000fe20000000024 */
[----:B------:R-:W-:-:S03]  /*9ec0*/  FADD R35, R34, -R35 ;  /* 0x8000002322237221 */ /* 0x000fc60000000000 */
[----:B------:R-:W-:-:S04]  /*9ed0*/  FFMA R36, R31, R31, R36 ;  /* 0x0000001f1f247223 */ /* 0x000fc80000000024 */
[----:B------:R-:W-:Y:S01]  /*9ee0*/  FFMA R19, R35, R35, R36 ;  /* 0x0000002323137223 */ /* 0x000fe20000000024 */
[----:B------:R-:W-:Y:S06]  /*9ef0*/  @P0 BRA `(.L_x_95) ;  /* 0xfffffff800dc0947 */ /* 0x000fec000383ffff */
[----:B------:R-:W-:-:S07]  /*9f00*/  MOV R21, R3 ;  /* 0x0000000300157202 */ /* 0x000fce0000000f00 */
.L_x_94:
        /* <DEDUP_REMOVED lines=16> */
[----:B------:R-:W3:Y:S04]  /*a010*/  LDG.E R18, desc[UR6][R10.64+0x4] ;  /* 0x000004060a127981 */ /* 0x000ee8000c1e1900 */
[----:B------:R-:W2:Y:S04]  /*a020*/  LDG.E R35, desc[UR6][R8.64] ;  /* 0x0000000608237981 */ /* 0x000ea8000c1e1900 */
[----:B------:R-:W3:Y:S04]  /*a030*/  LDG.E R23, desc[UR6][R8.64+0x4] ;  /* 0x0000040608177981 */ /* 0x000ee8000c1e1900 */
        /* <DEDUP_REMOVED lines=9> */
[----:B---3--:R-:W-:Y:S01]  /*a0d0*/  FADD R23, R18, -R23 ;  /* 0x8000001712177221 */ /* 0x008fe20000000000 */
[----:B----4-:R-:W-:-:S03]  /*a0e0*/  FADD R25, R24, -R25 ;  /* 0x8000001918197221 */ /* 0x010fc60000000000 */
[----:B------:R-:W-:Y:S01]  /*a0f0*/  FFMA R36, R23, R23, R36 ;  /* 0x0000001717247223 */ /* 0x000fe20000000024 */
[----:B-----5:R-:W-:-:S03]  /*a100*/  FADD R29, R26, -R29 ;  /* 0x8000001d1a1d7221 */ /* 0x020fc60000000000 */
[----:B------:R-:W-:Y:S01]  /*a110*/  FFMA R36, R25, R25, R36 ;  /* 0x0000001919247223 */ /* 0x000fe20000000024 */
[----:B------:R-:W-:-:S03]  /*a120*/  FADD R33, R28, -R33 ;  /* 0x800000211c217221 */ /* 0x000fc60000000000 */
[----:B------:R-:W-:-:S04]  /*a130*/  FFMA R36, R29, R29, R36 ;  /* 0x0000001d1d247223 */ /* 0x000fc80000000024 */
        /* <DEDUP_REMOVED lines=8> */
.L_x_96:
        /* <DEDUP_REMOVED lines=26> */
.L_x_97:
        /* <DEDUP_REMOVED lines=22> */
.L_x_93:
[----:B------:R-:W-:-:S04]  /*a4c0*/  FSETP.GEU.AND P0, PT, R19, R6, PT ;  /* 0x000000061300720b */ /* 0x000fc80003f0e000 */
[----:B------:R-:W-:Y:S02]  /*a4d0*/  FSEL R6, R19, R6, !P0 ;  /* 0x0000000613067208 */ /* 0x000fe40004000000 */
[----:B------:R-:W-:-:S07]  /*a4e0*/  SEL R5, R12, R5, !P0 ;  /* 0x000000050c057207 */ /* 0x000fce0004000000 */
.L_x_92:
[----:B------:R-:W0:Y:S01]  /*a4f0*/  LDCU UR4, c[0x0][0x3b4] ;  /* 0x00007680ff0477ac */ /* 0x000e220008000800 */
[----:B------:R-:W-:-:S04]  /*a500*/  IADD3 R12, PT, PT, R12, 0x1, RZ ;  /* 0x000000010c0c7810 */ /* 0x000fc80007ffe0ff */
[----:B0-----:R-:W-:-:S13]  /*a510*/  ISETP.NE.AND P0, PT, R12, UR4, PT ;  /* 0x000000040c007c0c */ /* 0x001fda000bf05270 */
[----:B------:R-:W-:Y:S05]  /*a520*/  @P0 BRA `(.L_x_98) ;  /* 0xfffffff400100947 */ /* 0x000fea000383ffff */
.L_x_91:
[----:B------:R-:W0:Y:S01]  /*a530*/  LDCU UR4, c[0x0][0x3bc] ;  /* 0x00007780ff0477ac */ /* 0x000e220008000800 */
[----:B------:R-:W-:-:S04]  /*a540*/  IADD3 R13, PT, PT, R13, 0x1, RZ ;  /* 0x000000010d0d7810 */ /* 0x000fc80007ffe0ff */
[----:B0-----:R-:W-:-:S13]  /*a550*/  ISETP.NE.AND P0, PT, R13, UR4, PT ;  /* 0x000000040d007c0c */ /* 0x001fda000bf05270 */
[----:B------:R-:W-:Y:S05]  /*a560*/  @P0 BRA `(.L_x_99) ;  /* 0xfffffff000d80947 */ /* 0x000fea000383ffff */
.L_x_77:
[----:B------:R-:W0:Y:S02]  /*a570*/  LDC.64 R2, c[0x0][0x3a8] ;  /* 0x0000ea00ff027b82 */ /* 0x000e240000000a00 */
[----:B0-----:R-:W-:-:S05]  /*a580*/  IMAD.WIDE.U32 R2, R0, 0x4, R2 ;  /* 0x0000000400027825 */ /* 0x001fca00078e0002 */
[----:B------:R-:W-:Y:S01]  /*a590*/  STG.E desc[UR6][R2.64], R5 ;  /* 0x0000000502007986 */ /* 0x000fe2000c101906 */
[----:B------:R-:W-:Y:S05]  /*a5a0*/  EXIT ;  /* 0x000000000000794d */ /* 0x000fea0003800000 */
.L_x_0:
[----:B------:R-:W0:Y:S01]  /*a5b0*/  S2R R3, SR_TID.X ;  /* 0x0000000000037919 */ /* 0x000e220000002100 */
[----:B------:R-:W0:Y:S08]  /*a5c0*/  S2UR UR5, SR_CTAID.X ;  /* 0x00000000000579c3 */ /* 0x000e300000002500 */
[----:B------:R-:W0:Y:S02]  /*a5d0*/  LDC R0, c[0x0][0x360] ;  /* 0x0000d800ff007b82 */ /* 0x000e240000000800 */
[----:B0-----:R-:W-:-:S05]  /*a5e0*/  IMAD R0, R0, UR5, R3 ;  /* 0x0000000500007c24 */ /* 0x001fca000f8e0203 */
[----:B------:R-:W-:-:S13]  /*a5f0*/  ISETP.GE.AND P0, PT, R0, UR4, PT ;  /* 0x0000000400007c0c */ /* 0x000fda000bf06270 */
[----:B------:R-:W-:Y:S05]  /*a600*/  @P0 EXIT ;  /* 0x000000000000094d */ /* 0x000fea0003800000 */
[----:B------:R-:W0:Y:S01]  /*a610*/  LDCU.64 UR4, c[0x0][0x3b8] ;  /* 0x00007700ff0477ac */ /* 0x000e220008000a00 */
[----:B------:R-:W1:Y:S01]  /*a620*/  LDC.64 R16, c[0x0][0x380] ;  /* 0x0000e000ff107b82 */ /* 0x000e620000000a00 */
[----:B------:R-:W-:Y:S02]  /*a630*/  MOV R2, 0x7f800000 ;  /* 0x7f80000000027802 */ /* 0x000fe40000000f00 */
[----:B------:R-:W-:Y:S01]  /*a640*/  MOV R4, 0xffffffff ;  /* 0xffffffff00047802 */ /* 0x000fe20000000f00 */
[----:B0-----:R-:W-:Y:S01]  /*a650*/  UISETP.GE.AND UP0, UPT, UR5, 0x1, UPT ;  /* 0x000000010500788c */ /* 0x001fe2000bf06270 */
[----:B------:R-:W-:-:S05]  /*a660*/  MOV R7, UR4 ;  /* 0x0000000400077c02 */ /* 0x000fca0008000f00 */
[----:B------:R-:W-:-:S04]  /*a670*/  IMAD R3, R0, R7, RZ ;  /* 0x0000000700037224 */ /* 0x000fc800078e02ff */
[----:B-1----:R-:W-:Y:S01]  /*a680*/  IMAD.WIDE R16, R3, 0x4, R16 ;  /* 0x0000000403107825 */ /* 0x002fe200078e0210 */
[----:B------:R-:W-:Y:S01]  /*a690*/  MOV R3, 0xffffffff ;  /* 0xffffffff00037802 */ /* 0x000fe20000000f00 */
[----:B------:R-:W-:Y:S06]  /*a6a0*/  BRA.U !UP0, `(.L_x_100) ;  /* 0x0000001d08487547 */ /* 0x000fec000b800000 */
[C---:B------:R-:W-:Y:S01]  /*a6b0*/  LOP3.LUT R2, R7.reuse, 0xfffffffc, RZ, 0xc0, !PT ;  /* 0xfffffffc07027812 */ /* 0x040fe200078ec0ff */
[----:B------:R-:W-:Y:S01]  /*a6c0*/  HFMA2 R10, -RZ, RZ, 0, 0 ;  /* 0x00000000ff0a7431 */ /* 0x000fe200000001ff */
[C---:B------:R-:W-:Y:S02]  /*a6d0*/  LOP3.LUT R6, R7.reuse, 0x4, RZ, 0xc0, !PT ;  /* 0x0000000407067812 */ /* 0x040fe400078ec0ff */
[----:B------:R-:W-:Y:S02]  /*a6e0*/  LOP3.LUT R4, R2, 0x1, RZ, 0xfc, !PT ;  /* 0x0000000102047812 */ /* 0x000fe400078efcff */
[C---:B------:R-:W-:Y:S02]  /*a6f0*/  LOP3.LUT R15, R7.reuse, 0x7, RZ, 0xc0, !PT ;  /* 0x00000007070f7812 */ /* 0x040fe400078ec0ff */
[----:B------:R-:W-:Y:S02]  /*a700*/  VIMNMX R3, PT, PT, R4, R7, !PT ;  /* 0x0000000704037248 */ /* 0x000fe40007fe0100 */
[----:B------:R-:W-:-:S02]  /*a710*/  LOP3.LUT R4, R7, 0xc, RZ, 0xc0, !PT ;  /* 0x0000000c07047812 */ /* 0x000fc400078ec0ff */
[C---:B------:R-:W-:Y:S02]  /*a720*/  IADD3 R6, PT, PT, R3.reuse, -R6, RZ ;  /* 0x8000000603067210 */ /* 0x040fe40007ffe0ff */
[----:B------:R-:W-:Y:S02]  /*a730*/  IADD3 R5, PT, PT, R3, -R4, RZ ;  /* 0x8000000403057210 */ /* 0x000fe40007ffe0ff */
[----:B------:R-:W-:Y:S02]  /*a740*/  LOP3.LUT R6, R6, 0x7, RZ, 0xc0, !PT ;  /* 0x0000000706067812 */ /* 0x000fe400078ec0ff */
[----:B------:R-:W-:Y:S02]  /*a750*/  LOP3.LUT R4, R5, 0xf, RZ, 0xc0, !PT ;  /* 0x0000000f05047812 */ /* 0x000fe400078ec0ff */
[----:B------:R-:W-:Y:S02]  /*a760*/  IADD3 R8, PT, PT, R2, -R3, RZ ;  /* 0x8000000302087210 */ /* 0x000fe40007ffe0ff */
[----:B------:R-:W-:-:S02]  /*a770*/  IADD3 R6, PT, PT, R6, -0x1, RZ ;  /* 0xffffffff06067810 */ /* 0x000fc40007ffe0ff */
[----:B------:R-:W-:Y:S02]  /*a780*/  IADD3 R4, PT, PT, R4, -0x1, RZ ;  /* 0xffffffff04047810 */ /* 0x000fe40007ffe0ff */
[----:B------:R-:W-:Y:S02]  /*a790*/  IADD3 R13, PT, PT, -R2, R3, RZ ;  /* 0x00000003020d7210 */ /* 0x000fe40007ffe1ff */
[----:B------:R-:W-:Y:S02]  /*a7a0*/  ISETP.GT.U32.AND P0, PT, R8, -0x10, PT ;  /* 0xfffffff00800780c */ /* 0x000fe40003f04070 */
[----:B------:R-:W-:Y:S02]  /*a7b0*/  ISETP.GE.U32.AND P1, PT, R6, 0x3, PT ;  /* 0x000000030600780c */ /* 0x000fe40003f26070 */
[----:B------:R-:W-:Y:S02]  /*a7c0*/  ISETP.GE.U32.AND P2, PT, R4, 0x7, PT ;  /* 0x000000070400780c */ /* 0x000fe40003f46070 */
[----:B------:R-:W-:-:S02]  /*a7d0*/  IADD3 R6, PT, PT, R7, -0x8, RZ ;  /* 0xfffffff807067810 */ /* 0x000fc40007ffe0ff */
[----:B------:R-:W-:Y:S02]  /*a7e0*/  LOP3.LUT R8, R7, 0xfffffff8, RZ, 0xc0, !PT ;  /* 0xfffffff807087812 */ /* 0x000fe400078ec0ff */
[----:B------:R-:W-:Y:S02]  /*a7f0*/  MOV R4, 0xffffffff ;  /* 0xffffffff00047802 */ /* 0x000fe40000000f00 */
[----:B------:R-:W-:Y:S02]  /*a800*/  MOV R9, 0x7f7fffff ;  /* 0x7f7fffff00097802 */ /* 0x000fe40000000f00 */
[----:B------:R-:W-:Y:S02]  /*a810*/  MOV R11, 0xffffffff ;  /* 0xffffffff000b7802 */ /* 0x000fe40000000f00 */
[----:B------:R-:W-:Y:S02]  /*a820*/  MOV R12, 0x7f7fffff ;  /* 0x7f7fffff000c7802 */ /* 0x000fe40000000f00 */
[----:B------:R-:W-:-:S02]  /*a830*/  MOV R14, 0x7f7fffff ;  /* 0x7f7fffff000e7802 */ /* 0x000fc40000000f00 */
[----:B------:R-:W-:Y:S02]  /*a840*/  IADD3 R15, PT, PT, R15, -0x4, RZ ;  /* 0xfffffffc0f0f7810 */ /* 0x000fe40007ffe0ff */
[----:B------:R-:W-:Y:S02]  /*a850*/  LOP3.LUT R24, R3, 0x3, RZ, 0xc0, !PT ;  /* 0x0000000303187812 */ /* 0x000fe400078ec0ff */
[----:B------:R-:W-:-:S07]  /*a860*/  LOP3.LUT R25, R13, 0xfffffff0, RZ, 0xc0, !PT ;  /* 0xfffffff00d197812 */ /* 0x000fce00078ec0ff */
.L_x_113:
[----:B------:R-:W0:Y:S01]  /*a870*/  LDC R7, c[0x0][0x3b8] ;  /* 0x0000ee00ff077b82 */ /* 0x000e220000000800 */
[----:B------:R-:W-:-:S07]  /*a880*/  MOV R27, RZ ;  /* 0x000000ff001b7202 */ /* 0x000fce0000000f00 */
[----:B------:R-:W1:Y:S01]  /*a890*/  LDC.64 R18, c[0x0][0x390] ;  /* 0x0000e400ff127b82 */ /* 0x000e620000000a00 */
[----:B0-----:R-:W-:Y:S01]  /*a8a0*/  ISETP.GE.AND P3, PT, R7, 0x8, PT ;  /* 0x000000080700780c */ /* 0x001fe20003f66270 */
[----:B------:R-:W-:-:S04]  /*a8b0*/  IMAD R3, R10, R7, RZ ;  /* 0x000000070a037224 */ /* 0x000fc800078e02ff */
[----:B-1----:R-:W-:-:S08]  /*a8c0*/  IMAD.WIDE R18, R3, 0x4, R18 ;  /* 0x0000000403127825 */ /* 0x002fd000078e0212 */
[----:B------:R-:W-:Y:S05]  /*a8d0*/  @!P3 BRA `(.L_x_101) ;  /* 0x0000000400ccb947 */ /* 0x000fea0003800000 */
[C---:B------:R-:W-:Y:S01]  /*a8e0*/  ISETP.GE.U32.AND P4, PT, R6.reuse, 0x8, PT ;  /* 0x000000080600780c */ /* 0x040fe20003f86070 */
[----:B------:R-:W-:Y:S01]  /*a8f0*/  HFMA2 R27, -RZ, RZ, 0, 0 ;  /* 0x00000000ff1b7431 */ /* 0x000fe200000001ff */
[----:B------:R-:W-:Y:S02]  /*a900*/  LOP3.LUT P3, RZ, R6, 0x8, RZ, 0xc0, !PT ;  /* 0x0000000806ff7812 */ /* 0x000fe4000786c0ff */
[----:B------:R-:W-:-:S09]  /*a910*/  MOV R3, RZ ;  /* 0x000000ff00037202 */ /* 0x000fd20000000f00 */
[----:B------:R-:W-:Y:S05]  /*a920*/  @!P4 BRA `(.L_x_102) ;  /* 0x00000004002cc947 */ /* 0x000fea0003800000 */
[----:B------:R-:W-:Y:S01]  /*a930*/  LEA.HI R26, R6, 0x1, RZ, 0x1d ;  /* 0x00000001061a7811 */ /* 0x000fe200078fe8ff */
[----:B------:R-:W-:Y:S01]  /*a940*/  UMOV UR4, URZ ;  /* 0x000000ff00047c82 */ /* 0x000fe20008000000 */
[----:B------:R-:W-:Y:S02]  /*a950*/  MOV R27, RZ ;  /* 0x000000ff001b7202 */ /* 0x000fe40000000f00 */
[----:B------:R-:W-:Y:S02]  /*a960*/  MOV R3, RZ ;  /* 0x000000ff00037202 */ /* 0x000fe40000000f00 */
[----:B------:R-:W-:-:S07]  /*a970*/  LOP3.LUT R26, R26, 0x3ffffffe, RZ, 0xc0, !PT ;  /* 0x3ffffffe1a1a7812 */ /* 0x000fce00078ec0ff */
.L_x_103:
        /* <DEDUP_REMOVED lines=32> */
[----:B------:R-:W-:-:S03]  /*ab80*/  FFMA R33, R33, R33, R36 ;  /* 0x0000002121217223 */ /* 0x000fc60000000024 */
        /* <DEDUP_REMOVED lines=24> */
[----:B------:R-:W-:Y:S01]  /*ad10*/  UIADD3 UR4, UPT, UPT, UR4, 0x2, URZ ;  /* 0x0000000204047890 */ /* 0x000fe2000fffe0ff */
[----:B------:R-:W-:-:S05]  /*ad20*/  FFMA R29, R28, R28, R29 ;  /* 0x0000001c1c1d7223 */ /* 0x000fca000000001d */
[----:B------:R-:W-:Y:S01]  /*ad30*/  ISETP.NE.AND P4, PT, R26, UR4, PT ;  /* 0x000000041a007c0c */ /* 0x000fe2000bf85270 */
[----:B-----5:R-:W-:Y:S01]  /*ad40*/  FADD R34, R34, -R35 ;  /* 0x8000002322227221 */ /* 0x020fe20000000000 */
[----:B------:R-:W-:Y:S01]  /*ad50*/  IADD3 R3, PT, PT, R3, 0x10, RZ ;  /* 0x0000001003037810 */ /* 0x000fe20007ffe0ff */
[----:B--2---:R-:W-:Y:S01]  /*ad60*/  FADD R31, R31, -R36 ;  /* 0x800000241f1f7221 */ /* 0x004fe20000000000 */
[----:B---3--:R-:W-:-:S04]  /*ad70*/  FADD R32, R33, -R32 ;  /* 0x8000002021207221 */ /* 0x008fc80000000000 */
[----:B------:R-:W-:Y:S01]  /*ad80*/  FFMA R32, R32, R32, R29 ;  /* 0x0000002020207223 */ /* 0x000fe2000000001d */
[----:B----4-:R-:W-:-:S03]  /*ad90*/  FADD R27, R30, -R27 ;  /* 0x8000001b1e1b7221 */ /* 0x010fc60000000000 */
[----:B------:R-:W-:-:S04]  /*ada0*/  FFMA R32, R31, R31, R32 ;  /* 0x0000001f1f207223 */ /* 0x000fc80000000020 */
[----:B------:R-:W-:-:S04]  /*adb0*/  FFMA R27, R27, R27, R32 ;  /* 0x0000001b1b1b7223 */ /* 0x000fc80000000020 */
[----:B------:R-:W-:Y:S01]  /*adc0*/  FFMA R27, R34, R34, R27 ;  /* 0x00000022221b7223 */ /* 0x000fe2000000001b */
[----:B------:R-:W-:Y:S06]  /*add0*/  @P4 BRA `(.L_x_103) ;  /* 0xfffffff800e84947 */ /* 0x000fec000383ffff */
.L_x_102:
[----:B------:R-:W-:Y:S05]  /*ade0*/  @P3 BRA `(.L_x_101) ;  /* 0x0000000000883947 */ /* 0x000fea0003800000 */
[----:B------:R-:W-:-:S04]  /*adf0*/  IMAD.WIDE.U32 R22, R3, 0x4, R16 ;  /* 0x0000000403167825 */ /* 0x000fc800078e0010 */
[----:B------:R-:W-:Y:S01]  /*ae00*/  IMAD.WIDE.U32 R20, R3, 0x4, R18 ;  /* 0x0000000403147825 */ /* 0x000fe200078e0012 */
[----:B------:R-:W2:Y:S04]  /*ae10*/  LDG.E R32, desc[UR6][R22.64+0x4] ;  /* 0x0000040616207981 */ /* 0x000ea8000c1e1900 */
[----:B------:R-:W3:Y:S04]  /*ae20*/  LDG.E R3, desc[UR6][R22.64] ;  /* 0x0000000616037981 */ /* 0x000ee8000c1e1900 */
[----:B------:R-:W3:Y:S04]  /*ae30*/  LDG.E R26, desc[UR6][R20.64] ;  /* 0x00000006141a7981 */ /* 0x000ee8000c1e1900 */
[----:B------:R-:W2:Y:S04]  /*ae40*/  LDG.E R33, desc[UR6][R20.64+0x4] ;  /* 0x0000040614217981 */ /* 0x000ea8000c1e1900 */
[----:B------:R-:W4:Y:S04]  /*ae50*/  LDG.E R30, desc[UR6][R22.64+0x8] ;  /* 0x00000806161e7981 */ /* 0x000f28000c1e1900 */
[----:B------:R-:W4:Y:S04]  /*ae60*/  LDG.E R31, desc[UR6][R20.64+0x8] ;  /* 0x00000806141f7981 */ /* 0x000f28000c1e1900 */
[----:B------:R-:W5:Y:S04]  /*ae70*/  LDG.E R29, desc[UR6][R22.64+0xc] ;  /* 0x00000c06161d7981 */ /* 0x000f68000c1e1900 */
[----:B------:R-:W5:Y:S04]  /*ae80*/  LDG.E R28, desc[UR6][R22.64+0x10] ;  /* 0x00001006161c7981 */ /* 0x000f68000c1e1900 */
[----:B------:R-:W5:Y:S01]  /*ae90*/  LDG.E R34, desc[UR6][R22.64+0x1c] ;  /* 0x00001c0616227981 */ /* 0x000f62000c1e1900 */
[----:B---3--:R-:W-:-:S03]  /*aea0*/  FADD R36, R3, -R26 ;  /* 0x8000001a03247221 */ /* 0x008fc60000000000 */
[----:B------:R-:W3:Y:S01]  /*aeb0*/  LDG.E R26, desc[UR6][R22.64+0x14] ;  /* 0x00001406161a7981 */ /* 0x000ee2000c1e1900 */
[----:B------:R-:W-:-:S03]  /*aec0*/  FFMA R35, R36, R36, R27 ;  /* 0x0000002424237223 */ /* 0x000fc6000000001b */
[----:B------:R-:W5:Y:S01]  /*aed0*/  LDG.E R36, desc[UR6][R20.64+0xc] ;  /* 0x00000c0614247981 */ /* 0x000f62000c1e1900 */
[----:B--2---:R-:W-:-:S03]  /*aee0*/  FADD R32, R32, -R33 ;  /* 0x8000002120207221 */ /* 0x004fc60000000000 */
[----:B------:R-:W2:Y:S01]  /*aef0*/  LDG.E R27, desc[UR6][R20.64+0x10] ;  /* 0x00001006141b7981 */ /* 0x000ea2000c1e1900 */
[----:B------:R-:W-:-:S03]  /*af00*/  FFMA R35, R32, R32, R35 ;  /* 0x0000002020237223 */ /* 0x000fc60000000023 */
[----:B------:R-:W3:Y:S01]  /*af10*/  LDG.E R33, desc[UR6][R20.64+0x14] ;  /* 0x0000140614217981 */ /* 0x000ee2000c1e1900 */
[----:B----4-:R-:W-:-:S03]  /*af20*/  FADD R32, R30, -R31 ;  /* 0x8000001f1e207221 */ /* 0x010fc60000000000 */
[----:B------:R-:W4:Y:S04]  /*af30*/  LDG.E R3, desc[UR6][R22.64+0x18] ;  /* 0x0000180616037981 */ /* 0x000f28000c1e1900 */
[----:B------:R-:W4:Y:S04]  /*af40*/  LDG.E R30, desc[UR6][R20.64+0x18] ;  /* 0x00001806141e7981 */ /* 0x000f28000c1e1900 */
[----:B------:R-:W4:Y:S01]  /*af50*/  LDG.E R31, desc[UR6][R20.64+0x1c] ;  /* 0x00001c06141f7981 */ /* 0x000f22000c1e1900 */
[----:B------:R-:W-:Y:S01]  /*af60*/  FFMA R32, R32, R32, R35 ;  /* 0x0000002020207223 */ /* 0x000fe20000000023 */
[----:B-----5:R-:W-:-:S04]  /*af70*/  FADD R29, R29, -R36 ;  /* 0x800000241d1d7221 */ /* 0x020fc80000000000 */
[----:B------:R-:W-:Y:S01]  /*af80*/  FFMA R32, R29, R29, R32 ;  /* 0x0000001d1d207223 */ /* 0x000fe20000000020 */
[----:B--2---:R-:W-:Y:S01]  /*af90*/  FADD R27, R28, -R27 ;  /* 0x8000001b1c1b7221 */ /* 0x004fe20000000000 */
[----:B---3--:R-:W-:-:S03]  /*afa0*/  FADD R26, R26, -R33 ;  /* 0x800000211a1a7221 */ /* 0x008fc60000000000 */
[----:B------:R-:W-:-:S04]  /*afb0*/  FFMA R27, R27, R27, R32 ;  /* 0x0000001b1b1b7223 */ /* 0x000fc80000000020 */
[----:B------:R-:W-:Y:S01]  /*afc0*/  FFMA R26, R26, R26, R27 ;  /* 0x0000001a1a1a7223 */ /* 0x000fe2000000001b */
[----:B----4-:R-:W-:Y:S01]  /*afd0*/  FADD R3, R3, -R30 ;  /* 0x8000001e03037221 */ /* 0x010fe20000000000 */
[----:B------:R-:W-:-:S03]  /*afe0*/  FADD R31, R34, -R31 ;  /* 0x8000001f221f7221 */ /* 0x000fc60000000000 */
[----:B------:R-:W-:-:S04]  /*aff0*/  FFMA R26, R3, R3, R26 ;  /* 0x00000003031a7223 */ /* 0x000fc8000000001a */
[----:B------:R-:W-:-:S07]  /*b000*/  FFMA R27, R31, R31, R26 ;  /* 0x0000001f1f1b7223 */ /* 0x000fce000000001a */
.L_x_101:
[----:B------:R-:W-:-:S04]  /*b010*/  IADD3 R3, PT, PT, R7, -0x3, RZ ;  /* 0xfffffffd07037810 */ /* 0x000fc80007ffe0ff */
[----:B------:R-:W-:-:S13]  /*b020*/  ISETP.GE.AND P3, PT, R8, R3, PT ;  /* 0x000000030800720c */ /* 0x000fda0003f66270 */
[----:B------:R-:W-:Y:S05]  /*b030*/  @P3 BRA `(.L_x_104) ;  /* 0x0000000800283947 */ /* 0x000fea0003800000 */
[C---:B------:R-:W-:Y:S02]  /*b040*/  ISETP.GE.U32.AND P3, PT, R15.reuse, 0xc, PT ;  /* 0x0000000c0f00780c */ /* 0x040fe40003f66070 */
[----:B------:R-:W-:-:S04]  /*b050*/  LEA.HI R3, R15, 0x1, RZ, 0x1e ;  /* 0x000000010f037811 */ /* 0x000fc800078ff0ff */
[----:B------:R-:W-:Y:S02]  /*b060*/  LOP3.LUT P4, RZ, R3, 0x3, RZ, 0xc0, !PT ;  /* 0x0000000303ff7812 */ /* 0x000fe4000788c0ff */
[----:B------:R-:W-:-:S05]  /*b070*/  MOV R3, R8 ;  /* 0x0000000800037202 */ /* 0x000fca0000000f00 */
[----:B------:R-:W-:Y:S06]  /*b080*/  @!P3 BRA `(.L_x_105) ;  /* 0x000000040028b947 */ /* 0x000fec0003800000 */
[----:B------:R-:W-:Y:S01]  /*b090*/  LEA.HI R26, R15, 0x1, RZ, 0x1e ;  /* 0x000000010f1a7811 */ /* 0x000fe200078ff0ff */
[----:B------:R-:W-:Y:S01]  /*b0a0*/  UMOV UR4, URZ ;  /* 0x000000ff00047c82 */ /* 0x000fe20008000000 */
[----:B------:R-:W-:Y:S02]  /*b0b0*/  MOV R3, R8 ;  /* 0x0000000800037202 */ /* 0x000fe40000000f00 */
[----:B------:R-:W-:-:S07]  /*b0c0*/  LOP3.LUT R26, R26, 0x7ffffffc, RZ, 0xc0, !PT ;  /* 0x7ffffffc1a1a7812 */ /* 0x000fce00078ec0ff */
.L_x_106:
[----:B------:R-:W-:-:S04]  /*b0d0*/  IMAD.WIDE R22, R3, 0x4, R16 ;  /* 0x0000000403167825 */ /* 0x000fc800078e0210 */
[----:B------:R-:W-:Y:S01]  /*b0e0*/  IMAD.WIDE R20, R3, 0x4, R18 ;  /* 0x0000000403147825 */ /* 0x000fe200078e0212 */
        /* <DEDUP_REMOVED lines=68> */
.L_x_105:
[----:B------:R-:W-:Y:S05]  /*b530*/  @!P4 BRA `(.L_x_104) ;  /* 0x0000000000e8c947 */ /* 0x000fea0003800000 */
[----:B------:R-:W-:Y:S02]  /*b540*/  LOP3.LUT P4, RZ, R15, 0xc, RZ, 0xc0, !PT ;  /* 0x0000000c0fff7812 */ /* 0x000fe4000788c0ff */
[----:B------:R-:W-:-:S04]  /*b550*/  IADD3 R20, PT, PT, R7, -0x4, RZ ;  /* 0xfffffffc07147810 */ /* 0x000fc80007ffe0ff */
[----:B------:R-:W-:-:S07]  /*b560*/  LOP3.LUT P3, RZ, R20, 0x4, RZ, 0xc0, !PT ;  /* 0x0000000414ff7812 */ /* 0x000fce000786c0ff */
[----:B------:R-:W-:Y:S06]  /*b570*/  @!P4 BRA `(.L_x_107) ;  /* 0x00000000008cc947 */ /* 0x000fec0003800000 */
        /* <DEDUP_REMOVED lines=22> */
[----:B------:R-:W4:Y:S04]  /*b6e0*/  LDG.E R26, desc[UR6][R22.64+0x18] ;  /* 0x00001806161a7981 */ /* 0x000f28000c1e1900 */
[----:B------:R-:W4:Y:S01]  /*b6f0*/  LDG.E R31, desc[UR6][R20.64+0x18] ;  /* 0x00001806141f7981 */ /* 0x000f22000c1e1900 */
[----:B-----5:R-:W-:Y:S01]  /*b700*/  FADD R34, R34, -R35 ;  /* 0x8000002322227221 */ /* 0x020fe20000000000 */
[----:B------:R-:W-:Y:S01]  /*b710*/  IADD3 R3, PT, PT, R3, 0x8, RZ ;  /* 0x0000000803037810 */ /* 0x000fe20007ffe0ff */
[----:B--2---:R-:W-:-:S04]  /*b720*/  FADD R29, R29, -R32 ;  /* 0x800000201d1d7221 */ /* 0x004fc80000000000 */
[----:B------:R-:W-:Y:S01]  /*b730*/  FFMA R36, R29, R29, R36 ;  /* 0x0000001d1d247223 */ /* 0x000fe20000000024 */
[----:B---3--:R-:W-:Y:S01]  /*b740*/  FADD R33, R28, -R33 ;  /* 0x800000211c217221 */ /* 0x008fe20000000000 */
[----:B----4-:R-:W-:-:S03]  /*b750*/  FADD R27, R27, -R30 ;  /* 0x8000001e1b1b7221 */ /* 0x010fc60000000000 */
[----:B------:R-:W-:-:S04]  /*b760*/  FFMA R36, R33, R33, R36 ;  /* 0x0000002121247223 */ /* 0x000fc80000000024 */
[----:B------:R-:W-:Y:S01]  /*b770*/  FFMA R27, R27, R27, R36 ;  /* 0x0000001b1b1b7223 */ /* 0x000fe20000000024 */
[----:B------:R-:W-:-:S04]  /*b780*/  FADD R26, R26, -R31 ;  /* 0x8000001f1a1a7221 */ /* 0x000fc80000000000 */
[----:B------:R-:W-:-:S04]  /*b790*/  FFMA R27, R26, R26, R27 ;  /* 0x0000001a1a1b7223 */ /* 0x000fc8000000001b */
[----:B------:R-:W-:-:S07]  /*b7a0*/  FFMA R27, R34, R34, R27 ;  /* 0x00000022221b7223 */ /* 0x000fce000000001b */
.L_x_107:
[----:B------:R-:W-:Y:S05]  /*b7b0*/  @P3 BRA `(.L_x_104) ;  /* 0x0000000000483947 */ /* 0x000fea0003800000 */
[----:B------:R-:W-:-:S04]  /*b7c0*/  IMAD.WIDE R22, R3, 0x4, R16 ;  /* 0x0000000403167825 */ /* 0x000fc800078e0210 */
[----:B------:R-:W-:Y:S01]  /*b7d0*/  IMAD.WIDE R20, R3, 0x4, R18 ;  /* 0x0000000403147825 */ /* 0x000fe200078e0212 */
[----:B------:R-:W2:Y:S04]  /*b7e0*/  LDG.E R28, desc[UR6][R22.64+0x4] ;  /* 0x00000406161c7981 */ /* 0x000ea8000c1e1900 */
[----:B------:R-:W3:Y:S04]  /*b7f0*/  LDG.E R3, desc[UR6][R22.64] ;  /* 0x0000000616037981 */ /* 0x000ee8000c1e1900 */
[----:B------:R-:W3:Y:S04]  /*b800*/  LDG.E R26, desc[UR6][R20.64] ;  /* 0x00000006141a7981 */ /* 0x000ee8000c1e1900 */
[----:B------:R-:W2:Y:S04]  /*b810*/  LDG.E R29, desc[UR6][R20.64+0x4] ;  /* 0x00000406141d7981 */ /* 0x000ea8000c1e1900 */
[----:B------:R-:W4:Y:S04]  /*b820*/  LDG.E R30, desc[UR6][R22.64+0x8] ;  /* 0x00000806161e7981 */ /* 0x000f28000c1e1900 */
[----:B------:R-:W4:Y:S04]  /*b830*/  LDG.E R31, desc[UR6][R20.64+0x8] ;  /* 0x00000806141f7981 */ /* 0x000f28000c1e1900 */
[----:B------:R-:W5:Y:S04]  /*b840*/  LDG.E R32, desc[UR6][R22.64+0xc] ;  /* 0x00000c0616207981 */ /* 0x000f68000c1e1900 */
[----:B------:R-:W5:Y:S01]  /*b850*/  LDG.E R33, desc[UR6][R20.64+0xc] ;  /* 0x00000c0614217981 */ /* 0x000f62000c1e1900 */
[----:B---3--:R-:W-:-:S04]  /*b860*/  FADD R26, R3, -R26 ;  /* 0x8000001a031a7221 */ /* 0x008fc80000000000 */
[----:B------:R-:W-:Y:S01]  /*b870*/  FFMA R3, R26, R26, R27 ;  /* 0x0000001a1a037223 */ /* 0x000fe2000000001b */
[----:B--2---:R-:W-:-:S04]  /*b880*/  FADD R28, R28, -R29 ;  /* 0x8000001d1c1c7221 */ /* 0x004fc80000000000 */
[----:B------:R-:W-:Y:S01]  /*b890*/  FFMA R3, R28, R28, R3 ;  /* 0x0000001c1c037223 */ /* 0x000fe20000000003 */
[----:B----4-:R-:W-:-:S04]  /*b8a0*/  FADD R30, R30, -R31 ;  /* 0x8000001f1e1e7221 */ /* 0x010fc80000000000 */
[----:B------:R-:W-:Y:S01]  /*b8b0*/  FFMA R3, R30, R30, R3 ;  /* 0x0000001e1e037223 */ /* 0x000fe20000000003 */
[----:B-----5:R-:W-:-:S04]  /*b8c0*/  FADD R32, R32, -R33 ;  /* 0x8000002120207221 */ /* 0x020fc80000000000 */
[----:B------:R-:W-:-:S07]  /*b8d0*/  FFMA R27, R32, R32, R3 ;  /* 0x00000020201b7223 */ /* 0x000fce0000000003 */
.L_x_104:
[----:B------:R-:W-:-:S13]  /*b8e0*/  ISETP.NE.AND P3, PT, R2, R7, PT ;  /* 0x000000070200720c */ /* 0x000fda0003f65270 */
[----:B------:R-:W-:Y:S05]  /*b8f0*/  @!P3 BRA `(.L_x_108) ;  /* 0x000000080064b947 */ /* 0x000fea0003800000 */
[----:B------:R-:W-:Y:S02]  /*b900*/  LOP3.LUT P4, RZ, R13, 0xf, RZ, 0xc0, !PT ;  /* 0x0000000f0dff7812 */ /* 0x000fe4000788c0ff */
[----:B------:R-:W-:Y:S01]  /*b910*/  MOV R3, R2 ;  /* 0x0000000200037202 */ /* 0x000fe20000000f00 */
[----:B------:R-:W-:Y:S10]  /*b920*/  @P0 BRA `(.L_x_109) ;  /* 0x0000000400200947 */ /* 0x000ff40003800000 */
[----:B------:R-:W-:Y:S01]  /*b930*/  MOV R3, R2 ;  /* 0x0000000200037202 */ /* 0x000fe20000000f00 */
[----:B------:R-:W-:-:S06]  /*b940*/  UMOV UR4, URZ ;  /* 0x000000ff00047c82 */ /* 0x000fcc0008000000 */
.L_x_110:
        /* <DEDUP_REMOVED lines=10> */
[----:B------:R-:W2:Y:S01]  /*b9f0*/  LDG.E R31, desc[UR6][R22.64+0x10] ;  /* 0x00001006161f7981 */ /* 0x000ea2000c1e1900 */
[----:B------:R-:W-:-:S03]  /*ba00*/  FFMA R30, R26, R26, R27 ;  /* 0x0000001a1a1e7223 */ /* 0x000fc6000000001b */
[----:B------:R-:W5:Y:S01]  /*ba10*/  LDG.E R27, desc[UR6][R20.64+0xc] ;  /* 0x00000c06141b7981 */ /* 0x000f62000c1e1900 */
[----:B---3--:R-:W-:-:S03]  /*ba20*/  FADD R33, R32, -R33 ;  /* 0x8000002120217221 */ /* 0x008fc60000000000 */
[----:B------:R-:W5:Y:S01]  /*ba30*/  LDG.E R26, desc[UR6][R22.64+0xc] ;  /* 0x00000c06161a7981 */ /* 0x000f62000c1e1900 */
[----:B------:R-:W-:-:S03]  /*ba40*/  FFMA R33, R33, R33, R30 ;  /* 0x0000002121217223 */ /* 0x000fc6000000001e */
[----:B------:R-:W2:Y:S01]  /*ba50*/  LDG.E R30, desc[UR6][R20.64+0x10] ;  /* 0x00001006141e7981 */ /* 0x000ea2000c1e1900 */
[----:B----4-:R-:W-:-:S03]  /*ba60*/  FADD R28, R28, -R29 ;  /* 0x8000001d1c1c7221 */ /* 0x010fc60000000000 */
[----:B------:R-:W3:Y:S01]  /*ba70*/  LDG.E R32, desc[UR6][R20.64+0x14] ;  /* 0x0000140614207981 */ /* 0x000ee2000c1e1900 */
[----:B------:R-:W-:-:S03]  /*ba80*/  FFMA R34, R28, R28, R33 ;  /* 0x0000001c1c227223 */ /* 0x000fc60000000021 */
[----:B------:R-:W3:Y:S04]  /*ba90*/  LDG.E R33, desc[UR6][R22.64+0x14] ;  /* 0x0000140616217981 */ /* 0x000ee8000c1e1900 */
[----:B------:R-:W4:Y:S04]  /*baa0*/  LDG.E R29, desc[UR6][R20.64+0x18] ;  /* 0x00001806141d7981 */ /* 0x000f28000c1e1900 */
[----:B------:R-:W4:Y:S01]  /*bab0*/  LDG.E R28, desc[UR6][R22.64+0x18] ;  /* 0x00001806161c7981 */ /* 0x000f22000c1e1900 */
[----:B-----5:R-:W-:-:S03]  /*bac0*/  FADD R27, R27, -R26 ;  /* 0x8000001a1b1b7221 */ /* 0x020fc60000000000 */
[----:B------:R-:W5:Y:S01]  /*bad0*/  LDG.E R26, desc[UR6][R20.64+0x1c] ;  /* 0x00001c06141a7981 */ /* 0x000f62000c1e1900 */
[----:B------:R-:W-:Y:S01]  /*bae0*/  FFMA R34, R27, R27, R34 ;  /* 0x0000001b1b227223 */ /* 0x000fe20000000022 */
[----:B--2---:R-:W-:Y:S02]  /*baf0*/  FADD R31, R30, -R31 ;  /* 0x8000001f1e1f7221 */ /* 0x004fe40000000000 */
[----:B------:R-:W5:Y:S02]  /*bb00*/  LDG.E R27, desc[UR6][R22.64+0x1c] ;  /* 0x00001c06161b7981 */ /* 0x000f64000c1e1900 */
        /* <DEDUP_REMOVED lines=9> */
[----:B------:R-:W4:Y:S04]  /*bba0*/  LDG.E R28, desc[UR6][R20.64+0x28] ;  /* 0x00002806141c7981 */ /* 0x000f28000c1e1900 */
[----:B------:R-:W4:Y:S01]  /*bbb0*/  LDG.E R29, desc[UR6][R22.64+0x28] ;  /* 0x00002806161d7981 */ /* 0x000f22000c1e1900 */
[----:B-----5:R-:W-:-:S03]  /*bbc0*/  FADD R27, R26, -R27 ;  /* 0x8000001b1a1b7221 */ /* 0x020fc60000000000 */
[----:B------:R-:W5:Y:S01]  /*bbd0*/  LDG.E R26, desc[UR6][R20.64+0x2c] ;  /* 0x00002c06141a7981 */ /* 0x000f62000c1e1900 */
[----:B------:R-:W-:-:S03]  /*bbe0*/  FFMA R34, R27, R27, R34 ;  /* 0x0000001b1b227223 */ /* 0x000fc60000000022 */
[----:B------:R-:W5:Y:S01]  /*bbf0*/  LDG.E R27, desc[UR6][R22.64+0x2c] ;  /* 0x00002c06161b7981 */ /* 0x000f62000c1e1900 */
[----:B--2---:R-:W-:-:S03]  /*bc00*/  FADD R31, R30, -R31 ;  /* 0x8000001f1e1f7221 */ /* 0x004fc60000000000 */
[----:B------:R-:W2:Y:S01]  /*bc10*/  LDG.E R30, desc[UR6][R20.64+0x38] ;  /* 0x00003806141e7981 */ /* 0x000ea2000c1e1900 */
[----:B------:R-:W-:Y:S01]  /*bc20*/  FFMA R34, R31, R31, R34 ;  /* 0x0000001f1f227223 */ /* 0x000fe20000000022 */
[----:B---3--:R-:W-:Y:S02]  /*bc30*/  FADD R33, R32, -R33 ;  /* 0x8000002120217221 */ /* 0x008fe40000000000 */
[----:B------:R-:W3:Y:S02]  /*bc40*/  LDG.E R32, desc[UR6][R20.64+0x34] ;  /* 0x0000340614207981 */ /* 0x000ee4000c1e1900 */
[----:B------:R-:W-:Y:S02]  /*bc50*/  FFMA R34, R33, R33, R34 ;  /* 0x0000002121227223 */ /* 0x000fe40000000022 */
[----:B------:R-:W2:Y:S01]  /*bc60*/  LDG.E R33, desc[UR6][R22.64+0x38] ;  /* 0x0000380616217981 */ /* 0x000ea2000c1e1900 */
[----:B----4-:R-:W-:-:S03]  /*bc70*/  FADD R31, R28, -R29 ;  /* 0x8000001d1c1f7221 */ /* 0x010fc60000000000 */
[----:B------:R-:W4:Y:S04]  /*bc80*/  LDG.E R28, desc[UR6][R20.64+0x30] ;  /* 0x00003006141c7981 */ /* 0x000f28000c1e1900 */
[----:B------:R-:W4:Y:S01]  /*bc90*/  LDG.E R29, desc[UR6][R22.64+0x30] ;  /* 0x00003006161d7981 */ /* 0x000f22000c1e1900 */
[----:B------:R-:W-:-:S03]  /*bca0*/  FFMA R36, R31, R31, R34 ;  /* 0x0000001f1f247223 */ /* 0x000fc60000000022 */
[----:B------:R-:W3:Y:S04]  /*bcb0*/  LDG.E R31, desc[UR6][R22.64+0x34] ;  /* 0x00003406161f7981 */ /* 0x000ee8000c1e1900 */
[----:B------:R-:W3:Y:S01]  /*bcc0*/  LDG.E R34, desc[UR6][R20.64+0x3c] ;  /* 0x00003c0614227981 */ /* 0x000ee2000c1e1900 */
[----:B------:R-:W-:-:S06]  /*bcd0*/  UIADD3 UR4, UPT, UPT, UR4, 0x10, URZ ;  /* 0x0000001004047890 */ /* 0x000fcc000fffe0ff */
[----:B------:R-:W-:Y:S02]  /*bce0*/  ISETP.NE.AND P3, PT, R25, UR4, PT ;  /* 0x0000000419007c0c */ /* 0x000fe4000bf65270 */
[----:B------:R-:W-:Y:S01]  /*bcf0*/  IADD3 R3, PT, PT, R3, 0x10, RZ ;  /* 0x0000001003037810 */ /* 0x000fe20007ffe0ff */
[----:B-----5:R-:W-:-:S04]  /*bd00*/  FADD R27, R26, -R27 ;  /* 0x8000001b1a1b7221 */ /* 0x020fc80000000000 */
[----:B------:R-:W-:Y:S01]  /*bd10*/  FFMA R36, R27, R27, R36 ;  /* 0x0000001b1b247223 */ /* 0x000fe20000000024 */
[----:B--2---:R-:W-:Y:S01]  /*bd20*/  FADD R33, R30, -R33 ;  /* 0x800000211e217221 */ /* 0x004fe20000000000 */
[----:B----4-:R-:W-:-:S04]  /*bd30*/  FADD R29, R28, -R29 ;  /* 0x8000001d1c1d7221 */ /* 0x010fc80000000000 */
[----:B------:R-:W-:Y:S01]  /*bd40*/  FFMA R36, R29, R29, R36 ;  /* 0x0000001d1d247223 */ /* 0x000fe20000000024 */
[----:B---3--:R-:W-:-:S04]  /*bd50*/  FADD R31, R32, -R31 ;  /* 0x8000001f201f7221 */ /* 0x008fc80000000000 */
[----:B------:R-:W-:Y:S01]  /*bd60*/  FFMA R36, R31, R31, R36 ;  /* 0x0000001f1f247223 */ /* 0x000fe20000000024 */
[----:B------:R-:W-:-:S03]  /*bd70*/  FADD R35, R34, -R35 ;  /* 0x8000002322237221 */ /* 0x000fc60000000000 */
[----:B------:R-:W-:-:S04]  /*bd80*/  FFMA R36, R33, R33, R36 ;  /* 0x0000002121247223 */ /* 0x000fc80000000024 */
[----:B------:R-:W-:Y:S01]  /*bd90*/  FFMA R27, R35, R35, R36 ;  /* 0x00000023231b7223 */ /* 0x000fe20000000024 */
[----:B------:R-:W-:Y:S06]  /*bda0*/  @P3 BRA `(.L_x_110) ;  /* 0xfffffff800e83947 */ /* 0x000fec000383ffff */
.L_x_109:
[----:B------:R-:W-:Y:S05]  /*bdb0*/  @!P4 BRA `(.L_x_108) ;  /* 0x000000040034c947 */ /* 0x000fea0003800000 */
[----:B------:R-:W-:Y:S01]  /*bdc0*/  LOP3.LUT P3, RZ, R5, 0x7, RZ, 0xc0, !PT ;  /* 0x0000000705ff7812 */ /* 0x000fe2000786c0ff */
[----:B------:R-:W-:-:S12]  /*bdd0*/  @!P2 BRA `(.L_x_111) ;  /* 0x00000000008ca947 */ /* 0x000fd80003800000 */
        /* <DEDUP_REMOVED lines=13> */
[----:B------:R-:W5:Y:S01]  /*beb0*/  LDG.E R27, desc[UR6][R20.64+0x14] ;  /* 0x00001406141b7981 */ /* 0x000f62000c1e1900 */
[----:B---3--:R-:W-:-:S03]  /*bec0*/  FADD R36, R33, -R32 ;  /* 0x8000002021247221 */ /* 0x008fc60000000000 */
[----:B------:R-:W2:Y:S01]  /*bed0*/  LDG.E R32, desc[UR6][R22.64+0xc] ;  /* 0x00000c0616207981 */ /* 0x000ea2000c1e1900 */
[----:B------:R-:W-:-:S03]  /*bee0*/  FFMA R35, R36, R36, R35 ;  /* 0x0000002424237223 */ /* 0x000fc60000000023 */
[----:B------:R-:W5:Y:S01]  /*bef0*/  LDG.E R33, desc[UR6][R22.64+0x10] ;  /* 0x0000100616217981 */ /* 0x000f62000c1e1900 */
[----:B----4-:R-:W-:-:S03]  /*bf00*/  FADD R36, R30, -R31 ;  /* 0x8000001f1e247221 */ /* 0x010fc60000000000 */
[----:B------:R-:W3:Y:S04]  /*bf10*/  LDG.E R30, desc[UR6][R22.64+0x14] ;  /* 0x00001406161e7981 */ /* 0x000ee8000c1e1900 */
[----:B------:R-:W4:Y:S01]  /*bf20*/  LDG.E R26, desc[UR6][R20.64+0x18] ;  /* 0x00001806141a7981 */ /* 0x000f22000c1e1900 */
[----:B------:R-:W-:-:S03]  /*bf30*/  FFMA R36, R36, R36, R35 ;  /* 0x0000002424247223 */ /* 0x000fc60000000023 */
[----:B------:R-:W4:Y:S04]  /*bf40*/  LDG.E R31, desc[UR6][R22.64+0x18] ;  /* 0x00001806161f7981 */ /* 0x000f28000c1e1900 */
[----:B------:R-:W4:Y:S01]  /*bf50*/  LDG.E R35, desc[UR6][R22.64+0x1c] ;  /* 0x00001c0616237981 */ /* 0x000f22000c1e1900 */
[----:B------:R-:W-:Y:S01]  /*bf60*/  IADD3 R3, PT, PT, R3, 0x8, RZ ;  /* 0x0000000803037810 */ /* 0x000fe20007ffe0ff */
[----:B--2---:R-:W-:-:S04]  /*bf70*/  FADD R29, R29, -R32 ;  /* 0x800000201d1d7221 */ /* 0x004fc80000000000 */
[----:B------:R-:W-:Y:S01]  /*bf80*/  FFMA R36, R29, R29, R36 ;  /* 0x0000001d1d247223 */ /* 0x000fe20000000024 */
[----:B-----5:R-:W-:Y:S01]  /*bf90*/  FADD R33, R28, -R33 ;  /* 0x800000211c217221 */ /* 0x020fe20000000000 */
[----:B---3--:R-:W-:-:S03]  /*bfa0*/  FADD R27, R27, -R30 ;  /* 0x8000001e1b1b7221 */ /* 0x008fc60000000000 */
[----:B------:R-:W-:-:S04]  /*bfb0*/  FFMA R36, R33, R33, R36 ;  /* 0x0000002121247223 */ /* 0x000fc80000000024 */
[----:B------:R-:W-:Y:S01]  /*bfc0*/  FFMA R36, R27, R27, R36 ;  /* 0x0000001b1b247223 */ /* 0x000fe20000000024 */
[----:B----4-:R-:W-:Y:S01]  /*bfd0*/  FADD R31, R26, -R31 ;  /* 0x8000001f1a1f7221 */ /* 0x010fe20000000000 */
[----:B------:R-:W-:-:S03]  /*bfe0*/  FADD R35, R34, -R35 ;  /* 0x8000002322237221 */ /* 0x000fc60000000000 */
[----:B------:R-:W-:-:S04]  /*bff0*/  FFMA R36, R31, R31, R36 ;  /* 0x0000001f1f247223 */ /* 0x000fc80000000024 */
[----:B------:R-:W-:-:S07]  /*c000*/  FFMA R27, R35, R35, R36 ;  /* 0x00000023231b7223 */ /* 0x000fce0000000024 */
.L_x_111:
[----:B------:R-:W-:Y:S05]  /*c010*/  @!P3 BRA `(.L_x_108) ;  /* 0x00000000009cb947 */ /* 0x000fea0003800000 */
[----:B------:R-:W-:Y:S01]  /*c020*/  ISETP.NE.AND P3, PT, R24, RZ, PT ;  /* 0x000000ff1800720c */ /* 0x000fe20003f65270 */
[----:B------:R-:W-:-:S12]  /*c030*/  @!P1 BRA `(.L_x_112) ;  /* 0x00000000004c9947 */ /* 0x000fd80003800000 */
[----:B------:R-:W-:-:S04]  /*c040*/  IMAD.WIDE R20, R3, 0x4, R16 ;  /* 0x0000000403147825 */ /* 0x000fc800078e0210 */
[C---:B------:R-:W-:Y:S01]  /*c050*/  IMAD.WIDE R22, R3.reuse, 0x4, R18 ;  /* 0x0000000403167825 */ /* 0x040fe200078e0212 */
        /* <DEDUP_REMOVED lines=17> */
.L_x_112:
[----:B------:R-:W-:Y:S05]  /*c170*/  @!P3 BRA `(.L_x_108) ;  /* 0x000000000044b947 */ /* 0x000fea0003800000 */
[----:B------:R-:W-:-:S04]  /*c180*/  IMAD.WIDE R20, R3, 0x4, R16 ;  /* 0x0000000403147825 */ /* 0x000fc800078e0210 */
[----:B------:R-:W-:Y:S02]  /*c190*/  IMAD.WIDE R18, R3, 0x4, R18 ;  /* 0x0000000403127825 */ /* 0x000fe400078e0212 */
        /* <DEDUP_REMOVED lines=15> */
.L_x_108:
[----:B------:R-:W-:Y:S01]  /*c290*/  FSETP.GEU.AND P4, PT, R27, R14, PT ;  /* 0x0000000e1b00720b */ /* 0x000fe20003f8e000 */
[----:B------:R-:W0:Y:S01]  /*c2a0*/  LDCU UR4, c[0x0][0x3bc] ;  /* 0x00007780ff0477ac */ /* 0x000e220008000800 */
[----:B------:R-:W-:Y:S02]  /*c2b0*/  MOV R3, R10 ;  /* 0x0000000a00037202 */ /* 0x000fe40000000f00 */
[----:B------:R-:W-:-:S04]  /*c2c0*/  ISETP.NE.AND P3, PT, R10, RZ, PT ;  /* 0x000000ff0a00720c */ /* 0x000fc80003f65270 */
[----:B------:R-:W-:-:S05]  /*c2d0*/  FSEL R9, R27, R9, !P3 ;  /* 0x000000091b097208 */ /* 0x000fca0005800000 */
[----:B------:R-:W-:Y:S02]  /*c2e0*/  @P4 FSETP.GEU.AND P5, PT, R27, R12, PT ;  /* 0x0000000c1b00420b */ /* 0x000fe40003fae000 */
[----:B------:R-:W-:Y:S02]  /*c2f0*/  @P4 MOV R3, R11 ;  /* 0x0000000b00034202 */ /* 0x000fe40000000f00 */
[C---:B------:R-:W-:Y:S02]  /*c300*/  @P4 SEL R4, R10.reuse, R4, !P5 ;  /* 0x000000040a044207 */ /* 0x040fe40006800000 */
[----:B------:R-:W-:Y:S02]  /*c310*/  IADD3 R10, PT, PT, R10, 0x1, RZ ;  /* 0x000000010a0a7810 */ /* 0x000fe40007ffe0ff */
[----:B------:R-:W-:Y:S02]  /*c320*/  @P4 MOV R11, R4 ;  /* 0x00000004000b4202 */ /* 0x000fe40000000f00 */
[----:B0-----:R-:W-:-:S02]  /*c330*/  ISETP.NE.AND P3, PT, R10, UR4, PT ;  /* 0x000000040a007c0c */ /* 0x001fc4000bf65270 */
[----:B------:R-:W-:Y:S02]  /*c340*/  @P4 FSEL R4, R27, R12, !P5 ;  /* 0x0000000c1b044208 */ /* 0x000fe40006800000 */
[----:B------:R-:W-:Y:S02]  /*c350*/  @P4 MOV R27, R14 ;  /* 0x0000000e001b4202 */ /* 0x000fe40000000f00 */
[----:B------:R-:W-:Y:S02]  /*c360*/  @P4 MOV R14, R4 ;  /* 0x00000004000e4202 */ /* 0x000fe40000000f00 */
[----:B------:R-:W-:Y:S02]  /*c370*/  MOV R4, R11 ;  /* 0x0000000b00047202 */ /* 0x000fe40000000f00 */
[----:B------:R-:W-:Y:S02]  /*c380*/  MOV R12, R14 ;  /* 0x0000000e000c7202 */ /* 0x000fe40000000f00 */
[----:B------:R-:W-:-:S02]  /*c390*/  MOV R11, R3 ;  /* 0x00000003000b7202 */ /* 0x000fc40000000f00 */
[----:B------:R-:W-:Y:S01]  /*c3a0*/  MOV R14, R27 ;  /* 0x0000001b000e7202 */ /* 0x000fe20000000f00 */
[----:B------:R-:W-:Y:S06]  /*c3b0*/  @P3 BRA `(.L_x_113) ;  /* 0xffffffe4002c3947 */ /* 0x000fec000383ffff */
[----:B------:R-:W-:-:S07]  /*c3c0*/  FADD R2, R9, R9 ;  /* 0x0000000909027221 */ /* 0x000fce0000000000 */
.L_x_100:
[----:B------:R-:W-:Y:S01]  /*c3d0*/  ISETP.NE.AND P0, PT, R3, -0x1, PT ;  /* 0xffffffff0300780c */ /* 0x000fe20003f05270 */
[----:B------:R-:W-:Y:S01]  /*c3e0*/  BSSY.RECONVERGENT B0, `(.L_x_114) ;  /* 0x00001d4000007945 */ /* 0x000fe20003800200 */
        /* <DEDUP_REMOVED lines=21> */
[----:B------:R-:W-:Y:S02]  /*c540*/  IADD3 R10, PT, PT, R10, -0x1, RZ ;  /* 0xffffffff0a0a7810 */ /* 0x000fe40007ffe0ff */
[----:B------:R-:W-:-:S02]  /*c550*/  IADD3 R6, PT, PT, R8, -R15, RZ ;  /* 0x8000000f08067210 */ /* 0x000fc40007ffe0ff */
[----:B------:R-:W-:Y:S02]  /*c560*/  IADD3 R5, PT, PT, R5, -0x1, RZ ;  /* 0xffffffff05057810 */ /* 0x000fe40007ffe0ff */
[----:B------:R-:W-:Y:S02]  /*c570*/  IADD3 R11, PT, PT, -R8, R15, RZ ;  /* 0x0000000f080b7210 */ /* 0x000fe40007ffe1ff */
[----:B------:R-:W-:Y:S02]  /*c580*/  ISETP.GE.U32.AND P1, PT, R10, 0x3, PT ;  /* 0x000000030a00780c */ /* 0x000fe40003f26070 */
[----:B------:R-:W-:Y:S02]  /*c590*/  ISETP.GT.U32.AND P0, PT, R6, -0x10, PT ;  /* 0xfffffff00600780c */ /* 0x000fe40003f04070 */
[----:B------:R-:W-:Y:S02]  /*c5a0*/  ISETP.GE.U32.AND P2, PT, R5, 0x7, PT ;  /* 0x000000070500780c */ /* 0x000fe40003f46070 */
[----:B------:R-:W-:-:S02]  /*c5b0*/  LOP3.LUT R10, R7, 0xfffffff8, RZ, 0xc0, !PT ;  /* 0xfffffff8070a7812 */ /* 0x000fc400078ec0ff */
[----:B------:R-:W-:Y:S02]  /*c5c0*/  LOP3.LUT R14, R15, 0x3, RZ, 0xc0, !PT ;  /* 0x000000030f0e7812 */ /* 0x000fe400078ec0ff */
[----:B------:R-:W-:Y:S02]  /*c5d0*/  IADD3 R7, PT, PT, R7, -0x8, RZ ;  /* 0xfffffff807077810 */ /* 0x000fe40007ffe0ff */
[----:B------:R-:W-:Y:S02]  /*c5e0*/  MOV R6, 0x7f7fffff ;  /* 0x7f7fffff00067802 */ /* 0x000fe40000000f00 */
[----:B------:R-:W-:Y:S02]  /*c5f0*/  MOV R5, 0xffffffff ;  /* 0xffffffff00057802 */ /* 0x000fe40000000f00 */
[----:B------:R-:W-:Y:S02]  /*c600*/  IADD3 R13, PT, PT, R13, -0x4, RZ ;  /* 0xfffffffc0d0d7810 */ /* 0x000fe40007ffe0ff */
[----:B------:R-:W-:-:S07]  /*c610*/  LOP3.LUT R15, R11, 0xfffffff0, RZ, 0xc0, !PT ;  /* 0xfffffff00b0f7812 */ /* 0x000fce00078ec0ff */
.L_x_130:
[----:B------:R-:W0:Y:S02]  /*c620*/  LDC.64 R18, c[0x0][0x398] ;  /* 0x0000e600ff127b82 */ /* 0x000e240000000a00 */
[----:B0-----:R-:W-:-:S06]  /*c630*/  IMAD.WIDE.U32 R18, R12, 0x4, R18 ;  /* 0x000000040c127825 */ /* 0x001fcc00078e0012 */
[----:B------:R-:W2:Y:S01]  /*c640*/  LDG.E R18, desc[UR6][R18.64] ;  /* 0x0000000612127981 */ /* 0x000ea2000c1e1900 */
[----:B------:R-:W-:Y:S01]  /*c650*/  BSSY.RECONVERGENT B1, `(.L_x_116) ;  /* 0x00001a8000017945 */ /* 0x000fe20003800200 */
[----:B--2---:R-:W-:-:S13]  /*c660*/  ISETP.NE.AND P3, PT, R18, R3, PT ;  /* 0x000000031200720c */ /* 0x004fda0003f65270 */
[----:B------:R-:W-:Y:S05]  /*c670*/  @P3 BRA `(.L_x_117) ;  /* 0x0000001800943947 */ /* 0x000fea0003800000 */
[----:B------:R-:W0:Y:S01]  /*c680*/  LDCU UR5, c[0x0][0x3b8] ;  /* 0x00007700ff0577ac */ /* 0x000e220008000800 */
[----:B------:R-:W1:Y:S01]  /*c690*/  LDC.64 R18, c[0x0][0x388] ;  /* 0x0000e200ff127b82 */ /* 0x000e620000000a00 */
[----:B------:R-:W-:Y:S01]  /*c6a0*/  MOV R25, RZ ;  /* 0x000000ff00197202 */ /* 0x000fe20000000f00 */
[----:B0-----:R-:W-:Y:S02]  /*c6b0*/  UISETP.GE.AND UP0, UPT, UR5, 0x8, UPT ;  /* 0x000000080500788c */ /* 0x001fe4000bf06270 */
[----:B------:R-:W-:-:S04]  /*c6c0*/  IMAD R21, R12, UR5, RZ ;  /* 0x000000050c157c24 */ /* 0x000fc8000f8e02ff */
[----:B-1----:R-:W-:-:S03]  /*c6d0*/  IMAD.WIDE R18, R21, 0x4, R18 ;  /* 0x0000000415127825 */ /* 0x002fc600078e0212 */
[----:B------:R-:W-:Y:S05]  /*c6e0*/  BRA.U !UP0, `(.L_x_118) ;  /* 0x0000000508cc7547 */ /* 0x000fea000b800000 */
        /* <DEDUP_REMOVED lines=10> */
.L_x_120:
        /* <DEDUP_REMOVED lines=14> */
[----:B---3--:R-:W-:-:S03]  /*c870*/  FADD R30, R30, -R33 ;  /* 0x800000211e1e7221 */ /* 0x008fc60000000000 */
[----:B------:R-:W5:Y:S01]  /*c880*/  LDG.E R33, desc[UR6][R20.64+0x14] ;  /* 0x0000140614217981 */ /* 0x000f62000c1e1900 */
[----:B------:R-:W-:-:S03]  /*c890*/  FFMA R25, R30, R30, R25 ;  /* 0x0000001e1e197223 */ /* 0x000fc60000000019 */
[----:B------:R-:W3:Y:S01]  /*c8a0*/  LDG.E R30, desc[UR6][R22.64+0x10] ;  /* 0x00001006161e7981 */ /* 0x000ee2000c1e1900 */
[----:B----4-:R-:W-:-:S03]  /*c8b0*/  FADD R26, R26, -R31 ;  /* 0x8000001f1a1a7221 */ /* 0x010fc60000000000 */
[----:B------:R-:W3:Y:S01]  /*c8c0*/  LDG.E R31, desc[UR6][R20.64+0x10] ;  /* 0x00001006141f7981 */ /* 0x000ee2000c1e1900 */
[----:B------:R-:W-:-:S03]  /*c8d0*/  FFMA R35, R26, R26, R25 ;  /* 0x0000001a1a237223 */ /* 0x000fc60000000019 */
[----:B------:R-:W4:Y:S04]  /*c8e0*/  LDG.E R26, desc[UR6][R22.64+0x18] ;  /* 0x00001806161a7981 */ /* 0x000f28000c1e1900 */
[----:B------:R-:W4:Y:S01]  /*c8f0*/  LDG.E R25, desc[UR6][R20.64+0x18] ;  /* 0x0000180614197981 */ /* 0x000f22000c1e1900 */
[----:B--2---:R-:W-:-:S03]  /*c900*/  FADD R28, R28, -R29 ;  /* 0x8000001d1c1c7221 */ /* 0x004fc60000000000 */
[----:B------:R-:W2:Y:S01]  /*c910*/  LDG.E R29, desc[UR6][R20.64+0x1c] ;  /* 0x00001c06141d7981 */ /* 0x000ea2000c1e1900 */
[----:B------:R-:W-:Y:S01]  /*c920*/  FFMA R35, R28, R28, R35 ;  /* 0x0000001c1c237223 */ /* 0x000fe20000000023 */
[----:B-----5:R-:W-:Y:S02]  /*c930*/  FADD R32, R32, -R33 ;  /* 0x8000002120207221 */ /* 0x020fe40000000000 */
[----:B------:R-:W2:Y:S04]  /*c940*/  LDG.E R28, desc[UR6][R22.64+0x1c] ;  /* 0x00001c06161c7981 */ /* 0x000ea8000c1e1900 */
[----:B------:R-:W5:Y:S01]  /*c950*/  LDG.E R33, desc[UR6][R20.64+0x24] ;  /* 0x0000240614217981 */ /* 0x000f62000c1e1900 */
[----:B---3--:R-:W-:-:S03]  /*c960*/  FADD R30, R30, -R31 ;  /* 0x8000001f1e1e7221 */ /* 0x008fc60000000000 */
[----:B------:R-:W3:Y:S01]  /*c970*/  LDG.E R31, desc[UR6][R20.64+0x20] ;  /* 0x00002006141f7981 */ /* 0x000ee2000c1e1900 */
[----:B------:R-:W-:-:S03]  /*c980*/  FFMA R35, R30, R30, R35 ;  /* 0x0000001e1e237223 */ /* 0x000fc60000000023 */
[----:B------:R-:W3:Y:S01]  /*c990*/  LDG.E R30, desc[UR6][R22.64+0x20] ;  /* 0x00002006161e7981 */ /* 0x000ee2000c1e1900 */
[----:B------:R-:W-:Y:S01]  /*c9a0*/  FFMA R32, R32, R32, R35 ;  /* 0x0000002020207223 */ /* 0x000fe20000000023 */
[----:B----4-:R-:W-:Y:S02]  /*c9b0*/  FADD R25, R26, -R25 ;  /* 0x800000191a197221 */ /* 0x010fe40000000000 */
[----:B------:R-:W4:Y:S02]  /*c9c0*/  LDG.E R26, desc[UR6][R20.64+0x28] ;  /* 0x00002806141a7981 */ /* 0x000f24000c1e1900 */
[----:B------:R-:W-:Y:S02]  /*c9d0*/  FFMA R35, R25, R25, R32 ;  /* 0x0000001919237223 */ /* 0x000fe40000000020 */
[----:B------:R-:W5:Y:S04]  /*c9e0*/  LDG.E R32, desc[UR6][R22.64+0x24] ;  /* 0x0000240616207981 */ /* 0x000f68000c1e1900 */
        /* <DEDUP_REMOVED lines=10> */
[----:B------:R-:W3:Y:S01]  /*ca90*/  LDG.E R33, desc[UR6][R20.64+0x34] ;  /* 0x0000340614217981 */ /* 0x000ee2000c1e1900 */
[----:B----4-:R-:W-:-:S03]  /*caa0*/  FADD R25, R25, -R26 ;  /* 0x8000001a19197221 */ /* 0x010fc60000000000 */
[----:B------:R-:W4:Y:S01]  /*cab0*/  LDG.E R26, desc[UR6][R22.64+0x30] ;  /* 0x00003006161a7981 */ /* 0x000f22000c1e1900 */
[----:B------:R-:W-:-:S03]  /*cac0*/  FFMA R32, R32, R32, R35 ;  /* 0x0000002020207223 */ /* 0x000fc60000000023 */
[----:B------:R-:W5:Y:S01]  /*cad0*/  LDG.E R35, desc[UR6][R20.64+0x3c] ;  /* 0x00003c0614237981 */ /* 0x000f62000c1e1900 */
[----:B------:R-:W-:-:S03]  /*cae0*/  FFMA R37, R25, R25, R32 ;  /* 0x0000001919257223 */ /* 0x000fc60000000020 */
[----:B------:R-:W5:Y:S04]  /*caf0*/  LDG.E R25, desc[UR6][R22.64+0x38] ;  /* 0x0000380616197981 */ /* 0x000f68000c1e1900 */
[----:B------:R-:W5:Y:S01]  /*cb00*/  LDG.E R32, desc[UR6][R22.64+0x3c] ;  /* 0x00003c0616207981 */ /* 0x000f62000c1e1900 */
[----:B------:R-:W-:-:S06]  /*cb10*/  UIADD3 UR4, UPT, UPT, UR4, 0x2, URZ ;  /* 0x0000000204047890 */ /* 0x000fcc000fffe0ff */
[----:B------:R-:W-:Y:S02]  /*cb20*/  ISETP.NE.AND P3, PT, R24, UR4, PT ;  /* 0x0000000418007c0c */ /* 0x000fe4000bf65270 */
[----:B------:R-:W-:Y:S01]  /*cb30*/  IADD3 R27, PT, PT, R27, 0x10, RZ ;  /* 0x000000101b1b7810 */ /* 0x000fe20007ffe0ff */
[----:B--2---:R-:W-:-:S04]  /*cb40*/  FADD R28, R28, -R29 ;  /* 0x8000001d1c1c7221 */ /* 0x004fc80000000000 */
[----:B------:R-:W-:Y:S01]  /*cb50*/  FFMA R37, R28, R28, R37 ;  /* 0x0000001c1c257223 */ /* 0x000fe20000000025 */
[----:B---3--:R-:W-:Y:S01]  /*cb60*/  FADD R30, R30, -R33 ;  /* 0x800000211e1e7221 */ /* 0x008fe20000000000 */
[----:B----4-:R-:W-:-:S04]  /*cb70*/  FADD R26, R26, -R31 ;  /* 0x8000001f1a1a7221 */ /* 0x010fc80000000000 */
[----:B------:R-:W-:-:S04]  /*cb80*/  FFMA R37, R26, R26, R37 ;  /* 0x0000001a1a257223 */ /* 0x000fc80000000025 */
[----:B------:R-:W-:Y:S01]  /*cb90*/  FFMA R30, R30, R30, R37 ;  /* 0x0000001e1e1e7223 */ /* 0x000fe20000000025 */
[----:B-----5:R-:W-:Y:S01]  /*cba0*/  FADD R25, R25, -R34 ;  /* 0x8000002219197221 */ /* 0x020fe20000000000 */
[----:B------:R-:W-:-:S03]  /*cbb0*/  FADD R32, R32, -R35 ;  /* 0x8000002320207221 */ /* 0x000fc60000000000 */
[----:B------:R-:W-:-:S04]  /*cbc0*/  FFMA R25, R25, R25, R30 ;  /* 0x0000001919197223 */ /* 0x000fc8000000001e */
[----:B------:R-:W-:Y:S01]  /*cbd0*/  FFMA R25, R32, R32, R25 ;  /* 0x0000002020197223 */ /* 0x000fe20000000019 */
[----:B------:R-:W-:Y:S06]  /*cbe0*/  @P3 BRA `(.L_x_120) ;  /* 0xfffffff800e83947 */ /* 0x000fec000383ffff */
.L_x_119:
        /* <DEDUP_REMOVED lines=35> */
.L_x_118:
[----:B------:R-:W-:-:S06]  /*ce20*/  UIADD3 UR4, UPT, UPT, UR5, -0x3, URZ ;  /* 0xfffffffd05047890 */ /* 0x000fcc000fffe0ff */
[----:B------:R-:W-:-:S13]  /*ce30*/  ISETP.GE.AND P3, PT, R10, UR4, PT ;  /* 0x000000040a007c0c */ /* 0x000fda000bf66270 */
[----:B------:R-:W-:Y:S05]  /*ce40*/  @P3 BRA `(.L_x_121) ;  /* 0x0000000800283947 */ /* 0x000fea0003800000 */
[C---:B------:R-:W-:Y:S02]  /*ce50*/  ISETP.GE.U32.AND P3, PT, R13.reuse, 0xc, PT ;  /* 0x0000000c0d00780c */ /* 0x040fe40003f66070 */
[----:B------:R-:W-:Y:S02]  /*ce60*/  LEA.HI R20, R13, 0x1, RZ, 0x1e ;  /* 0x000000010d147811 */ /* 0x000fe400078ff0ff */
[----:B------:R-:W-:Y:S02]  /*ce70*/  MOV R27, R10 ;  /* 0x0000000a001b7202 */ /* 0x000fe40000000f00 */
[----:B------:R-:W-:-:S07]  /*ce80*/  LOP3.LUT P4, RZ, R20, 0x3, RZ, 0xc0, !PT ;  /* 0x0000000314ff7812 */ /* 0x000fce000788c0ff */
[----:B------:R-:W-:Y:S06]  /*ce90*/  @!P3 BRA `(.L_x_122) ;  /* 0x000000040028b947 */ /* 0x000fec0003800000 */
[----:B------:R-:W-:Y:S01]  /*cea0*/  LEA.HI R24, R13, 0x1, RZ, 0x1e ;  /* 0x000000010d187811 */ /* 0x000fe200078ff0ff */
[----:B------:R-:W-:Y:S01]  /*ceb0*/  UMOV UR4, URZ ;  /* 0x000000ff00047c82 */ /* 0x000fe20008000000 */
[----:B------:R-:W-:Y:S02]  /*cec0*/  MOV R27, R10 ;  /* 0x0000000a001b7202 */ /* 0x000fe40000000f00 */
[----:B------:R-:W-:-:S07]  /*ced0*/  LOP3.LUT R24, R24, 0x7ffffffc, RZ, 0xc0, !PT ;  /* 0x7ffffffc18187812 */ /* 0x000fce00078ec0ff */
.L_x_123:
        /* <DEDUP_REMOVED lines=30> */
[----:B-----5:R-:W-:-:S04]  /*d0c0*/  FADD R32, R32, -R33 ;  /* 0x8000002120207221 */ /* 0x020fc80000000000 */
[----:B------:R-:W-:Y:S02]  /*d0d0*/  FFMA R33, R32, R32, R31 ;  /* 0x0000002020217223 */ /* 0x000fe4000000001f */
[----:B------:R-:W3:Y:S01]  /*d0e0*/  LDG.E R31, desc[UR6][R20.64+0x20] ;  /* 0x00002006141f7981 */ /* 0x000ee2000c1e1900 */
[----:B----4-:R-:W-:-:S03]  /*d0f0*/  FADD R28, R29, -R28 ;  /* 0x8000001c1d1c7221 */ /* 0x010fc60000000000 */
[----:B------:R-:W4:Y:S01]  /*d100*/  LDG.E R32, desc[UR6][R22.64+0x24] ;  /* 0x0000240616207981 */ /* 0x000f22000c1e1900 */
[----:B------:R-:W-:-:S03]  /*d110*/  FFMA R34, R28, R28, R33 ;  /* 0x0000001c1c227223 */ /* 0x000fc60000000021 */
        /* <DEDUP_REMOVED lines=17> */
[----:B------:R-:W-:-:S03]  /*d230*/  FFMA R36, R30, R30, R31 ;  /* 0x0000001e1e247223 */ /* 0x000fc6000000001f */
[----:B------:R-:W4:Y:S04]  /*d240*/  LDG.E R31, desc[UR6][R20.64+0x34] ;  /* 0x00003406141f7981 */ /* 0x000f28000c1e1900 */
[----:B------:R-:W4:Y:S01]  /*d250*/  LDG.E R30, desc[UR6][R22.64+0x38] ;  /* 0x00003806161e7981 */ /* 0x000f22000c1e1900 */
[----:B------:R-:W-:-:S06]  /*d260*/  UIADD3 UR4, UPT, UPT, UR4, 0x4, URZ ;  /* 0x0000000404047890 */ /* 0x000fcc000fffe0ff */
[----:B------:R-:W-:Y:S02]  /*d270*/  ISETP.NE.AND P3, PT, R24, UR4, PT ;  /* 0x0000000418007c0c */ /* 0x000fe4000bf65270 */
[----:B------:R-:W-:Y:S01]  /*d280*/  IADD3 R27, PT, PT, R27, 0x10, RZ ;  /* 0x000000101b1b7810 */ /* 0x000fe20007ffe0ff */
[----:B--2---:R-:W-:-:S04]  /*d290*/  FADD R25, R25, -R26 ;  /* 0x8000001a19197221 */ /* 0x004fc80000000000 */
[----:B------:R-:W-:Y:S01]  /*d2a0*/  FFMA R36, R25, R25, R36 ;  /* 0x0000001919247223 */ /* 0x000fe20000000024 */
[----:B---3--:R-:W-:Y:S01]  /*d2b0*/  FADD R34, R34, -R35 ;  /* 0x8000002322227221 */ /* 0x008fe20000000000 */
[----:B-----5:R-:W-:-:S04]  /*d2c0*/  FADD R29, R28, -R29 ;  /* 0x8000001d1c1d7221 */ /* 0x020fc80000000000 */
[----:B------:R-:W-:Y:S01]  /*d2d0*/  FFMA R36, R29, R29, R36 ;  /* 0x0000001d1d247223 */ /* 0x000fe20000000024 */
[----:B----4-:R-:W-:Y:S01]  /*d2e0*/  FADD R31, R32, -R31 ;  /* 0x8000001f201f7221 */ /* 0x010fe20000000000 */
[----:B------:R-:W-:-:S03]  /*d2f0*/  FADD R30, R30, -R33 ;  /* 0x800000211e1e7221 */ /* 0x000fc60000000000 */
[----:B------:R-:W-:-:S04]  /*d300*/  FFMA R31, R31, R31, R36 ;  /* 0x0000001f1f1f7223 */ /* 0x000fc80000000024 */
[----:B------:R-:W-:-:S04]  /*d310*/  FFMA R31, R30, R30, R31 ;  /* 0x0000001e1e1f7223 */ /* 0x000fc8000000001f */
[----:B------:R-:W-:Y:S01]  /*d320*/  FFMA R25, R34, R34, R31 ;  /* 0x0000002222197223 */ /* 0x000fe2000000001f */
[----:B------:R-:W-:Y:S06]  /*d330*/  @P3 BRA `(.L_x_123) ;  /* 0xfffffff800e83947 */ /* 0x000fec000383ffff */
.L_x_122:
[----:B------:R-:W-:Y:S05]  /*d340*/  @!P4 BRA `(.L_x_121) ;  /* 0x0000000000e8c947 */ /* 0x000fea0003800000 */
[----:B------:R-:W-:Y:S01]  /*d350*/  LOP3.LUT P3, RZ, R13, 0xc, RZ, 0xc0, !PT ;  /* 0x0000000c0dff7812 */ /* 0x000fe2000786c0ff */
[----:B------:R-:W-:-:S04]  /*d360*/  UIADD3 UR4, UPT, UPT, UR5, -0x4, URZ ;  /* 0xfffffffc05047890 */ /* 0x000fc8000fffe0ff */
[----:B------:R-:W-:-:S08]  /*d370*/  ULOP3.LUT UP0, URZ, UR4, 0x4, URZ, 0xc0, !UPT ;  /* 0x0000000404ff7892 */ /* 0x000fd0000f80c0ff */
[----:B------:R-:W-:Y:S05]  /*d380*/  @!P3 BRA `(.L_x_124) ;  /* 0x00000000008cb947 */ /* 0x000fea0003800000 */
        /* <DEDUP_REMOVED lines=15> */
[----:B------:R-:W5:Y:S01]  /*d480*/  LDG.E R25, desc[UR6][R20.64+0x10] ;  /* 0x0000100614197981 */ /* 0x000f62000c1e1900 */
[----:B---3--:R-:W-:-:S03]  /*d490*/  FADD R32, R32, -R33 ;  /* 0x8000002120207221 */ /* 0x008fc60000000000 */
[----:B------:R-:W3:Y:S01]  /*d4a0*/  LDG.E R33, desc[UR6][R20.64+0x14] ;  /* 0x0000140614217981 */ /* 0x000ee2000c1e1900 */
[----:B----4-:R-:W-:-:S03]  /*d4b0*/  FADD R30, R30, -R31 ;  /* 0x8000001f1e1e7221 */ /* 0x010fc60000000000 */
[----:B------:R-:W4:Y:S01]  /*d4c0*/  LDG.E R24, desc[UR6][R22.64+0x18] ;  /* 0x0000180616187981 */ /* 0x000f22000c1e1900 */
[----:B------:R-:W-:-:S03]  /*d4d0*/  FFMA R37, R32, R32, R35 ;  /* 0x0000002020257223 */ /* 0x000fc60000000023 */
[----:B------:R-:W4:Y:S04]  /*d4e0*/  LDG.E R31, desc[UR6][R20.64+0x18] ;  /* 0x00001806141f7981 */ /* 0x000f28000c1e1900 */
[----:B------:R-:W4:Y:S01]  /*d4f0*/  LDG.E R35, desc[UR6][R20.64+0x1c] ;  /* 0x00001c0614237981 */ /* 0x000f22000c1e1900 */
[----:B------:R-:W-:Y:S01]  /*d500*/  FFMA R30, R30, R30, R37 ;  /* 0x0000001e1e1e7223 */ /* 0x000fe20000000025 */
        /* <DEDUP_REMOVED lines=11> */
.L_x_124:
[----:B------:R-:W-:Y:S05]  /*d5c0*/  BRA.U UP0, `(.L_x_121) ;  /* 0x0000000100487547 */ /* 0x000fea000b800000 */
        /* <DEDUP_REMOVED lines=18> */
.L_x_121:
[----:B------:R-:W-:-:S13]  /*d6f0*/  ISETP.NE.AND P3, PT, R8, UR5, PT ;  /* 0x0000000508007c0c */ /* 0x000fda000bf65270 */
[----:B------:R-:W-:Y:S05]  /*d700*/  @!P3 BRA `(.L_x_125) ;  /* 0x000000080064b947 */ /* 0x000fea0003800000 */
[----:B------:R-:W-:Y:S02]  /*d710*/  LOP3.LUT P4, RZ, R11, 0xf, RZ, 0xc0, !PT ;  /* 0x0000000f0bff7812 */ /* 0x000fe4000788c0ff */
[----:B------:R-:W-:Y:S01]  /*d720*/  MOV R27, R8 ;  /* 0x00000008001b7202 */ /* 0x000fe20000000f00 */
[----:B------:R-:W-:Y:S10]  /*d730*/  @P0 BRA `(.L_x_126) ;  /* 0x0000000400200947 */ /* 0x000ff40003800000 */
[----:B------:R-:W-:Y:S01]  /*d740*/  MOV R27, R8 ;  /* 0x00000008001b7202 */ /* 0x000fe20000000f00 */
[----:B------:R-:W-:-:S06]  /*d750*/  UMOV UR4, URZ ;  /* 0x000000ff00047c82 */ /* 0x000fcc0008000000 */
.L_x_127:
        /* <DEDUP_REMOVED lines=31> */
[----:B------:R-:W2:Y:S01]  /*d950*/  LDG.E R33, desc[UR6][R20.64+0x20] ;  /* 0x0000200614217981 */ /* 0x000ea2000c1e1900 */
[----:B------:R-:W-:-:S03]  /*d960*/  FADD R25, R25, -R24 ;  /* 0x8000001819197221 */ /* 0x000fc60000000000 */
[----:B------:R-:W5:Y:S01]  /*d970*/  LDG.E R32, desc[UR6][R22.64+0x24] ;  /* 0x0000240616207981 */ /* 0x000f62000c1e1900 */
[----:B------:R-:W-:-:S03]  /*d980*/  FFMA R34, R25, R25, R34 ;  /* 0x0000001919227223 */ /* 0x000fc60000000022 */
[----:B------:R-:W5:Y:S04]  /*d990*/  LDG.E R24, desc[UR6][R20.64+0x28] ;  /* 0x0000280614187981 */ /* 0x000f68000c1e1900 */
[----:B------:R-:W5:Y:S01]  /*d9a0*/  LDG.E R25, desc[UR6][R22.64+0x28] ;  /* 0x0000280616197981 */ /* 0x000f62000c1e1900 */
[----:B---3--:R-:W-:-:S03]  /*d9b0*/  FADD R29, R29, -R26 ;  /* 0x8000001a1d1d7221 */ /* 0x008fc60000000000 */
[----:B------:R-:W3:Y:S01]  /*d9c0*/  LDG.E R26, desc[UR6][R20.64+0x2c] ;  /* 0x00002c06141a7981 */ /* 0x000ee2000c1e1900 */
[----:B------:R-:W-:-:S03]  /*d9d0*/  FFMA R34, R29, R29, R34 ;  /* 0x0000001d1d227223 */ /* 0x000fc60000000022 */
[----:B------:R-:W3:Y:S01]  /*d9e0*/  LDG.E R29, desc[UR6][R22.64+0x2c] ;  /* 0x00002c06161d7981 */ /* 0x000ee2000c1e1900 */
[----:B----4-:R-:W-:-:S04]  /*d9f0*/  FADD R31, R28, -R31 ;  /* 0x8000001f1c1f7221 */ /* 0x010fc80000000000 */
[----:B------:R-:W-:Y:S02]  /*da00*/  FFMA R34, R31, R31, R34 ;  /* 0x0000001f1f227223 */ /* 0x000fe40000000022 */
[----:B------:R-:W4:Y:S01]  /*da10*/  LDG.E R31, desc[UR6][R20.64+0x34] ;  /* 0x00003406141f7981 */ /* 0x000f22000c1e1900 */
[----:B--2---:R-:W-:-:S03]  /*da20*/  FADD R33, R33, -R30 ;  /* 0x8000001e21217221 */ /* 0x004fc60000000000 */
[----:B------:R-:W2:Y:S01]  /*da30*/  LDG.E R30, desc[UR6][R20.64+0x38] ;  /* 0x00003806141e7981 */ /* 0x000ea2000c1e1900 */
[----:B------:R-:W-:Y:S01]  /*da40*/  FFMA R28, R33, R33, R34 ;  /* 0x00000021211c7223 */ /* 0x000fe20000000022 */
[----:B-----5:R-:W-:Y:S02]  /*da50*/  FADD R35, R35, -R32 ;  /* 0x8000002023237221 */ /* 0x020fe40000000000 */
[----:B------:R-:W5:Y:S04]  /*da60*/  LDG.E R33, desc[UR6][R20.64+0x30] ;  /* 0x0000300614217981 */ /* 0x000f68000c1e1900 */
[----:B------:R-:W5:Y:S01]  /*da70*/  LDG.E R32, desc[UR6][R22.64+0x30] ;  /* 0x0000300616207981 */ /* 0x000f62000c1e1900 */
[----:B------:R-:W-:-:S03]  /*da80*/  FADD R37, R24, -R25 ;  /* 0x8000001918257221 */ /* 0x000fc60000000000 */
[----:B------:R-:W2:Y:S01]  /*da90*/  LDG.E R25, desc[UR6][R22.64+0x38] ;  /* 0x0000380616197981 */ /* 0x000ea2000c1e1900 */
[----:B------:R-:W-:-:S03]  /*daa0*/  FFMA R28, R35, R35, R28 ;  /* 0x00000023231c7223 */ /* 0x000fc6000000001c */
[----:B------:R-:W2:Y:S04]  /*dab0*/  LDG.E R34, desc[UR6][R20.64+0x3c] ;  /* 0x00003c0614227981 */ /* 0x000ea8000c1e1900 */
[----:B------:R-:W2:Y:S01]  /*dac0*/  LDG.E R35, desc[UR6][R22.64+0x3c] ;  /* 0x00003c0616237981 */ /* 0x000ea2000c1e1900 */
[----:B------:R-:W-:Y:S01]  /*dad0*/  UIADD3 UR4, UPT, UPT, UR4, 0x10, URZ ;  /* 0x0000001004047890 */ /* 0x000fe2000fffe0ff */
[----:B------:R-:W-:Y:S01]  /*dae0*/  FFMA R28, R37, R37, R28 ;  /* 0x00000025251c7223 */ /* 0x000fe2000000001c */
[----:B---3--:R-:W-:-:S04]  /*daf0*/  FADD R29, R26, -R29 ;  /* 0x8000001d1a1d7221 */ /* 0x008fc80000000000 */
[----:B------:R-:W-:Y:S01]  /*db00*/  FFMA R28, R29, R29, R28 ;  /* 0x0000001d1d1c7223 */ /* 0x000fe2000000001c */
[----:B------:R-:W-:Y:S01]  /*db10*/  ISETP.NE.AND P3, PT, R15, UR4, PT ;  /* 0x000000040f007c0c */ /* 0x000fe2000bf65270 */
[----:B----4-:R-:W-:Y:S01]  /*db20*/  FADD R31, R31, -R36 ;  /* 0x800000241f1f7221 */ /* 0x010fe20000000000 */
[----:B------:R-:W-:Y:S01]  /*db30*/  IADD3 R27, PT, PT, R27, 0x10, RZ ;  /* 0x000000101b1b7810 */ /* 0x000fe20007ffe0ff */
[----:B-----5:R-:W-:-:S04]  /*db40*/  FADD R33, R33, -R32 ;  /* 0x8000002021217221 */ /* 0x020fc80000000000 */
[----:B------:R-:W-:Y:S01]  /*db50*/  FFMA R28, R33, R33, R28 ;  /* 0x00000021211c7223 */ /* 0x000fe2000000001c */
[----:B--2---:R-:W-:-:S03]  /*db60*/  FADD R25, R30, -R25 ;  /* 0x800000191e197221 */ /* 0x004fc60000000000 */
[----:B------:R-:W-:Y:S01]  /*db70*/  FFMA R28, R31, R31, R28 ;  /* 0x0000001f1f1c7223 */ /* 0x000fe2000000001c */
[----:B------:R-:W-:-:S03]  /*db80*/  FADD R34, R34, -R35 ;  /* 0x8000002322227221 */ /* 0x000fc60000000000 */
[----:B------:R-:W-:-:S04]  /*db90*/  FFMA R25, R25, R25, R28 ;  /* 0x0000001919197223 */ /* 0x000fc8000000001c */
[----:B------:R-:W-:Y:S01]  /*dba0*/  FFMA R25, R34, R34, R25 ;  /* 0x0000002222197223 */ /* 0x000fe20000000019 */
[----:B------:R-:W-:Y:S06]  /*dbb0*/  @P3 BRA `(.L_x_127) ;  /* 0xfffffff800e83947 */ /* 0x000fec000383ffff */
.L_x_126:
        /* <DEDUP_REMOVED lines=38> */
.L_x_128:
        /* <DEDUP_REMOVED lines=22> */
.L_x_129:
[----:B------:R-:W-:Y:S05]  /*df80*/  @!P3 BRA `(.L_x_125) ;  /* 0x000000000044b947 */ /* 0x000fea0003800000 */
[----:B------:R-:W-:-:S04]  /*df90*/  IMAD.WIDE R20, R27, 0x4, R16 ;  /* 0x000000041b147825 */ /* 0x000fc800078e0210 */
[----:B------:R-:W-:Y:S01]  /*dfa0*/  IMAD.WIDE R18, R27, 0x4, R18 ;  /* 0x000000041b127825 */ /* 0x000fe200078e0212 */
        /* <DEDUP_REMOVED lines=15> */
.L_x_125:
[----:B------:R-:W-:-:S04]  /*e0a0*/  FSETP.GEU.AND P3, PT, R25, R6, PT ;  /* 0x000000061900720b */ /* 0x000fc80003f6e000 */
[----:B------:R-:W-:Y:S02]  /*e0b0*/  FSEL R6, R25, R6, !P3 ;  /* 0x0000000619067208 */ /* 0x000fe40005800000 */
[----:B------:R-:W-:-:S07]  /*e0c0*/  SEL R5, R12, R5, !P3 ;  /* 0x000000050c057207 */ /* 0x000fce0005800000 */
.L_x_117:
[----:B------:R-:W-:Y:S05]  /*e0d0*/  BSYNC.RECONVERGENT B1 ;  /* 0x0000000000017941 */ /* 0x000fea0003800200 */
.L_x_116:
[----:B------:R-:W0:Y:S01]  /*e0e0*/  LDCU UR4, c[0x0][0x3b4] ;  /* 0x00007680ff0477ac */ /* 0x000e220008000800 */
[----:B------:R-:W-:-:S04]  /*e0f0*/  IADD3 R12, PT, PT, R12, 0x1, RZ ;  /* 0x000000010c0c7810 */ /* 0x000fc80007ffe0ff */
[----:B0-----:R-:W-:-:S13]  /*e100*/  ISETP.NE.AND P3, PT, R12, UR4, PT ;  /* 0x000000040c007c0c */ /* 0x001fda000bf65270 */
[----:B------:R-:W-:Y:S05]  /*e110*/  @P3 BRA `(.L_x_130) ;  /* 0xffffffe400403947 */ /* 0x000fea000383ffff */
.L_x_115:
[----:B------:R-:W-:Y:S05]  /*e120*/  BSYNC.RECONVERGENT B0 ;  /* 0x0000000000007941 */ /* 0x000fea0003800200 */
.L_x_114:
[----:B------:R-:W-:Y:S01]  /*e130*/  ISETP.NE.AND P0, PT, R4, -0x1, PT ;  /* 0xffffffff0400780c */ /* 0x000fe20003f05270 */
[----:B------:R-:W-:Y:S03]  /*e140*/  BSSY.RECONVERGENT B0, `(.L_x_131) ;  /* 0x000056a000007945 */ /* 0x000fe60003800200 */
[----:B------:R-:W-:-:S13]  /*e150*/  FSETP.NEU.OR P0, PT, R6, 3.40282346638528859812e+38, !P0 ;  /* 0x7f7fffff0600780b */ /* 0x000fda000470d400 */
[----:B------:R-:W-:Y:S05]  /*e160*/  @P0 BRA `(.L_x_132) ;  /* 0x0000001c00480947 */ /* 0x000fea0003800000 */
[----:B------:R-:W0:Y:S02]  /*e170*/  LDC.64 R6, c[0x0][0x3a0] ;  /* 0x0000e800ff067b82 */ /* 0x000e240000000a00 */
[----:B0-----:R-:W-:-:S06]  /*e180*/  IMAD.WIDE R6, R4, 0x4, R6 ;  /* 0x0000000404067825 */ /* 0x001fcc00078e0206 */
[----:B------:R-:W2:Y:S02]  /*e190*/  LDG.E R6, desc[UR6][R6.64] ;  /* 0x0000000606067981 */ /* 0x000ea4000c1e1900 */
[----:B--2---:R-:W-:-:S13]  /*e1a0*/  ISETP.GE.AND P0, PT, R6, 0x1, PT ;  /* 0x000000010600780c */ /* 0x004fda0003f06270 */
[----:B------:R-:W-:Y:S05]  /*e1b0*/  @!P0 BRA `(.L_x_133) ;  /* 0x0000001c003c8947 */ /* 0x000fea0003800000 */
[----:B------:R-:W0:Y:S01]  /*e1c0*/  LDCU UR4, c[0x0][0x3b4] ;  /* 0x00007680ff0477ac */ /* 0x000e220008000800 */
[----:B------:R-:W-:Y:S01]  /*e1d0*/  MOV R6, 0x7f7fffff ;  /* 0x7f7fffff00067802 */ /* 0x000fe20000000f00 */
[----:B0-----:R-:W-:-:S09]  /*e1e0*/  UISETP.GE.AND UP0, UPT, UR4, 0x1, UPT ;  /* 0x000000010400788c */ /* 0x001fd2000bf06270 */
[----:B------:R-:W-:Y:S05]  /*e1f0*/  BRA.U !UP0, `(.L_x_132) ;  /* 0x0000001d08247547 */ /* 0x000fea000b800000 */
[----:B------:R-:W0:Y:S01]  /*e200*/  LDC R12, c[0x0][0x3b8] ;  /* 0x0000ee00ff0c7b82 */ /* 0x000e220000000800 */
[----:B------:R-:W-:Y:S01]  /*e210*/  HFMA2 R10, -RZ, RZ, 0, 0 ;  /* 0x00000000ff0a7431 */ /* 0x000fe200000001ff */
[C---:B0-----:R-:W-:Y:S02]  /*e220*/  LOP3.LUT R7, R12.reuse, 0xfffffffc, RZ, 0xc0, !PT ;  /* 0xfffffffc0c077812 */ /* 0x041fe400078ec0ff */
[C---:B------:R-:W-:Y:S02]  /*e230*/  LOP3.LUT R11, R12.reuse, 0x4, RZ, 0xc0, !PT ;  /* 0x000000040c0b7812 */ /* 0x040fe400078ec0ff */
[----:B------:R-:W-:Y:S02]  /*e240*/  LOP3.LUT R9, R7, 0x1, RZ, 0xfc, !PT ;  /* 0x0000000107097812 */ /* 0x000fe400078efcff */
[----:B------:R-:W-:Y:S02]  /*e250*/  LOP3.LUT R13, R12, 0x7, RZ, 0xc0, !PT ;  /* 0x000000070c0d7812 */ /* 0x000fe400078ec0ff */
[----:B------:R-:W-:-:S02]  /*e260*/  VIMNMX R14, PT, PT, R9, R12, !PT ;  /* 0x0000000c090e7248 */ /* 0x000fc40007fe0100 */
[----:B------:R-:W-:Y:S02]  /*e270*/  LOP3.LUT R9, R12, 0xc, RZ, 0xc0, !PT ;  /* 0x0000000c0c097812 */ /* 0x000fe400078ec0ff */
[C---:B------:R-:W-:Y:S02]  /*e280*/  IADD3 R11, PT, PT, R14.reuse, -R11, RZ ;  /* 0x8000000b0e0b7210 */ /* 0x040fe40007ffe0ff */
[----:B------:R-:W-:Y:S02]  /*e290*/  IADD3 R8, PT, PT, R14, -R9, RZ ;  /* 0x800000090e087210 */ /* 0x000fe40007ffe0ff */
[----:B------:R-:W-:Y:S02]  /*e2a0*/  LOP3.LUT R11, R11, 0x7, RZ, 0xc0, !PT ;  /* 0x000000070b0b7812 */ /* 0x000fe400078ec0ff */
[----:B------:R-:W-:Y:S02]  /*e2b0*/  LOP3.LUT R6, R8, 0xf, RZ, 0xc0, !PT ;  /* 0x0000000f08067812 */ /* 0x000fe400078ec0ff */
[----:B------:R-:W-:-:S02]  /*e2c0*/  IADD3 R11, PT, PT, R11, -0x1, RZ ;  /* 0xffffffff0b0b7810 */ /* 0x000fc40007ffe0ff */
[-C--:B------:R-:W-:Y:S02]  /*e2d0*/  IADD3 R9, PT, PT, R7, -R14.reuse, RZ ;  /* 0x8000000e07097210 */ /* 0x080fe40007ffe0ff */
[----:B------:R-:W-:Y:S02]  /*e2e0*/  IADD3 R6, PT, PT, R6, -0x1, RZ ;  /* 0xffffffff06067810 */ /* 0x000fe40007ffe0ff */
[----:B------:R-:W-:Y:S02]  /*e2f0*/  ISETP.GE.U32.AND P1, PT, R11, 0x3, PT ;  /* 0x000000030b00780c */ /* 0x000fe40003f26070 */
[----:B------:R-:W-:Y:S02]  /*e300*/  IADD3 R11, PT, PT, -R7, R14, RZ ;  /* 0x0000000e070b7210 */ /* 0x000fe40007ffe1ff */
[----:B------:R-:W-:Y:S02]  /*e310*/  ISETP.GT.U32.AND P0, PT, R9, -0x10, PT ;  /* 0xfffffff00900780c */ /* 0x000fe40003f04070 */
[----:B------:R-:W-:-:S02]  /*e320*/  ISETP.GE.U32.AND P2, PT, R6, 0x7, PT ;  /* 0x000000070600780c */ /* 0x000fc40003f46070 */
[C---:B------:R-:W-:Y:S02]  /*e330*/  LOP3.LUT R9, R12.reuse, 0xfffffff8, RZ, 0xc0, !PT ;  /* 0xfffffff80c097812 */ /* 0x040fe400078ec0ff */
[----:B------:R-:W-:Y:S02]  /*e340*/  MOV R6, 0x7f7fffff ;  /* 0x7f7fffff00067802 */ /* 0x000fe40000000f00 */
[----:B------:R-:W-:Y:S02]  /*e350*/  IADD3 R12, PT, PT, R12, -0x8, RZ ;  /* 0xfffffff80c0c7810 */ /* 0x000fe40007ffe0ff */
[----:B------:R-:W-:Y:S02]  /*e360*/  IADD3 R13, PT, PT, R13, -0x4, RZ ;  /* 0xfffffffc0d0d7810 */ /* 0x000fe40007ffe0ff */
[----:B------:R-:W-:Y:S02]  /*e370*/  LOP3.LUT R14, R14, 0x3, RZ, 0xc0, !PT ;  /* 0x000000030e0e7812 */ /* 0x000fe400078ec0ff */
[----:B------:R-:W-:-:S07]  /*e380*/  LOP3.LUT R15, R11, 0xfffffff0, RZ, 0xc0, !PT ;  /* 0xfffffff00b0f7812 */ /* 0x000fce00078ec0ff */
.L_x_148:
        /* <DEDUP_REMOVED lines=23> */
.L_x_138:
        /* <DEDUP_REMOVED lines=70> */
.L_x_137:
        /* <DEDUP_REMOVED lines=35> */
.L_x_136:
        /* <DEDUP_REMOVED lines=12> */
.L_x_141:
        /* <DEDUP_REMOVED lines=70> */
.L_x_140:
        /* <DEDUP_REMOVED lines=40> */
.L_x_142:
        /* <DEDUP_REMOVED lines=19> */
.L_x_139:
[----:B------:R-:W-:-:S13]  /*f460*/  ISETP.NE.AND P3, PT, R7, UR5, PT ;  /* 0x0000000507007c0c */ /* 0x000fda000bf65270 */
[----:B------:R-:W-:Y:S05]  /*f470*/  @!P3 BRA `(.L_x_143) ;  /* 0x000000080064b947 */ /* 0x000fea0003800000 */
[----:B------:R-:W-:Y:S02]  /*f480*/  LOP3.LUT P4, RZ, R11, 0xf, RZ, 0xc0, !PT ;  /* 0x0000000f0bff7812 */ /* 0x000fe4000788c0ff */
[----:B------:R-:W-:Y:S01]  /*f490*/  MOV R27, R7 ;  /* 0x00000007001b7202 */ /* 0x000fe20000000f00 */
[----:B------:R-:W-:Y:S10]  /*f4a0*/  @P0 BRA `(.L_x_144) ;  /* 0x0000000400200947 */ /* 0x000ff40003800000 */
[----:B------:R-:W-:Y:S01]  /*f4b0*/  MOV R27, R7 ;  /* 0x00000007001b7202 */ /* 0x000fe20000000f00 */
[----:B------:R-:W-:-:S06]  /*f4c0*/  UMOV UR4, URZ ;  /* 0x000000ff00047c82 */ /* 0x000fcc0008000000 */
.L_x_145:
        /* <DEDUP_REMOVED lines=70> */
.L_x_144:
        /* <DEDUP_REMOVED lines=38> */
.L_x_146:
        /* <DEDUP_REMOVED lines=22> */
.L_x_147:
        /* <DEDUP_REMOVED lines=18> */
.L_x_143:
[----:B------:R-:W-:-:S04]  /*fe10*/  FSETP.GEU.AND P3, PT, R25, R6, PT ;  /* 0x000000061900720b */ /* 0x000fc80003f6e000 */
[----:B------:R-:W-:Y:S02]  /*fe20*/  FSEL R6, R25, R6, !P3 ;  /* 0x0000000619067208 */ /* 0x000fe40005800000 */
[----:B------:R-:W-:-:S07]  /*fe30*/  SEL R5, R10, R5, !P3 ;  /* 0x000000050a057207 */ /* 0x000fce0005800000 */
.L_x_135:
[----:B------:R-:W-:Y:S05]  /*fe40*/  BSYNC.RECONVERGENT B1 ;  /* 0x0000000000017941 */ /* 0x000fea0003800200 */
.L_x_134:
[----:B------:R-:W0:Y:S01]  /*fe50*/  LDCU UR4, c[0x0][0x3b4] ;  /* 0x00007680ff0477ac */ /* 0x000e220008000800 */
[----:B------:R-:W-:-:S04]  /*fe60*/  IADD3 R10, PT, PT, R10, 0x1, RZ ;  /* 0x000000010a0a7810 */ /* 0x000fc80007ffe0ff */
[----:B0-----:R-:W-:-:S13]  /*fe70*/  ISETP.NE.AND P3, PT, R10, UR4, PT ;  /* 0x000000040a007c0c */ /* 0x001fda000bf65270 */
[----:B------:R-:W-:Y:S05]  /*fe80*/  @P3 BRA `(.L_x_148) ;  /* 0xffffffe400403947 */ /* 0x000fea000383ffff */
.L_x_132:
[----:B------:R-:W-:-:S13]  /*fe90*/  FSETP.NEU.AND P0, PT, R6, 3.40282346638528859812e+38, PT ;  /* 0x7f7fffff0600780b */ /* 0x000fda0003f0d000 */
[----:B------:R-:W-:Y:S05]  /*fea0*/  @P0 BRA `(.L_x_149) ;  /* 0x00000038004c0947 */ /* 0x000fea0003800000 */
.L_x_133:
[----:B------:R-:W0:Y:S02]  /*feb0*/  LDCU UR4, c[0x0][0x3bc] ;  /* 0x00007780ff0477ac */ /* 0x000e240008000800 */
[----:B0-----:R-:W-:-:S09]  /*fec0*/  UISETP.GE.AND UP0, UPT, UR4, 0x1, UPT ;  /* 0x000000010400788c */ /* 0x001fd2000bf06270 */
[----:B------:R-:W-:Y:S05]  /*fed0*/  BRA.U !UP0, `(.L_x_149) ;  /* 0x0000003908407547 */ /* 0x000fea000b800000 */
[----:B------:R-:W0:Y:S01]  /*fee0*/  LDC R11, c[0x0][0x3b8] ;  /* 0x0000ee00ff0b7b82 */ /* 0x000e220000000800 */
[----:B------:R-:W-:Y:S01]  /*fef0*/  HFMA2 R8, -RZ, RZ, 0, 0 ;  /* 0x00000000ff087431 */ /* 0x000fe200000001ff */
[----:B------:R-:W-:Y:S02]  /*ff00*/  MOV R7, 0x7f7fffff ;  /* 0x7f7fffff00077802 */ /* 0x000fe40000000f00 */
[C---:B0-----:R-:W-:Y:S02]  /*ff10*/  LOP3.LUT R6, R11.reuse, 0xfffffffc, RZ, 0xc0, !PT ;  /* 0xfffffffc0b067812 */ /* 0x041fe400078ec0ff */
[C---:B------:R-:W-:Y:S02]  /*ff20*/  LOP3.LUT R14, R11.reuse, 0xc, RZ, 0xc0, !PT ;  /* 0x0000000c0b0e7812 */ /* 0x040fe400078ec0ff */
[----:B------:R-:W-:Y:S02]  /*ff30*/  LOP3.LUT R12, R6, 0x1, RZ, 0xfc, !PT ;  /* 0x00000001060c7812 */ /* 0x000fe400078efcff */
[----:B------:R-:W-:-:S02]  /*ff40*/  LOP3.LUT R18, R11, 0x4, RZ, 0xc0, !PT ;  /* 0x000000040b127812 */ /* 0x000fc400078ec0ff */
[----:B------:R-:W-:Y:S02]  /*ff50*/  VIMNMX R15, PT, PT, R12, R11, !PT ;  /* 0x0000000b0c0f7248 */ /* 0x000fe40007fe0100 */
[----:B------:R-:W-:Y:S02]  /*ff60*/  LOP3.LUT R13, R11, 0x7, RZ, 0xc0, !PT ;  /* 0x000000070b0d7812 */ /* 0x000fe400078ec0ff */
[C---:B------:R-:W-:Y:S02]  /*ff70*/  IADD3 R14, PT, PT, R15.reuse, -R14, RZ ;  /* 0x8000000e0f0e7210 */ /* 0x040fe40007ffe0ff */
[----:B------:R-:W-:Y:S02]  /*ff80*/  IADD3 R18, PT, PT, R15, -R18, RZ ;  /* 0x800000120f127210 */ /* 0x000fe40007ffe0ff */
[----:B------:R-:W-:Y:S02]  /*ff90*/  LOP3.LUT R12, RZ, R6, RZ, 0x33, !PT ;  /* 0x00000006ff0c7212 */ /* 0x000fe400078e33ff */
[----:B------:R-:W-:-:S02]  /*ffa0*/  IADD3 R24, PT, PT, -R6, R15, RZ ;  /* 0x0000000f06187210 */ /* 0x000fc40007ffe1ff */
[C---:B------:R-:W-:Y:S02]  /*ffb0*/  LOP3.LUT R9, R11.reuse, 0xfffffff8, RZ, 0xc0, !PT ;  /* 0xfffffff80b097812 */ /* 0x040fe400078ec0ff */
[----:B------:R-:W-:Y:S02]  /*ffc0*/  IADD3 R10, PT, PT, R11, -0x8, RZ ;  /* 0xfffffff80b0a7810 */ /* 0x000fe40007ffe0ff */
[----:B------:R-:W-:Y:S02]  /*ffd0*/  LOP3.LUT R18, R18, 0x7, RZ, 0xc0, !PT ;  /* 0x0000000712127812 */ /* 0x000fe400078ec0ff */
[----:B------:R-:W-:Y:S02]  /*ffe0*/  LOP3.LUT R26, R14, 0xf, RZ, 0xc0, !PT ;  /* 0x0000000f0e1a7812 */ /* 0x000fe400078ec0ff */
[----:B------:R-:W-:Y:S02]  /*fff0*/  IADD3 R11, PT, PT, R13, -0x4, RZ ;  /* 0xfffffffc0d0b7810 */ /* 0x000fe40007ffe0ff */
[----:B------:R-:W-:-:S02]  /*10000*/  IADD3 R12, PT, PT, R15, R12, RZ ;  /* 0x0000000c0f0c7210 */ /* 0x000fc40007ffe0ff */
[----:B------:R-:W-:Y:S02]  /*10010*/  LOP3.LUT R13, R15, 0x3, RZ, 0xc0, !PT ;  /* 0x000000030f0d7812 */ /* 0x000fe400078ec0ff */
[----:B------:R-:W-:Y:S02]  /*10020*/  LOP3.LUT R15, R24, 0xf, RZ, 0xc0, !PT ;  /* 0x0000000f180f7812 */ /* 0x000fe400078ec0ff */
[----:B------:R-:W-:Y:S02]  /*10030*/  LOP3.LUT R14, R14, 0x7, RZ, 0xc0, !PT ;  /* 0x000000070e0e7812 */ /* 0x000fe400078ec0ff */
[----:B------:R-:W-:Y:S02]  /*10040*/  LOP3.LUT R24, R24, 0xfffffff0, RZ, 0xc0, !PT ;  /* 0xfffffff018187812 */ /* 0x000fe400078ec0ff */
[----:B------:R-:W-:Y:S02]  /*10050*/  IADD3 R25, PT, PT, R18, -0x1, RZ ;  /* 0xffffffff12197810 */ /* 0x000fe40007ffe0ff */
[----:B------:R-:W-:-:S07]  /*10060*/  IADD3 R26, PT, PT, R26, -0x1, RZ ;  /* 0xffffffff1a1a7810 */ /* 0x000fce0007ffe0ff */
.L_x_179:
[C---:B------:R-:W-:Y:S01]  /*10070*/  ISETP.NE.AND P0, PT, R8.reuse, R4, PT ;  /* 0x000000040800720c */ /* 0x040fe20003f05270 */
[----:B------:R-:W-:Y:S03]  /*10080*/  BSSY.RECONVERGENT B1, `(.L_x_150) ;  /* 0x0000371000017945 */ /* 0x000fe60003800200 */
[----:B------:R-:W-:-:S13]  /*10090*/  ISETP.EQ.OR P0, PT, R8, R3, !P0 ;  /* 0x000000030800720c */ /* 0x000fda0004702670 */
[----:B------:R-:W-:Y:S05]  /*100a0*/  @P0 BRA `(.L_x_151) ;  /* 0x0000003400b80947 */ /* 0x000fea0003800000 */
[----:B------:R-:W0:Y:S02]  /*100b0*/  LDC.64 R18, c[0x0][0x3a0] ;  /* 0x0000e800ff127b82 */ /* 0x000e240000000a00 */
[----:B0-----:R-:W-:-:S06]  /*100c0*/  IMAD.WIDE.U32 R18, R8, 0x4, R18 ;  /* 0x0000000408127825 */ /* 0x001fcc00078e0012 */
[----:B------:R-:W2:Y:S02]  /*100d0*/  LDG.E R18, desc[UR6][R18.64] ;  /* 0x0000000612127981 */ /* 0x000ea4000c1e1900 */
[----:B--2---:R-:W-:-:S13]  /*100e0*/  ISETP.NE.AND P0, PT, R18, RZ, PT ;  /* 0x000000ff1200720c */ /* 0x004fda0003f05270 */
[----:B------:R-:W-:Y:S05]  /*100f0*/  @!P0 BRA `(.L_x_151) ;  /* 0x0000003400a48947 */ /* 0x000fea0003800000 */
        /* <DEDUP_REMOVED lines=13> */
[----:B------:R-:W-:Y:S01]  /*101d0*/  BSSY.RECONVERGENT B2, `(.L_x_153) ;  /* 0x000004b000027945 */ /* 0x000fe20003800200 */
[----:B------:R-:W-:Y:S02]  /*101e0*/  MOV R29, RZ ;  /* 0x000000ff001d7202 */ /* 0x000fe40000000f00 */
[----:B------:R-:W-:Y:S02]  /*101f0*/  MOV R31, RZ ;  /* 0x000000ff001f7202 */ /* 0x000fe40000000f00 */
[----:B------:R-:W-:Y:S02]  /*10200*/  MOV R33, RZ ;  /* 0x000000ff00217202 */ /* 0x000fe40000000f00 */
[----:B------:R-:W-:-:S07]  /*10210*/  LOP3.LUT R28, R28, 0x3ffffffe, RZ, 0xc0, !PT ;  /* 0x3ffffffe1c1c7812 */ /* 0x000fce00078ec0ff */
.L_x_154:
[----:B------:R-:W-:-:S04]  /*10220*/  IMAD.WIDE.U32 R22, R31, 0x4, R16 ;  /* 0x000000041f167825 */ /* 0x000fc800078e0010 */
[----:B------:R-:W-:Y:S01]  /*10230*/  IMAD.WIDE.U32 R20, R31, 0x4, R18 ;  /* 0x000000041f147825 */ /* 0x000fe200078e0012 */
[----:B------:R-:W2:Y:S04]  /*10240*/  LDG.E R30, desc[UR6][R22.64] ;  /* 0x00000006161e7981 */ /* 0x000ea8000c1e1900 */
[----:B------:R-:W2:Y:S04]  /*10250*/  LDG.E R35, desc[UR6][R20.64] ;  /* 0x0000000614237981 */ /* 0x000ea8000c1e1900 */
[----:B------:R-:W3:Y:S04]  /*10260*/  LDG.E R32, desc[UR6][R22.64+0x4] ;  /* 0x0000040616207981 */ /* 0x000ee8000c1e1900 */
[----:B------:R-:W3:Y:S01]  /*10270*/  LDG.E R37, desc[UR6][R20.64+0x4] ;  /* 0x0000040614257981 */ /* 0x000ee2000c1e1900 */
[----:B--2---:R-:W-:-:S03]  /*10280*/  FADD R30, R30, -R35 ;  /* 0x800000231e1e7221 */ /* 0x004fc60000000000 */
[----:B------:R-:W2:Y:S01]  /*10290*/  LDG.E R35, desc[UR6][R20.64+0xc] ;  /* 0x00000c0614237981 */ /* 0x000ea2000c1e1900 */
[----:B------:R-:W-:-:S03]  /*102a0*/  FFMA R29, R30, R30, R29 ;  /* 0x0000001e1e1d7223 */ /* 0x000fc6000000001d */
[----:B------:R-:W4:Y:S01]  /*102b0*/  LDG.E R30, desc[UR6][R20.64+0x8] ;  /* 0x00000806141e7981 */ /* 0x000f22000c1e1900 */
[----:B---3--:R-:W-:-:S03]  /*102c0*/  FADD R32, R32, -R37 ;  /* 0x8000002520207221 */ /* 0x008fc60000000000 */
[----:B------:R-:W3:Y:S01]  /*102d0*/  LDG.E R37, desc[UR6][R20.64+0x24] ;  /* 0x0000240614257981 */ /* 0x000ee2000c1e1900 */
[----:B------:R-:W-:-:S03]  /*102e0*/  FFMA R34, R32, R32, R29 ;  /* 0x0000002020227223 */ /* 0x000fc6000000001d */
[----:B------:R-:W4:Y:S04]  /*102f0*/  LDG.E R29, desc[UR6][R22.64+0x8] ;  /* 0x00000806161d7981 */ /* 0x000f28000c1e1900 */
[----:B------:R-:W2:Y:S01]  /*10300*/  LDG.E R32, desc[UR6][R22.64+0xc] ;  /* 0x00000c0616207981 */ /* 0x000ea2000c1e1900 */
[----:B----4-:R-:W-:-:S03]  /*10310*/  FADD R29, R29, -R30 ;  /* 0x8000001e1d1d7221 */ /* 0x010fc60000000000 */
[----:B------:R-:W4:Y:S01]  /*10320*/  LDG.E R30, desc[UR6][R20.64+0x10] ;  /* 0x00001006141e7981 */ /* 0x000f22000c1e1900 */
[----:B------:R-:W-:Y:S01]  /*10330*/  FFMA R29, R29, R29, R34 ;  /* 0x0000001d1d1d7223 */ /* 0x000fe20000000022 */
[----:B--2---:R-:W-:Y:S02]  /*10340*/  FADD R32, R32, -R35 ;  /* 0x8000002320207221 */ /* 0x004fe40000000000 */
[----:B------:R-:W2:Y:S02]  /*10350*/  LDG.E R35, desc[UR6][R20.64+0x14] ;  /* 0x0000140614237981 */ /* 0x000ea4000c1e1900 */
[----:B------:R-:W-:Y:S02]  /*10360*/  FFMA R34, R32, R32, R29 ;  /* 0x0000002020227223 */ /* 0x000fe4000000001d */
        /* <DEDUP_REMOVED lines=12> */
[----:B--2---:R-:W-:Y:S01]  /*10430*/  FADD R32, R32, -R35 ;  /* 0x8000002320207221 */ /* 0x004fe20000000000 */
[----:B------:R-:W-:Y:S02]  /*10440*/  FFMA R29, R29, R29, R34 ;  /* 0x0000001d1d1d7223 */ /* 0x000fe40000000022 */
[----:B------:R-:W4:Y:S02]  /*10450*/  LDG.E R35, desc[UR6][R20.64+0x20] ;  /* 0x0000200614237981 */ /* 0x000f24000c1e1900 */
[----:B------:R-:W-:Y:S02]  /*10460*/  FFMA R29, R32, R32, R29 ;  /* 0x00000020201d7223 */ /* 0x000fe4000000001d */
[----:B------:R-:W3:Y:S01]  /*10470*/  LDG.E R32, desc[UR6][R22.64+0x24] ;  /* 0x0000240616207981 */ /* 0x000ee2000c1e1900 */
[----:B----4-:R-:W-:-:S03]  /*10480*/  FADD R30, R30, -R35 ;  /* 0x800000231e1e7221 */ /* 0x010fc60000000000 */
[----:B------:R-:W2:Y:S01]  /*10490*/  LDG.E R35, desc[UR6][R20.64+0x2c] ;  /* 0x00002c0614237981 */ /* 0x000ea2000c1e1900 */
[----:B------:R-:W-:Y:S01]  /*104a0*/  FFMA R29, R30, R30, R29 ;  /* 0x0000001e1e1d7223 */ /* 0x000fe2000000001d */
[----:B---3--:R-:W-:Y:S02]  /*104b0*/  FADD R32, R32, -R37 ;  /* 0x8000002520207221 */ /* 0x008fe40000000000 */
[----:B------:R-:W3:Y:S02]  /*104c0*/  LDG.E R30, desc[UR6][R20.64+0x28] ;  /* 0x00002806141e7981 */ /* 0x000ee4000c1e1900 */
[----:B------:R-:W-:Y:S02]  /*104d0*/  FFMA R34, R32, R32, R29 ;  /* 0x0000002020227223 */ /* 0x000fe4000000001d */
[----:B------:R-:W3:Y:S04]  /*104e0*/  LDG.E R29, desc[UR6][R22.64+0x28] ;  /* 0x00002806161d7981 */ /* 0x000ee8000c1e1900 */
[----:B------:R-:W2:Y:S01]  /*104f0*/  LDG.E R32, desc[UR6][R22.64+0x2c] ;  /* 0x00002c0616207981 */ /* 0x000ea2000c1e1900 */
[----:B---3--:R-:W-:-:S03]  /*10500*/  FADD R29, R29, -R30 ;  /* 0x8000001e1d1d7221 */ /* 0x008fc60000000000 */
[----:B------:R-:W3:Y:S01]  /*10510*/  LDG.E R30, desc[UR6][R20.64+0x34] ;  /* 0x00003406141e7981 */ /* 0x000ee2000c1e1900 */
[----:B------:R-:W-:Y:S01]  /*10520*/  FFMA R29, R29, R29, R34 ;  /* 0x0000001d1d1d7223 */ /* 0x000fe20000000022 */
[----:B--2---:R-:W-:Y:S02]  /*10530*/  FADD R32, R32, -R35 ;  /* 0x8000002320207221 */ /* 0x004fe40000000000 */
[----:B------:R-:W2:Y:S04]  /*10540*/  LDG.E R34, desc[UR6][R22.64+0x30] ;  /* 0x0000300616227981 */ /* 0x000ea8000c1e1900 */
[----:B------:R-:W2:Y:S01]  /*10550*/  LDG.E R35, desc[UR6][R20.64+0x30] ;  /* 0x0000300614237981 */ /* 0x000ea2000c1e1900 */
[----:B------:R-:W-:-:S03]  /*10560*/  FFMA R37, R32, R32, R29 ;  /* 0x0000002020257223 */ /* 0x000fc6000000001d */
[----:B------:R-:W3:Y:S04]  /*10570*/  LDG.E R29, desc[UR6][R22.64+0x34] ;  /* 0x00003406161d7981 */ /* 0x000ee8000c1e1900 */
[----:B------:R-:W4:Y:S01]  /*10580*/  LDG.E R32, desc[UR6][R22.64+0x38] ;  /* 0x0000380616207981 */ /* 0x000f22000c1e1900 */
[----:B--2---:R-:W-:-:S03]  /*10590*/  FADD R34, R34, -R35 ;  /* 0x8000002322227221 */ /* 0x004fc60000000000 */
[----:B------:R-:W2:Y:S01]  /*105a0*/  LDG.E R35, desc[UR6][R22.64+0x3c] ;  /* 0x00003c0616237981 */ /* 0x000ea2000c1e1900 */
[----:B------:R-:W-:-:S03]  /*105b0*/  FFMA R34, R34, R34, R37 ;  /* 0x0000002222227223 */ /* 0x000fc60000000025 */
[----:B------:R-:W4:Y:S01]  /*105c0*/  LDG.E R37, desc[UR6][R20.64+0x38] ;  /* 0x0000380614257981 */ /* 0x000f22000c1e1900 */
[----:B---3--:R-:W-:-:S03]  /*105d0*/  FADD R29, R29, -R30 ;  /* 0x8000001e1d1d7221 */ /* 0x008fc60000000000 */
[----:B------:R-:W2:Y:S01]  /*105e0*/  LDG.E R30, desc[UR6][R20.64+0x3c] ;  /* 0x00003c06141e7981 */ /* 0x000ea2000c1e1900 */
[----:B------:R-:W-:-:S04]  /*105f0*/  IADD3 R33, PT, PT, R33, 0x2, RZ ;  /* 0x0000000221217810 */ /* 0x000fc80007ffe0ff */
[----:B------:R-:W-:Y:S01]  /*10600*/  ISETP.NE.AND P0, PT, R33, R28, PT ;  /* 0x0000001c2100720c */ /* 0x000fe20003f05270 */
[----:B------:R-:W-:Y:S01]  /*10610*/  FFMA R29, R29, R29, R34 ;  /* 0x0000001d1d1d7223 */ /* 0x000fe20000000022 */
[----:B------:R-:W-:Y:S01]  /*10620*/  IADD3 R31, PT, PT, R31, 0x10, RZ ;  /* 0x000000101f1f7810 */ /* 0x000fe20007ffe0ff */
[----:B----4-:R-:W-:Y:S01]  /*10630*/  FADD R32, R32, -R37 ;  /* 0x8000002520207221 */ /* 0x010fe20000000000 */
[----:B--2---:R-:W-:-:S03]  /*10640*/  FADD R30, R35, -R30 ;  /* 0x8000001e231e7221 */ /* 0x004fc60000000000 */
[----:B------:R-:W-:-:S04]  /*10650*/  FFMA R29, R32, R32, R29 ;  /* 0x00000020201d7223 */ /* 0x000fc8000000001d */
[----:B------:R-:W-:Y:S02]  /*10660*/  FFMA R29, R30, R30, R29 ;  /* 0x0000001e1e1d7223 */ /* 0x000fe4000000001d */
[----:B------:R-:W-:Y:S05]  /*10670*/  @P0 BRA `(.L_x_154) ;  /* 0xfffffff800e80947 */ /* 0x000fea000383ffff */
[----:B------:R-:W-:Y:S05]  /*10680*/  BSYNC.RECONVERGENT B2 ;  /* 0x0000000000027941 */ /* 0x000fea0003800200 */
.L_x_153:
        /* <DEDUP_REMOVED lines=8> */
[----:B------:R-:W4:Y:S01]  /*10710*/  LDG.E R30, desc[UR6][R20.64+0x8] ;  /* 0x00000806141e7981 */ /* 0x000f22000c1e1900 */
[----:B--2---:R-:W-:-:S04]  /*10720*/  FADD R28, R28, -R35 ;  /* 0x800000231c1c7221 */ /* 0x004fc80000000000 */
[----:B------:R-:W-:Y:S02]  /*10730*/  FFMA R35, R28, R28, R29 ;  /* 0x0000001c1c237223 */ /* 0x000fe4000000001d */
        /* <DEDUP_REMOVED lines=8> */
[----:B------:R-:W4:Y:S04]  /*107c0*/  LDG.E R35, desc[UR6][R20.64+0x10] ;  /* 0x0000100614237981 */ /* 0x000f28000c1e1900 */
[----:B------:R-:W5:Y:S04]  /*107d0*/  LDG.E R31, desc[UR6][R22.64+0x14] ;  /* 0x00001406161f7981 */ /* 0x000f68000c1e1900 */
[----:B------:R-:W3:Y:S01]  /*107e0*/  LDG.E R30, desc[UR6][R22.64+0x18] ;  /* 0x00001806161e7981 */ /* 0x000ee2000c1e1900 */
[----:B--2---:R-:W-:-:S03]  /*107f0*/  FADD R29, R28, -R29 ;  /* 0x8000001d1c1d7221 */ /* 0x004fc60000000000 */
[----:B------:R-:W5:Y:S01]  /*10800*/  LDG.E R28, desc[UR6][R20.64+0x14] ;  /* 0x00001406141c7981 */ /* 0x000f62000c1e1900 */
[----:B------:R-:W-:-:S03]  /*10810*/  FFMA R37, R29, R29, R34 ;  /* 0x0000001d1d257223 */ /* 0x000fc60000000022 */
[----:B------:R-:W3:Y:S04]  /*10820*/  LDG.E R29, desc[UR6][R20.64+0x18] ;  /* 0x00001806141d7981 */ /* 0x000ee8000c1e1900 */
[----:B------:R-:W2:Y:S01]  /*10830*/  LDG.E R34, desc[UR6][R20.64+0x1c] ;  /* 0x00001c0614227981 */ /* 0x000ea2000c1e1900 */
[----:B----4-:R-:W-:-:S04]  /*10840*/  FADD R32, R32, -R35 ;  /* 0x8000002320207221 */ /* 0x010fc80000000000 */
[----:B------:R-:W-:Y:S01]  /*10850*/  FFMA R37, R32, R32, R37 ;  /* 0x0000002020257223 */ /* 0x000fe20000000025 */
[----:B-----5:R-:W-:-:S04]  /*10860*/  FADD R28, R31, -R28 ;  /* 0x8000001c1f1c7221 */ /* 0x020fc80000000000 */
[----:B------:R-:W-:Y:S01]  /*10870*/  FFMA R28, R28, R28, R37 ;  /* 0x0000001c1c1c7223 */ /* 0x000fe20000000025 */
[----:B---3--:R-:W-:Y:S01]  /*10880*/  FADD R29, R30, -R29 ;  /* 0x8000001d1e1d7221 */ /* 0x008fe20000000000 */
[----:B--2---:R-:W-:-:S03]  /*10890*/  FADD R33, R33, -R34 ;  /* 0x8000002221217221 */ /* 0x004fc60000000000 */
[----:B------:R-:W-:-:S04]  /*108a0*/  FFMA R28, R29, R29, R28 ;  /* 0x0000001d1d1c7223 */ /* 0x000fc8000000001c */
[----:B------:R-:W-:-:S07]  /*108b0*/  FFMA R29, R33, R33, R28 ;  /* 0x00000021211d7223 */ /* 0x000fce000000001c */
.L_x_152:
[----:B------:R-:W-:-:S04]  /*108c0*/  IADD3 R20, PT, PT, R27, -0x3, RZ ;  /* 0xfffffffd1b147810 */ /* 0x000fc80007ffe0ff */
[----:B------:R-:W-:-:S13]  /*108d0*/  ISETP.GE.AND P0, PT, R9, R20, PT ;  /* 0x000000140900720c */ /* 0x000fda0003f06270 */
[----:B------:R-:W-:Y:S05]  /*108e0*/  @P0 BRA `(.L_x_155) ;  /* 0x0000000800300947 */ /* 0x000fea0003800000 */
[----:B------:R-:W-:Y:S02]  /*108f0*/  ISETP.GE.U32.AND P0, PT, R11, 0xc, PT ;  /* 0x0000000c0b00780c */ /* 0x000fe40003f06070 */
[----:B------:R-:W-:-:S11]  /*10900*/  MOV R31, R9 ;  /* 0x00000009001f7202 */ /* 0x000fd60000000f00 */
[----:B------:R-:W-:Y:S05]  /*10910*/  @!P0 BRA `(.L_x_156) ;  /* 0x0000000400308947 */ /* 0x000fea0003800000 */
[----:B------:R-:W-:Y:S01]  /*10920*/  LEA.HI R28, R11, 0x1, RZ, 0x1e ;  /* 0x000000010b1c7811 */ /* 0x000fe200078ff0ff */
[----:B------:R-:W-:Y:S01]  /*10930*/  HFMA2 R33, -RZ, RZ, 0, 0 ;  /* 0x00000000ff217431 */ /* 0x000fe200000001ff */
[----:B------:R-:W-:Y:S01]  /*10940*/  BSSY.RECONVERGENT B2, `(.L_x_156) ;  /* 0x0000049000027945 */ /* 0x000fe20003800200 */
[----:B------:R-:W-:Y:S02]  /*10950*/  MOV R31, R9 ;  /* 0x00000009001f7202 */ /* 0x000fe40000000f00 */
[----:B------:R-:W-:-:S07]  /*10960*/  LOP3.LUT R28, R28, 0x7ffffffc, RZ, 0xc0, !PT ;  /* 0x7ffffffc1c1c7812 */ /* 0x000fce00078ec0ff */
.L_x_157:
[----:B------:R-:W-:-:S04]  /*10970*/  IMAD.WIDE R22, R31, 0x4, R16 ;  /* 0x000000041f167825 */ /* 0x000fc800078e0210 */
[----:B------:R-:W-:Y:S01]  /*10980*/  IMAD.WIDE R20, R31, 0x4, R18 ;  /* 0x000000041f147825 */ /* 0x000fe200078e0212 */
[----:B------:R-:W2:Y:S04]  /*10990*/  LDG.E R30, desc[UR6][R22.64] ;  /* 0x00000006161e7981 */ /* 0x000ea8000c1e1900 */
[----:B------:R-:W2:Y:S04]  /*109a0*/  LDG.E R35, desc[UR6][R20.64] ;  /* 0x0000000614237981 */ /* 0x000ea8000c1e1900 */
[----:B------:R-:W3:Y:S04]  /*109b0*/  LDG.E R32, desc[UR6][R22.64+0x4] ;  /* 0x0000040616207981 */ /* 0x000ee8000c1e1900 */
[----:B------:R-:W3:Y:S04]  /*109c0*/  LDG.E R37, desc[UR6][R20.64+0x4] ;  /* 0x0000040614257981 */ /* 0x000ee8000c1e1900 */
[----:B------:R-:W4:Y:S01]  /*109d0*/  LDG.E R36, desc[UR6][R20.64+0x30] ;  /* 0x0000300614247981 */ /* 0x000f22000c1e1900 */
[----:B--2---:R-:W-:-:S03]  /*109e0*/  FADD R30, R30, -R35 ;  /* 0x800000231e1e7221 */ /* 0x004fc60000000000 */
[----:B------:R-:W2:Y:S01]  /*109f0*/  LDG.E R35, desc[UR6][R20.64+0xc] ;  /* 0x00000c0614237981 */ /* 0x000ea2000c1e1900 */
[----:B------:R-:W-:-:S03]  /*10a00*/  FFMA R29, R30, R30, R29 ;  /* 0x0000001e1e1d7223 */ /* 0x000fc6000000001d */
[----:B------:R-:W5:Y:S01]  /*10a10*/  LDG.E R30, desc[UR6][R20.64+0x8] ;  /* 0x00000806141e7981 */ /* 0x000f62000c1e1900 */
[----:B---3--:R-:W-:-:S03]  /*10a20*/  FADD R32, R32, -R37 ;  /* 0x8000002520207221 */ /* 0x008fc60000000000 */
[----:B------:R-:W3:Y:S01]  /*10a30*/  LDG.E R37, desc[UR6][R20.64+0x14] ;  /* 0x0000140614257981 */ /* 0x000ee2000c1e1900 */
[----:B------:R-:W-:-:S03]  /*10a40*/  FFMA R34, R32, R32, R29 ;  /* 0x0000002020227223 */ /* 0x000fc6000000001d */
[----:B------:R-:W5:Y:S04]  /*10a50*/  LDG.E R29, desc[UR6][R22.64+0x8] ;  /* 0x00000806161d7981 */ /* 0x000f68000c1e1900 */
[----:B------:R-:W2:Y:S01]  /*10a60*/  LDG.E R32, desc[UR6][R22.64+0xc] ;  /* 0x00000c0616207981 */ /* 0x000ea2000c1e1900 */
[----:B-----5:R-:W-:-:S03]  /*10a70*/  FADD R29, R29, -R30 ;  /* 0x8000001e1d1d7221 */ /* 0x020fc60000000000 */
[----:B------:R-:W5:Y:S01]  /*10a80*/  LDG.E R30, desc[UR6][R22.64+0x10] ;  /* 0x00001006161e7981 */ /* 0x000f62000c1e1900 */
[----:B--2---:R-:W-:Y:S01]  /*10a90*/  FADD R32, R32, -R35 ;  /* 0x8000002320207221 */ /* 0x004fe20000000000 */
[----:B------:R-:W-:Y:S02]  /*10aa0*/  FFMA R29, R29, R29, R34 ;  /* 0x0000001d1d1d7223 */ /* 0x000fe40000000022 */
[----:B------:R-:W5:Y:S02]  /*10ab0*/  LDG.E R35, desc[UR6][R20.64+0x10] ;  /* 0x0000100614237981 */ /* 0x000f64000c1e1900 */
[----:B------:R-:W-:Y:S02]  /*10ac0*/  FFMA R29, R32, R32, R29 ;  /* 0x00000020201d7223 */ /* 0x000fe4000000001d */
[----:B------:R-:W3:Y:S01]  /*10ad0*/  LDG.E R32, desc[UR6][R22.64+0x14] ;  /* 0x0000140616207981 */ /* 0x000ee2000c1e1900 */
[----:B-----5:R-:W-:-:S03]  /*10ae0*/  FADD R30, R30, -R35 ;  /* 0x800000231e1e7221 */ /* 0x020fc60000000000 */
[----:B------:R-:W2:Y:S01]  /*10af0*/  LDG.E R35, desc[UR6][R20.64+0x1c] ;  /* 0x00001c0614237981 */ /* 0x000ea2000c1e1900 */
[----:B------:R-:W-:Y:S01]  /*10b00*/  FFMA R29, R30, R30, R29 ;  /* 0x0000001e1e1d7223 */ /* 0x000fe2000000001d */
[----:B---3--:R-:W-:Y:S02]  /*10b10*/  FADD R32, R32, -R37 ;  /* 0x8000002520207221 */ /* 0x008fe40000000000 */
[----:B------:R-:W3:Y:S02]  /*10b20*/  LDG.E R30, desc[UR6][R20.64+0x18] ;  /* 0x00001806141e7981 */ /* 0x000ee4000c1e1900 */
[----:B------:R-:W-:Y:S02]  /*10b30*/  FFMA R34, R32, R32, R29 ;  /* 0x0000002020227223 */ /* 0x000fe4000000001d */
[----:B------:R-:W5:Y:S04]  /*10b40*/  LDG.E R37, desc[UR6][R20.64+0x24] ;  /* 0x0000240614257981 */ /* 0x000f68000c1e1900 */
[----:B------:R-:W3:Y:S04]  /*10b50*/  LDG.E R29, desc[UR6][R22.64+0x18] ;  /* 0x00001806161d7981 */ /* 0x000ee8000c1e1900 */
[----:B------:R-:W2:Y:S01]  /*10b60*/  LDG.E R32, desc[UR6][R22.64+0x1c] ;  /* 0x00001c0616207981 */ /* 0x000ea2000c1e1900 */
[----:B---3--:R-:W-:-:S03]  /*10b70*/  FADD R29, R29, -R30 ;  /* 0x8000001e1d1d7221 */ /* 0x008fc60000000000 */
[----:B------:R-:W3:Y:S01]  /*10b80*/  LDG.E R30, desc[UR6][R22.64+0x20] ;  /* 0x00002006161e7981 */ /* 0x000ee2000c1e1900 */
[----:B--2---:R-:W-:Y:S01]  /*10b90*/  FADD R32, R32, -R35 ;  /* 0x8000002320207221 */ /* 0x004fe20000000000 */
[----:B------:R-:W-:Y:S02]  /*10ba0*/  FFMA R29, R29, R29, R34 ;  /* 0x0000001d1d1d7223 */ /* 0x000fe40000000022 */
[----:B------:R-:W3:Y:S02]  /*10bb0*/  LDG.E R35, desc[UR6][R20.64+0x20] ;  /* 0x0000200614237981 */ /* 0x000ee4000c1e1900 */
[----:B------:R-:W-:Y:S02]  /*10bc0*/  FFMA R29, R32, R32, R29 ;  /* 0x00000020201d7223 */ /* 0x000fe4000000001d */
[----:B------:R-:W5:Y:S01]  /*10bd0*/  LDG.E R32, desc[UR6][R22.64+0x24] ;  /* 0x0000240616207981 */ /* 0x000f62000c1e1900 */
[----:B---3--:R-:W-:-:S03]  /*10be0*/  FADD R30, R30, -R35 ;  /* 0x800000231e1e7221 */ /* 0x008fc60000000000 */
[----:B------:R-:W2:Y:S01]  /*10bf0*/  LDG.E R35, desc[UR6][R20.64+0x2c] ;  /* 0x00002c0614237981 */ /* 0x000ea2000c1e1900 */
[----:B------:R-:W-:Y:S01]  /*10c00*/  FFMA R29, R30, R30, R29 ;  /* 0x0000001e1e1d7223 */ /* 0x000fe2000000001d */
[----:B-----5:R-:W-:Y:S02]  /*10c10*/  FADD R32, R32, -R37 ;  /* 0x8000002520207221 */ /* 0x020fe40000000000 */
[----:B------:R-:W3:Y:S02]  /*10c20*/  LDG.E R30, desc[UR6][R20.64+0x28] ;  /* 0x00002806141e7981 */ /* 0x000ee4000c1e1900 */
[----:B------:R-:W-:Y:S02]  /*10c30*/  FFMA R34, R32, R32, R29 ;  /* 0x0000002020227223 */ /* 0x000fe4000000001d */
[----:B------:R-:W5:Y:S04]  /*10c40*/  LDG.E R37, desc[UR6][R20.64+0x38] ;  /* 0x0000380614257981 */ /* 0x000f68000c1e1900 */
[----:B------:R-:W3:Y:S04]  /*10c50*/  LDG.E R29, desc[UR6][R22.64+0x28] ;  /* 0x00002806161d7981 */ /* 0x000ee8000c1e1900 */
[----:B------:R-:W2:Y:S01]  /*10c60*/  LDG.E R32, desc[UR6][R22.64+0x2c] ;  /* 0x00002c0616207981 */ /* 0x000ea2000c1e1900 */
[----:B---3--:R-:W-:-:S03]  /*10c70*/  FADD R29, R29, -R30 ;  /* 0x8000001e1d1d7221 */ /* 0x008fc60000000000 */
[----:B------:R-:W3:Y:S01]  /*10c80*/  LDG.E R30, desc[UR6][R20.64+0x34] ;  /* 0x00003406141e7981 */ /* 0x000ee2000c1e1900 */
[----:B------:R-:W-:Y:S01]  /*10c90*/  FFMA R29, R29, R29, R34 ;  /* 0x0000001d1d1d7223 */ /* 0x000fe20000000022 */
[----:B--2---:R-:W-:Y:S02]  /*10ca0*/  FADD R32, R32, -R35 ;  /* 0x8000002320207221 */ /* 0x004fe40000000000 */
[----:B------:R-:W4:Y:S02]  /*10cb0*/  LDG.E R35, desc[UR6][R22.64+0x30] ;  /* 0x0000300616237981 */ /* 0x000f24000c1e1900 */
[----:B------:R-:W-:Y:S02]  /*10cc0*/  FFMA R34, R32, R32, R29 ;  /* 0x0000002020227223 */ /* 0x000fe4000000001d */
[----:B------:R-:W3:Y:S04]  /*10cd0*/  LDG.E R29, desc[UR6][R22.64+0x34] ;  /* 0x00003406161d7981 */ /* 0x000ee8000c1e1900 */
[----:B------:R-:W5:Y:S01]  /*10ce0*/  LDG.E R32, desc[UR6][R22.64+0x38] ;  /* 0x0000380616207981 */ /* 0x000f62000c1e1900 */
[----:B------:R-:W-:Y:S01]  /*10cf0*/  IADD3 R33, PT, PT, R33, 0x4, RZ ;  /* 0x0000000421217810 */ /* 0x000fe20007ffe0ff */
[----:B----4-:R-:W-:-:S04]  /*10d00*/  FADD R35, R35, -R36 ;  /* 0x8000002423237221 */ /* 0x010fc80000000000 */
[----:B------:R-:W-:Y:S01]  /*10d10*/  FFMA R34, R35, R35, R34 ;  /* 0x0000002323227223 */ /* 0x000fe20000000022 */
[----:B---3--:R-:W-:Y:S01]  /*10d20*/  FADD R29, R29, -R30 ;  /* 0x8000001e1d1d7221 */ /* 0x008fe20000000000 */
[----:B------:R-:W2:Y:S04]  /*10d30*/  LDG.E R35, desc[UR6][R22.64+0x3c] ;  /* 0x00003c0616237981 */ /* 0x000ea8000c1e1900 */
[----:B------:R-:W2:Y:S01]  /*10d40*/  LDG.E R30, desc[UR6][R20.64+0x3c] ;  /* 0x00003c06141e7981 */ /* 0x000ea2000c1e1900 */
[----:B------:R-:W-:Y:S01]  /*10d50*/  ISETP.NE.AND P0, PT, R33, R28, PT ;  /* 0x0000001c2100720c */ /* 0x000fe20003f05270 */
[----:B------:R-:W-:Y:S01]  /*10d60*/  FFMA R29, R29, R29, R34 ;  /* 0x0000001d1d1d7223 */ /* 0x000fe20000000022 */
[----:B-----5:R-:W-:-:S04]  /*10d70*/  FADD R32, R32, -R37 ;  /* 0x8000002520207221 */ /* 0x020fc80000000000 */
[----:B------:R-:W-:Y:S01]  /*10d80*/  FFMA R29, R32, R32, R29 ;  /* 0x00000020201d7223 */ /* 0x000fe2000000001d */
[----:B------:R-:W-:Y:S01]  /*10d90*/  IADD3 R31, PT, PT, R31, 0x10, RZ ;  /* 0x000000101f1f7810 */ /* 0x000fe20007ffe0ff */
[----:B--2---:R-:W-:-:S04]  /*10da0*/  FADD R30, R35, -R30 ;  /* 0x8000001e231e7221 */ /* 0x004fc80000000000 */
[----:B------:R-:W-:Y:S01]  /*10db0*/  FFMA R29, R30, R30, R29 ;  /* 0x0000001e1e1d7223 */ /* 0x000fe2000000001d */
[----:B------:R-:W-:Y:S06]  /*10dc0*/  @P0 BRA `(.L_x_157) ;  /* 0xfffffff800e80947 */ /* 0x000fec000383ffff */
[----:B------:R-:W-:Y:S05]  /*10dd0*/  BSYNC.RECONVERGENT B2 ;  /* 0x0000000000027941 */ /* 0x000fea0003800200 */
.L_x_156:
[----:B------:R-:W-:-:S04]  /*10de0*/  LEA.HI R20, R11, 0x1, RZ, 0x1e ;  /* 0x000000010b147811 */ /* 0x000fc800078ff0ff */
[----:B------:R-:W-:-:S13]  /*10df0*/  LOP3.LUT P0, R20, R20, 0x3, RZ, 0xc0, !PT ;  /* 0x0000000314147812 */ /* 0x000fda000780c0ff */
[----:B------:R-:W-:Y:S05]  /*10e00*/  @!P0 BRA `(.L_x_155) ;  /* 0x0000000000e88947 */ /* 0x000fea0003800000 */
[----:B------:R-:W-:Y:S02]  /*10e10*/  ISETP.NE.AND P0, PT, R20, 0x1, PT ;  /* 0x000000011400780c */ /* 0x000fe40003f05270 */
        /* <DEDUP_REMOVED lines=8> */
[----:B------:R-:W3:Y:S01]  /*10ea0*/  LDG.E R35, desc[UR6][R20.64+0x4] ;  /* 0x0000040614237981 */ /* 0x000ee2000c1e1900 */
[----:B--2---:R-:W-:-:S03]  /*10eb0*/  FADD R30, R28, -R33 ;  /* 0x800000211c1e7221 */ /* 0x004fc60000000000 */
[----:B------:R-:W2:Y:S04]  /*10ec0*/  LDG.E R28, desc[UR6][R22.64+0x8] ;  /* 0x00000806161c7981 */ /* 0x000ea8000c1e1900 */
[----:B------:R-:W2:Y:S01]  /*10ed0*/  LDG.E R33, desc[UR6][R20.64+0x8] ;  /* 0x0000080614217981 */ /* 0x000ea2000c1e1900 */
[----:B------:R-:W-:Y:S01]  /*10ee0*/  FFMA R37, R30, R30, R29 ;  /* 0x0000001e1e257223 */ /* 0x000fe2000000001d */
[----:B---3--:R-:W-:Y:S02]  /*10ef0*/  FADD R32, R32, -R35 ;  /* 0x8000002320207221 */ /* 0x008fe40000000000 */
        /* <DEDUP_REMOVED lines=8> */
[----:B---3--:R-:W-:Y:S02]  /*10f80*/  FADD R34, R29, -R30 ;  /* 0x8000001e1d227221 */ /* 0x008fe40000000000 */
[----:B------:R-:W4:Y:S02]  /*10f90*/  LDG.E R30, desc[UR6][R22.64+0x14] ;  /* 0x00001406161e7981 */ /* 0x000f24000c1e1900 */
[----:B------:R-:W-:-:S02]  /*10fa0*/  FFMA R37, R34, R34, R37 ;  /* 0x0000002222257223 */ /* 0x000fc40000000025 */
[----:B------:R-:W3:Y:S04]  /*10fb0*/  LDG.E R29, desc[UR6][R22.64+0x18] ;  /* 0x00001806161d7981 */ /* 0x000ee8000c1e1900 */
[----:B------:R-:W3:Y:S04]  /*10fc0*/  LDG.E R34, desc[UR6][R20.64+0x18] ;  /* 0x0000180614227981 */ /* 0x000ee8000c1e1900 */
[----:B------:R-:W5:Y:S01]  /*10fd0*/  LDG.E R32, desc[UR6][R22.64+0x1c] ;  /* 0x00001c0616207981 */ /* 0x000f62000c1e1900 */
[----:B--2---:R-:W-:-:S03]  /*10fe0*/  FADD R28, R28, -R33 ;  /* 0x800000211c1c7221 */ /* 0x004fc60000000000 */
[----:B------:R-:W5:Y:S01]  /*10ff0*/  LDG.E R33, desc[UR6][R20.64+0x1c] ;  /* 0x00001c0614217981 */ /* 0x000f62000c1e1900 */
[----:B------:R-:W-:Y:S01]  /*11000*/  FFMA R37, R28, R28, R37 ;  /* 0x0000001c1c257223 */ /* 0x000fe20000000025 */
[----:B----4-:R-:W-:-:S04]  /*11010*/  FADD R30, R30, -R35 ;  /* 0x800000231e1e7221 */ /* 0x010fc80000000000 */
[----:B------:R-:W-:Y:S01]  /*11020*/  FFMA R30, R30, R30, R37 ;  /* 0x0000001e1e1e7223 */ /* 0x000fe20000000025 */
[----:B---3--:R-:W-:-:S04]  /*11030*/  FADD R29, R29, -R34 ;  /* 0x800000221d1d7221 */ /* 0x008fc80000000000 */
[----:B------:R-:W-:Y:S01]  /*11040*/  FFMA R29, R29, R29, R30 ;  /* 0x0000001d1d1d7223 */ /* 0x000fe2000000001e */
[----:B------:R-:W-:Y:S01]  /*11050*/  IADD3 R31, PT, PT, R31, 0x8, RZ ;  /* 0x000000081f1f7810 */ /* 0x000fe20007ffe0ff */
[----:B-----5:R-:W-:-:S04]  /*11060*/  FADD R32, R32, -R33 ;  /* 0x8000002120207221 */ /* 0x020fc80000000000 */
[----:B------:R-:W-:-:S07]  /*11070*/  FFMA R29, R32, R32, R29 ;  /* 0x00000020201d7223 */ /* 0x000fce000000001d */
.L_x_158:
[----:B------:R-:W-:Y:S05]  /*11080*/  @P1 BRA `(.L_x_155) ;  /* 0x0000000000481947 */ /* 0x000fea0003800000 */
        /* <DEDUP_REMOVED lines=18> */
.L_x_155:
[----:B------:R-:W-:-:S13]  /*111b0*/  ISETP.NE.AND P0, PT, R6, R27, PT ;  /* 0x0000001b0600720c */ /* 0x000fda0003f05270 */
[----:B------:R-:W-:Y:S05]  /*111c0*/  @!P0 BRA `(.L_x_159) ;  /* 0x0000000800788947 */ /* 0x000fea0003800000 */
[----:B------:R-:W-:Y:S02]  /*111d0*/  ISETP.GE.U32.AND P0, PT, R12, 0xf, PT ;  /* 0x0000000f0c00780c */ /* 0x000fe40003f06070 */
[----:B------:R-:W-:Y:S02]  /*111e0*/  ISETP.NE.AND P1, PT, R15, RZ, PT ;  /* 0x000000ff0f00720c */ /* 0x000fe40003f25270 */
[----:B------:R-:W-:-:S09]  /*111f0*/  MOV R27, R6 ;  /* 0x00000006001b7202 */ /* 0x000fd20000000f00 */
[----:B------:R-:W-:Y:S05]  /*11200*/  @!P0 BRA `(.L_x_160) ;  /* 0x0000000400288947 */ /* 0x000fea0003800000 */
[----:B------:R-:W-:Y:S01]  /*11210*/  HFMA2 R31, -RZ, RZ, 0, 0 ;  /* 0x00000000ff1f7431 */ /* 0x000fe200000001ff */
[----:B------:R-:W-:Y:S01]  /*11220*/  BSSY.RECONVERGENT B2, `(.L_x_160) ;  /* 0x0000048000027945 */ /* 0x000fe20003800200 */
[----:B------:R-:W-:-:S07]  /*11230*/  MOV R27, R6 ;  /* 0x00000006001b7202 */ /* 0x000fce0000000f00 */
.L_x_161:
        /* <DEDUP_REMOVED lines=52> */
[----:B------:R-:W3:Y:S02]  /*11580*/  LDG.E R35, desc[UR6][R20.64+0x34] ;  /* 0x0000340614237981 */ /* 0x000ee4000c1e1900 */
[----:B------:R-:W-:-:S02]  /*11590*/  FFMA R34, R29, R29, R32 ;  /* 0x0000001d1d227223 */ /* 0x000fc40000000020 */
[----:B------:R-:W3:Y:S04]  /*115a0*/  LDG.E R32, desc[UR6][R22.64+0x34] ;  /* 0x0000340616207981 */ /* 0x000ee8000c1e1900 */
[----:B------:R-:W5:Y:S04]  /*115b0*/  LDG.E R29, desc[UR6][R22.64+0x38] ;  /* 0x00003806161d7981 */ /* 0x000f68000c1e1900 */
[----:B------:R-:W4:Y:S01]  /*115c0*/  LDG.E R30, desc[UR6][R22.64+0x3c] ;  /* 0x00003c06161e7981 */ /* 0x000f22000c1e1900 */
[----:B--2---:R-:W-:-:S03]  /*115d0*/  FADD R33, R28, -R33 ;  /* 0x800000211c217221 */ /* 0x004fc60000000000 */
[----:B------:R-:W5:Y:S01]  /*115e0*/  LDG.E R28, desc[UR6][R20.64+0x38] ;  /* 0x00003806141c7981 */ /* 0x000f62000c1e1900 */
[----:B------:R-:W-:Y:S01]  /*115f0*/  IADD3 R31, PT, PT, R31, 0x10, RZ ;  /* 0x000000101f1f7810 */ /* 0x000fe20007ffe0ff */
[----:B------:R-:W-:-:S03]  /*11600*/  FFMA R34, R33, R33, R34 ;  /* 0x0000002121227223 */ /* 0x000fc60000000022 */
[----:B------:R-:W-:Y:S01]  /*11610*/  ISETP.NE.AND P0, PT, R31, R24, PT ;  /* 0x000000181f00720c */ /* 0x000fe20003f05270 */
[----:B---3--:R-:W-:-:S04]  /*11620*/  FADD R35, R32, -R35 ;  /* 0x8000002320237221 */ /* 0x008fc80000000000 */
[----:B------:R-:W-:Y:S01]  /*11630*/  FFMA R34, R35, R35, R34 ;  /* 0x0000002323227223 */ /* 0x000fe20000000022 */
[----:B----4-:R-:W-:Y:S01]  /*11640*/  FADD R30, R30, -R37 ;  /* 0x800000251e1e7221 */ /* 0x010fe20000000000 */
[----:B------:R-:W-:Y:S01]  /*11650*/  IADD3 R27, PT, PT, R27, 0x10, RZ ;  /* 0x000000101b1b7810 */ /* 0x000fe20007ffe0ff */
[----:B-----5:R-:W-:-:S04]  /*11660*/  FADD R29, R29, -R28 ;  /* 0x8000001c1d1d7221 */ /* 0x020fc80000000000 */
[----:B------:R-:W-:-:S04]  /*11670*/  FFMA R29, R29, R29, R34 ;  /* 0x0000001d1d1d7223 */ /* 0x000fc80000000022 */
[----:B------:R-:W-:Y:S01]  /*11680*/  FFMA R29, R30, R30, R29 ;  /* 0x0000001e1e1d7223 */ /* 0x000fe2000000001d */
[----:B------:R-:W-:Y:S06]  /*11690*/  @P0 BRA `(.L_x_161) ;  /* 0xfffffff800e80947 */ /* 0x000fec000383ffff */
[----:B------:R-:W-:Y:S05]  /*116a0*/  BSYNC.RECONVERGENT B2 ;  /* 0x0000000000027941 */ /* 0x000fea0003800200 */
.L_x_160:
[----:B------:R-:W-:Y:S05]  /*116b0*/  @!P1 BRA `(.L_x_159) ;  /* 0x00000004003c9947 */ /* 0x000fea0003800000 */
[----:B------:R-:W-:Y:S02]  /*116c0*/  ISETP.GE.U32.AND P1, PT, R26, 0x7, PT ;  /* 0x000000071a00780c */ /* 0x000fe40003f26070 */
[----:B------:R-:W-:-:S11]  /*116d0*/  ISETP.NE.AND P0, PT, R14, RZ, PT ;  /* 0x000000ff0e00720c */ /* 0x000fd60003f05270 */
        /* <DEDUP_REMOVED lines=20> */
[----:B------:R-:W3:Y:S04]  /*11820*/  LDG.E R35, desc[UR6][R20.64+0x10] ;  /* 0x0000100614237981 */ /* 0x000ee8000c1e1900 */
[----:B------:R-:W4:Y:S04]  /*11830*/  LDG.E R32, desc[UR6][R22.64+0x18] ;  /* 0x0000180616207981 */ /* 0x000f28000c1e1900 */
[----:B------:R-:W5:Y:S01]  /*11840*/  LDG.E R33, desc[UR6][R22.64+0x1c] ;  /* 0x00001c0616217981 */ /* 0x000f62000c1e1900 */
[----:B--2---:R-:W-:-:S03]  /*11850*/  FADD R29, R28, -R29 ;  /* 0x8000001d1c1d7221 */ /* 0x004fc60000000000 */
[----:B------:R-:W4:Y:S01]  /*11860*/  LDG.E R28, desc[UR6][R20.64+0x14] ;  /* 0x00001406141c7981 */ /* 0x000f22000c1e1900 */
[----:B------:R-:W-:-:S03]  /*11870*/  FFMA R34, R29, R29, R34 ;  /* 0x0000001d1d227223 */ /* 0x000fc60000000022 */
[----:B------:R-:W2:Y:S01]  /*11880*/  LDG.E R29, desc[UR6][R20.64+0x18] ;  /* 0x00001806141d7981 */ /* 0x000ea2000c1e1900 */
[----:B---3--:R-:W-:-:S04]  /*11890*/  FADD R35, R30, -R35 ;  /* 0x800000231e237221 */ /* 0x008fc80000000000 */
[----:B------:R-:W-:Y:S01]  /*118a0*/  FFMA R34, R35, R35, R34 ;  /* 0x0000002323227223 */ /* 0x000fe20000000022 */
[----:B-----5:R-:W-:Y:S01]  /*118b0*/  FADD R36, R33, -R36 ;  /* 0x8000002421247221 */ /* 0x020fe20000000000 */
[----:B------:R-:W-:Y:S01]  /*118c0*/  IADD3 R27, PT, PT, R27, 0x8, RZ ;  /* 0x000000081b1b7810 */ /* 0x000fe20007ffe0ff */
[----:B----4-:R-:W-:-:S04]  /*118d0*/  FADD R31, R31, -R28 ;  /* 0x8000001c1f1f7221 */ /* 0x010fc80000000000 */
[----:B------:R-:W-:Y:S01]  /*118e0*/  FFMA R34, R31, R31, R34 ;  /* 0x0000001f1f227223 */ /* 0x000fe20000000022 */
[----:B--2---:R-:W-:-:S04]  /*118f0*/  FADD R29, R32, -R29 ;  /* 0x8000001d201d7221 */ /* 0x004fc80000000000 */
[----:B------:R-:W-:-:S04]  /*11900*/  FFMA R29, R29, R29, R34 ;  /* 0x0000001d1d1d7223 */ /* 0x000fc80000000022 */
[----:B------:R-:W-:-:S07]  /*11910*/  FFMA R29, R36, R36, R29 ;  /* 0x00000024241d7223 */ /* 0x000fce000000001d */
.L_x_162:
[----:B------:R-:W-:Y:S05]  /*11920*/  @!P0 BRA `(.L_x_159) ;  /* 0x0000000000a08947 */ /* 0x000fea0003800000 */
[----:B------:R-:W-:Y:S02]  /*11930*/  ISETP.GE.U32.AND P0, PT, R25, 0x3, PT ;  /* 0x000000031900780c */ /* 0x000fe40003f06070 */
[----:B------:R-:W-:-:S11]  /*11940*/  ISETP.NE.AND P1, PT, R13, RZ, PT ;  /* 0x000000ff0d00720c */ /* 0x000fd60003f25270 */
[----:B------:R-:W-:Y:S05]  /*11950*/  @!P0 BRA `(.L_x_163) ;  /* 0x00000000004c8947 */ /* 0x000fea0003800000 */
        /* <DEDUP_REMOVED lines=19> */
.L_x_163:
        /* <DEDUP_REMOVED lines=18> */
.L_x_159:
[----:B------:R-:W0:Y:S02]  /*11bb0*/  LDC R18, c[0x0][0x3b4] ;  /* 0x0000ed00ff127b82 */ /* 0x000e240000000800 */
[----:B0-----:R-:W-:-:S04]  /*11bc0*/  ISETP.GE.AND P0, PT, R18, 0x1, PT ;  /* 0x000000011200780c */ /* 0x001fc80003f06270 */
[----:B------:R-:W-:-:S13]  /*11bd0*/  FSETP.GE.OR P0, PT, R29, R2, !P0 ;  /* 0x000000021d00720b */ /* 0x000fda0004706400 */
[----:B------:R-:W-:Y:S05]  /*11be0*/  @P0 BRA `(.L_x_151) ;  /* 0x0000001800e80947 */ /* 0x000fea0003800000 */
[----:B------:R-:W-:-:S07]  /*11bf0*/  HFMA2 R28, -RZ, RZ, 0, 0 ;  /* 0x00000000ff1c7431 */ /* 0x000fce00000001ff */
.L_x_178:
[----:B------:R-:W0:Y:S02]  /*11c00*/  LDC.64 R18, c[0x0][0x398] ;  /* 0x0000e600ff127b82 */ /* 0x000e240000000a00 */
[----:B0-----:R-:W-:-:S06]  /*11c10*/  IMAD.WIDE.U32 R18, R28, 0x4, R18 ;  /* 0x000000041c127825 */ /* 0x001fcc00078e0012 */
[----:B------:R-:W2:Y:S01]  /*11c20*/  LDG.E R19, desc[UR6][R18.64] ;  /* 0x0000000612137981 */ /* 0x000ea2000c1e1900 */
[----:B------:R-:W-:Y:S01]  /*11c30*/  BSSY.RECONVERGENT B2, `(.L_x_164) ;  /* 0x00001b1000027945 */ /* 0x000fe20003800200 */
[----:B--2---:R-:W-:-:S13]  /*11c40*/  ISETP.NE.AND P0, PT, R19, R8, PT ;  /* 0x000000081300720c */ /* 0x004fda0003f05270 */
[----:B------:R-:W-:Y:S05]  /*11c50*/  @P0 BRA `(.L_x_165) ;  /* 0x0000001800b80947 */ /* 0x000fea0003800000 */
        /* <DEDUP_REMOVED lines=18> */
.L_x_168:
        /* <DEDUP_REMOVED lines=11> */
[----:B------:R-:W4:Y:S01]  /*11e30*/  LDG.E R34, desc[UR6][R22.64+0x8] ;  /* 0x0000080616227981 */ /* 0x000f22000c1e1900 */
[----:B------:R-:W-:-:S03]  /*11e40*/  FFMA R37, R33, R33, R30 ;  /* 0x0000002121257223 */ /* 0x000fc6000000001e */
[----:B------:R-:W3:Y:S04]  /*11e50*/  LDG.E R30, desc[UR6][R22.64+0xc] ;  /* 0x00000c06161e7981 */ /* 0x000ee8000c1e1900 */
[----:B------:R-:W3:Y:S01]  /*11e60*/  LDG.E R33, desc[UR6][R20.64+0xc] ;  /* 0x00000c0614217981 */ /* 0x000ee2000c1e1900 */
[----:B----4-:R-:W-:-:S03]  /*11e70*/  FADD R34, R34, -R35 ;  /* 0x8000002322227221 */ /* 0x010fc60000000000 */
[----:B------:R-:W4:Y:S01]  /*11e80*/  LDG.E R35, desc[UR6][R20.64+0x10] ;  /* 0x0000100614237981 */ /* 0x000f22000c1e1900 */
[----:B------:R-:W-:-:S03]  /*11e90*/  FFMA R37, R34, R34, R37 ;  /* 0x0000002222257223 */ /* 0x000fc60000000025 */
[----:B------:R-:W4:Y:S01]  /*11ea0*/  LDG.E R34, desc[UR6][R22.64+0x10] ;  /* 0x0000100616227981 */ /* 0x000f22000c1e1900 */
[----:B---3--:R-:W-:-:S03]  /*11eb0*/  FADD R30, R30, -R33 ;  /* 0x800000211e1e7221 */ /* 0x008fc60000000000 */
[----:B------:R-:W3:Y:S01]  /*11ec0*/  LDG.E R33, desc[UR6][R20.64+0x14] ;  /* 0x0000140614217981 */ /* 0x000ee2000c1e1900 */
[----:B------:R-:W-:-:S03]  /*11ed0*/  FFMA R37, R30, R30, R37 ;  /* 0x0000001e1e257223 */ /* 0x000fc60000000025 */
        /* <DEDUP_REMOVED lines=34> */
[----:B------:R-:W2:Y:S01]  /*12100*/  LDG.E R35, desc[UR6][R22.64+0x3c] ;  /* 0x00003c0616237981 */ /* 0x000ea2000c1e1900 */
[----:B------:R-:W-:-:S03]  /*12110*/  FFMA R37, R34, R34, R37 ;  /* 0x0000002222257223 */ /* 0x000fc60000000025 */
[----:B------:R-:W4:Y:S01]  /*12120*/  LDG.E R34, desc[UR6][R20.64+0x38] ;  /* 0x0000380614227981 */ /* 0x000f22000c1e1900 */
[----:B---3--:R-:W-:-:S03]  /*12130*/  FADD R30, R30, -R33 ;  /* 0x800000211e1e7221 */ /* 0x008fc60000000000 */
[----:B------:R-:W4:Y:S01]  /*12140*/  LDG.E R33, desc[UR6][R22.64+0x38] ;  /* 0x0000380616217981 */ /* 0x000f22000c1e1900 */
[----:B------:R-:W-:-:S04]  /*12150*/  IADD3 R32, PT, PT, R32, 0x2, RZ ;  /* 0x0000000220207810 */ /* 0x000fc80007ffe0ff */
[----:B------:R-:W-:Y:S01]  /*12160*/  ISETP.NE.AND P0, PT, R32, R31, PT ;  /* 0x0000001f2000720c */ /* 0x000fe20003f05270 */
[----:B------:R-:W-:Y:S01]  /*12170*/  FFMA R30, R30, R30, R37 ;  /* 0x0000001e1e1e7223 */ /* 0x000fe20000000025 */
[----:B------:R-:W-:Y:S01]  /*12180*/  IADD3 R29, PT, PT, R29, 0x10, RZ ;  /* 0x000000101d1d7810 */ /* 0x000fe20007ffe0ff */
[----:B--2---:R-:W-:Y:S01]  /*12190*/  FADD R35, R35, -R36 ;  /* 0x8000002423237221 */ /* 0x004fe20000000000 */
[----:B----4-:R-:W-:-:S04]  /*121a0*/  FADD R33, R33, -R34 ;  /* 0x8000002221217221 */ /* 0x010fc80000000000 */
[----:B------:R-:W-:-:S04]  /*121b0*/  FFMA R30, R33, R33, R30 ;  /* 0x00000021211e7223 */ /* 0x000fc8000000001e */
[----:B------:R-:W-:Y:S01]  /*121c0*/  FFMA R30, R35, R35, R30 ;  /* 0x00000023231e7223 */ /* 0x000fe2000000001e */
[----:B------:R-:W-:Y:S06]  /*121d0*/  @P0 BRA `(.L_x_168) ;  /* 0xfffffff800e80947 */ /* 0x000fec000383ffff */
[----:B------:R-:W-:Y:S05]  /*121e0*/  BSYNC.RECONVERGENT B3 ;  /* 0x0000000000037941 */ /* 0x000fea0003800200 */
.L_x_167:
[----:B------:R-:W-:Y:S05]  /*121f0*/  @P1 BRA `(.L_x_166) ;  /* 0x0000000000881947 */ /* 0x000fea0003800000 */
[----:B------:R-:W-:-:S04]  /*12200*/  IMAD.WIDE.U32 R22, R29, 0x4, R16 ;  /* 0x000000041d167825 */ /* 0x000fc800078e0010 */
[----:B------:R-:W-:Y:S01]  /*12210*/  IMAD.WIDE.U32 R20, R29, 0x4, R18 ;  /* 0x000000041d147825 */ /* 0x000fe200078e0012 */
[----:B------:R-:W2:Y:S04]  /*12220*/  LDG.E R33, desc[UR6][R22.64+0x4] ;  /* 0x0000040616217981 */ /* 0x000ea8000c1e1900 */
[----:B------:R-:W3:Y:S04]  /*12230*/  LDG.E R29, desc[UR6][R22.64] ;  /* 0x00000006161d7981 */ /* 0x000ee8000c1e1900 */
[----:B------:R-:W3:Y:S04]  /*12240*/  LDG.E R32, desc[UR6][R20.64] ;  /* 0x0000000614207981 */ /* 0x000ee8000c1e1900 */
[----:B------:R-:W2:Y:S01]  /*12250*/  LDG.E R34, desc[UR6][R20.64+0x4] ;  /* 0x0000040614227981 */ /* 0x000ea2000c1e1900 */
[----:B---3--:R-:W-:-:S03]  /*12260*/  FADD R31, R29, -R32 ;  /* 0x800000201d1f7221 */ /* 0x008fc60000000000 */
[----:B------:R-:W3:Y:S04]  /*12270*/  LDG.E R29, desc[UR6][R22.64+0x8] ;  /* 0x00000806161d7981 */ /* 0x000ee8000c1e1900 */
[----:B------:R-:W3:Y:S01]  /*12280*/  LDG.E R32, desc[UR6][R20.64+0x8] ;  /* 0x0000080614207981 */ /* 0x000ee2000c1e1900 */
[----:B------:R-:W-:Y:S01]  /*12290*/  FFMA R30, R31, R31, R30 ;  /* 0x0000001f1f1e7223 */ /* 0x000fe2000000001e */
[----:B--2---:R-:W-:Y:S02]  /*122a0*/  FADD R33, R33, -R34 ;  /* 0x8000002221217221 */ /* 0x004fe40000000000 */
[----:B------:R-:W2:Y:S04]  /*122b0*/  LDG.E R31, desc[UR6][R22.64+0xc] ;  /* 0x00000c06161f7981 */ /* 0x000ea8000c1e1900 */
[----:B------:R-:W2:Y:S01]  /*122c0*/  LDG.E R34, desc[UR6][R20.64+0xc] ;  /* 0x00000c0614227981 */ /* 0x000ea2000c1e1900 */
[----:B------:R-:W-:-:S03]  /*122d0*/  FFMA R33, R33, R33, R30 ;  /* 0x0000002121217223 */ /* 0x000fc6000000001e */
[----:B------:R-:W4:Y:S01]  /*122e0*/  LDG.E R30, desc[UR6][R20.64+0x10] ;  /* 0x00001006141e7981 */ /* 0x000f22000c1e1900 */
[----:B---3--:R-:W-:-:S03]  /*122f0*/  FADD R32, R29, -R32 ;  /* 0x800000201d207221 */ /* 0x008fc60000000000 */
[----:B------:R-:W4:Y:S01]  /*12300*/  LDG.E R29, desc[UR6][R22.64+0x10] ;  /* 0x00001006161d7981 */ /* 0x000f22000c1e1900 */
[----:B------:R-:W-:-:S03]  /*12310*/  FFMA R35, R32, R32, R33 ;  /* 0x0000002020237223 */ /* 0x000fc60000000021 */
[----:B------:R-:W3:Y:S01]  /*12320*/  LDG.E R33, desc[UR6][R22.64+0x14] ;  /* 0x0000140616217981 */ /* 0x000ee2000c1e1900 */
[----:B--2---:R-:W-:-:S03]  /*12330*/  FADD R34, R31, -R34 ;  /* 0x800000221f227221 */ /* 0x004fc60000000000 */
[----:B------:R-:W2:Y:S01]  /*12340*/  LDG.E R31, desc[UR6][R22.64+0x18] ;  /* 0x00001806161f7981 */ /* 0x000ea2000c1e1900 */
[----:B------:R-:W-:-:S03]  /*12350*/  FFMA R36, R34, R34, R35 ;  /* 0x0000002222247223 */ /* 0x000fc60000000023 */
[----:B------:R-:W3:Y:S04]  /*12360*/  LDG.E R34, desc[UR6][R20.64+0x14] ;  /* 0x0000140614227981 */ /* 0x000ee8000c1e1900 */
[----:B------:R-:W5:Y:S04]  /*12370*/  LDG.E R32, desc[UR6][R22.64+0x1c] ;  /* 0x00001c0616207981 */ /* 0x000f68000c1e1900 */
[----:B------:R-:W5:Y:S01]  /*12380*/  LDG.E R35, desc[UR6][R20.64+0x1c] ;  /* 0x00001c0614237981 */ /* 0x000f62000c1e1900 */
[----:B----4-:R-:W-:-:S03]  /*12390*/  FADD R29, R29, -R30 ;  /* 0x8000001e1d1d7221 */ /* 0x010fc60000000000 */
[----:B------:R-:W2:Y:S01]  /*123a0*/  LDG.E R30, desc[UR6][R20.64+0x18] ;  /* 0x00001806141e7981 */ /* 0x000ea2000c1e1900 */
[----:B------:R-:W-:Y:S01]  /*123b0*/  FFMA R36, R29, R29, R36 ;  /* 0x0000001d1d247223 */ /* 0x000fe20000000024 */
[----:B---3--:R-:W-:-:S04]  /*123c0*/  FADD R33, R33, -R34 ;  /* 0x8000002221217221 */ /* 0x008fc80000000000 */
[----:B------:R-:W-:Y:S01]  /*123d0*/  FFMA R33, R33, R33, R36 ;  /* 0x0000002121217223 */ /* 0x000fe20000000024 */
[----:B-----5:R-:W-:Y:S01]  /*123e0*/  FADD R32, R32, -R35 ;  /* 0x8000002320207221 */ /* 0x020fe20000000000 */
[----:B--2---:R-:W-:-:S04]  /*123f0*/  FADD R30, R31, -R30 ;  /* 0x8000001e1f1e7221 */ /* 0x004fc80000000000 */
[----:B------:R-:W-:-:S04]  /*12400*/  FFMA R33, R30, R30, R33 ;  /* 0x0000001e1e217223 */ /* 0x000fc80000000021 */
[----:B------:R-:W-:-:S07]  /*12410*/  FFMA R30, R32, R32, R33 ;  /* 0x00000020201e7223 */ /* 0x000fce0000000021 */
.L_x_166:
        /* <DEDUP_REMOVED lines=11> */
.L_x_171:
[----:B------:R-:W-:-:S04]  /*124d0*/  IMAD.WIDE R20, R29, 0x4, R16 ;  /* 0x000000041d147825 */ /* 0x000fc800078e0210 */
[----:B------:R-:W-:Y:S01]  /*124e0*/  IMAD.WIDE R22, R29, 0x4, R18 ;  /* 0x000000041d167825 */ /* 0x000fe200078e0212 */
        /* <DEDUP_REMOVED lines=69> */
.L_x_170:
        /* <DEDUP_REMOVED lines=12> */
[----:B------:R-:W4:Y:S04]  /*12a00*/  LDG.E R34, desc[UR6][R22.64+0xc] ;  /* 0x00000c0616227981 */ /* 0x000f28000c1e1900 */
[----:B------:R-:W5:Y:S01]  /*12a10*/  LDG.E R36, desc[UR6][R22.64+0x14] ;  /* 0x0000140616247981 */ /* 0x000f62000c1e1900 */
[----:B--2---:R-:W-:-:S03]  /*12a20*/  FADD R31, R31, -R32 ;  /* 0x800000201f1f7221 */ /* 0x004fc60000000000 */
[----:B------:R-:W3:Y:S01]  /*12a30*/  LDG.E R32, desc[UR6][R20.64+0x8] ;  /* 0x0000080614207981 */ /* 0x000ee2000c1e1900 */
[----:B------:R-:W-:-:S03]  /*12a40*/  FFMA R35, R31, R31, R30 ;  /* 0x0000001f1f237223 */ /* 0x000fc6000000001e */
[----:B------:R-:W2:Y:S04]  /*12a50*/  LDG.E R30, desc[UR6][R20.64+0x4] ;  /* 0x00000406141e7981 */ /* 0x000ea8000c1e1900 */
[----:B------:R-:W2:Y:S01]  /*12a60*/  LDG.E R31, desc[UR6][R22.64+0x4] ;  /* 0x00000406161f7981 */ /* 0x000ea2000c1e1900 */
[----:B---3--:R-:W-:-:S03]  /*12a70*/  FADD R32, R32, -R33 ;  /* 0x8000002120207221 */ /* 0x008fc60000000000 */
[----:B------:R-:W4:Y:S01]  /*12a80*/  LDG.E R33, desc[UR6][R20.64+0xc] ;  /* 0x00000c0614217981 */ /* 0x000f22000c1e1900 */
[----:B--2---:R-:W-:-:S03]  /*12a90*/  FADD R30, R30, -R31 ;  /* 0x8000001f1e1e7221 */ /* 0x004fc60000000000 */
[----:B------:R-:W2:Y:S01]  /*12aa0*/  LDG.E R31, desc[UR6][R22.64+0x10] ;  /* 0x00001006161f7981 */ /* 0x000ea2000c1e1900 */
[----:B------:R-:W-:-:S03]  /*12ab0*/  FFMA R35, R30, R30, R35 ;  /* 0x0000001e1e237223 */ /* 0x000fc60000000023 */
[----:B------:R-:W2:Y:S01]  /*12ac0*/  LDG.E R30, desc[UR6][R20.64+0x10] ;  /* 0x00001006141e7981 */ /* 0x000ea2000c1e1900 */
[----:B------:R-:W-:Y:S01]  /*12ad0*/  FFMA R32, R32, R32, R35 ;  /* 0x0000002020207223 */ /* 0x000fe20000000023 */
[----:B----4-:R-:W-:Y:S02]  /*12ae0*/  FADD R33, R33, -R34 ;  /* 0x8000002221217221 */ /* 0x010fe40000000000 */
[----:B------:R-:W3:Y:S02]  /*12af0*/  LDG.E R34, desc[UR6][R20.64+0x1c] ;  /* 0x00001c0614227981 */ /* 0x000ee4000c1e1900 */
[----:B------:R-:W-:Y:S02]  /*12b00*/  FFMA R35, R33, R33, R32 ;  /* 0x0000002121237223 */ /* 0x000fe40000000020 */
[----:B------:R-:W5:Y:S04]  /*12b10*/  LDG.E R33, desc[UR6][R20.64+0x14] ;  /* 0x0000140614217981 */ /* 0x000f68000c1e1900 */
[----:B------:R-:W4:Y:S01]  /*12b20*/  LDG.E R32, desc[UR6][R20.64+0x18] ;  /* 0x0000180614207981 */ /* 0x000f22000c1e1900 */
[----:B--2---:R-:W-:-:S03]  /*12b30*/  FADD R30, R30, -R31 ;  /* 0x8000001f1e1e7221 */ /* 0x004fc60000000000 */
[----:B------:R-:W4:Y:S01]  /*12b40*/  LDG.E R31, desc[UR6][R22.64+0x18] ;  /* 0x00001806161f7981 */ /* 0x000f22000c1e1900 */
[----:B------:R-:W-:-:S03]  /*12b50*/  FFMA R30, R30, R30, R35 ;  /* 0x0000001e1e1e7223 */ /* 0x000fc60000000023 */
[----:B------:R-:W3:Y:S01]  /*12b60*/  LDG.E R35, desc[UR6][R22.64+0x1c] ;  /* 0x00001c0616237981 */ /* 0x000ee2000c1e1900 */
[----:B------:R-:W-:Y:S01]  /*12b70*/  IADD3 R29, PT, PT, R29, 0x8, RZ ;  /* 0x000000081d1d7810 */ /* 0x000fe20007ffe0ff */
[----:B-----5:R-:W-:-:S04]  /*12b80*/  FADD R33, R33, -R36 ;  /* 0x8000002421217221 */ /* 0x020fc80000000000 */
[----:B------:R-:W-:Y:S01]  /*12b90*/  FFMA R30, R33, R33, R30 ;  /* 0x00000021211e7223 */ /* 0x000fe2000000001e */
[----:B----4-:R-:W-:Y:S01]  /*12ba0*/  FADD R31, R32, -R31 ;  /* 0x8000001f201f7221 */ /* 0x010fe20000000000 */
[----:B---3--:R-:W-:-:S03]  /*12bb0*/  FADD R34, R34, -R35 ;  /* 0x8000002322227221 */ /* 0x008fc60000000000 */
[----:B------:R-:W-:-:S04]  /*12bc0*/  FFMA R31, R31, R31, R30 ;  /* 0x0000001f1f1f7223 */ /* 0x000fc8000000001e */
[----:B------:R-:W-:-:S07]  /*12bd0*/  FFMA R30, R34, R34, R31 ;  /* 0x00000022221e7223 */ /* 0x000fce000000001f */
.L_x_172:
        /* <DEDUP_REMOVED lines=8> */
[----:B------:R-:W5:Y:S04]  /*12c60*/  LDG.E R31, desc[UR6][R20.64+0xc] ;  /* 0x00000c06141f7981 */ /* 0x000f68000c1e1900 */
[----:B------:R-:W5:Y:S01]  /*12c70*/  LDG.E R36, desc[UR6][R22.64+0xc] ;  /* 0x00000c0616247981 */ /* 0x000f62000c1e1900 */
[----:B--2---:R-:W-:-:S03]  /*12c80*/  FADD R33, R33, -R34 ;  /* 0x8000002221217221 */ /* 0x004fc60000000000 */
[----:B------:R-:W4:Y:S01]  /*12c90*/  LDG.E R34, desc[UR6][R22.64+0x8] ;  /* 0x0000080616227981 */ /* 0x000f22000c1e1900 */
[----:B------:R-:W-:Y:S01]  /*12ca0*/  FFMA R33, R33, R33, R30 ;  /* 0x0000002121217223 */ /* 0x000fe2000000001e */
[----:B---3--:R-:W-:-:S04]  /*12cb0*/  FADD R32, R32, -R35 ;  /* 0x8000002320207221 */ /* 0x008fc80000000000 */
[----:B------:R-:W-:Y:S01]  /*12cc0*/  FFMA R32, R32, R32, R33 ;  /* 0x0000002020207223 */ /* 0x000fe20000000021 */
[----:B-----5:R-:W-:Y:S01]  /*12cd0*/  FADD R31, R31, -R36 ;  /* 0x800000241f1f7221 */ /* 0x020fe20000000000 */
[----:B----4-:R-:W-:-:S04]  /*12ce0*/  FADD R29, R29, -R34 ;  /* 0x800000221d1d7221 */ /* 0x010fc80000000000 */
[----:B------:R-:W-:-:S04]  /*12cf0*/  FFMA R32, R29, R29, R32 ;  /* 0x0000001d1d207223 */ /* 0x000fc80000000020 */
[----:B------:R-:W-:-:S07]  /*12d00*/  FFMA R30, R31, R31, R32 ;  /* 0x0000001f1f1e7223 */ /* 0x000fce0000000020 */
.L_x_169:
        /* <DEDUP_REMOVED lines=9> */
.L_x_175:
[----:B------:R-:W-:-:S04]  /*12da0*/  IMAD.WIDE R22, R27, 0x4, R16 ;  /* 0x000000041b167825 */ /* 0x000fc800078e0210 */
[----:B------:R-:W-:Y:S01]  /*12db0*/  IMAD.WIDE R20, R27, 0x4, R18 ;  /* 0x000000041b147825 */ /* 0x000fe200078e0212 */
[----:B------:R-:W2:Y:S04]  /*12dc0*/  LDG.E R31, desc[UR6][R22.64] ;  /* 0x00000006161f7981 */ /* 0x000ea8000c1e1900 */
[----:B------:R-:W2:Y:S04]  /*12dd0*/  LDG.E R32, desc[UR6][R20.64] ;  /* 0x0000000614207981 */ /* 0x000ea8000c1e1900 */
[----:B------:R-:W3:Y:S04]  /*12de0*/  LDG.E R33, desc[UR6][R22.64+0x8] ;  /* 0x0000080616217981 */ /* 0x000ee8000c1e1900 */
[----:B------:R-:W3:Y:S04]  /*12df0*/  LDG.E R34, desc[UR6][R20.64+0x8] ;  /* 0x0000080614227981 */ /* 0x000ee8000c1e1900 */
[----:B------:R-:W4:Y:S04]  /*12e00*/  LDG.E R35, desc[UR6][R20.64+0x38] ;  /* 0x0000380614237981 */ /* 0x000f28000c1e1900 */
[----:B------:R-:W5:Y:S01]  /*12e10*/  LDG.E R37, desc[UR6][R20.64+0x3c] ;  /* 0x00003c0614257981 */ /* 0x000f62000c1e1900 */
[----:B--2---:R-:W-:-:S03]  /*12e20*/  FADD R31, R31, -R32 ;  /* 0x800000201f1f7221 */ /* 0x004fc60000000000 */
[----:B------:R-:W2:Y:S01]  /*12e30*/  LDG.E R32, desc[UR6][R20.64+0x4] ;  /* 0x0000040614207981 */ /* 0x000ea2000c1e1900 */
[----:B------:R-:W-:-:S03]  /*12e40*/  FFMA R30, R31, R31, R30 ;  /* 0x0000001f1f1e7223 */ /* 0x000fc6000000001e */
[----:B------:R-:W2:Y:S01]  /*12e50*/  LDG.E R31, desc[UR6][R22.64+0x4] ;  /* 0x00000406161f7981 */ /* 0x000ea2000c1e1900 */
[----:B---3--:R-:W-:-:S03]  /*12e60*/  FADD R33, R33, -R34 ;  /* 0x8000002221217221 */ /* 0x008fc60000000000 */
[----:B------:R-:W3:Y:S01]  /*12e70*/  LDG.E R34, desc[UR6][R20.64+0x10] ;  /* 0x0000100614227981 */ /* 0x000ee2000c1e1900 */
[----:B--2---:R-:W-:-:S03]  /*12e80*/  FADD R31, R31, -R32 ;  /* 0x800000201f1f7221 */ /* 0x004fc60000000000 */
[----:B------:R-:W2:Y:S01]  /*12e90*/  LDG.E R32, desc[UR6][R20.64+0xc] ;  /* 0x00000c0614207981 */ /* 0x000ea2000c1e1900 */
[----:B------:R-:W-:-:S03]  /*12ea0*/  FFMA R30, R31, R31, R30 ;  /* 0x0000001f1f1e7223 */ /* 0x000fc6000000001e */
[----:B------:R-:W2:Y:S01]  /*12eb0*/  LDG.E R31, desc[UR6][R22.64+0xc] ;  /* 0x00000c06161f7981 */ /* 0x000ea2000c1e1900 */
[----:B------:R-:W-:-:S03]  /*12ec0*/  FFMA R30, R33, R33, R30 ;  /* 0x00000021211e7223 */ /* 0x000fc6000000001e */
[----:B------:R-:W3:Y:S01]  /*12ed0*/  LDG.E R33, desc[UR6][R22.64+0x10] ;  /* 0x0000100616217981 */ /* 0x000ee2000c1e1900 */
[----:B--2---:R-:W-:-:S03]  /*12ee0*/  FADD R31, R31, -R32 ;  /* 0x800000201f1f7221 */ /* 0x004fc60000000000 */
[----:B------:R-:W2:Y:S01]  /*12ef0*/  LDG.E R32, desc[UR6][R20.64+0x14] ;  /* 0x0000140614207981 */ /* 0x000ea2000c1e1900 */
[----:B------:R-:W-:Y:S01]  /*12f00*/  FFMA R30, R31, R31, R30 ;  /* 0x0000001f1f1e7223 */ /* 0x000fe2000000001e */
[----:B---3--:R-:W-:Y:S02]  /*12f10*/  FADD R33, R33, -R34 ;  /* 0x8000002221217221 */ /* 0x008fe40000000000 */
[----:B------:R-:W2:Y:S02]  /*12f20*/  LDG.E R31, desc[UR6][R22.64+0x14] ;  /* 0x00001406161f7981 */ /* 0x000ea4000c1e1900 */
[----:B------:R-:W-:Y:S02]  /*12f30*/  FFMA R30, R33, R33, R30 ;  /* 0x00000021211e7223 */ /* 0x000fe4000000001e */
[----:B------:R-:W3:Y:S04]  /*12f40*/  LDG.E R34, desc[UR6][R20.64+0x18] ;  /* 0x0000180614227981 */ /* 0x000ee8000c1e1900 */
[----:B------:R-:W3:Y:S01]  /*12f50*/  LDG.E R33, desc[UR6][R22.64+0x18] ;  /* 0x0000180616217981 */ /* 0x000ee2000c1e1900 */
        /* <DEDUP_REMOVED lines=29> */
[----:B------:R-:W5:Y:S01]  /*13130*/  LDG.E R34, desc[UR6][R22.64+0x3c] ;  /* 0x00003c0616227981 */ /* 0x000f62000c1e1900 */
[----:B------:R-:W-:-:S03]  /*13140*/  FFMA R33, R33, R33, R30 ;  /* 0x0000002121217223 */ /* 0x000fc6000000001e */
[----:B------:R-:W4:Y:S01]  /*13150*/  LDG.E R30, desc[UR6][R22.64+0x38] ;  /* 0x00003806161e7981 */ /* 0x000f22000c1e1900 */
[----:B------:R-:W-:-:S04]  /*13160*/  IADD3 R29, PT, PT, R29, 0x10, RZ ;  /* 0x000000101d1d7810 */ /* 0x000fc80007ffe0ff */
[----:B------:R-:W-:Y:S02]  /*13170*/  ISETP.NE.AND P0, PT, R29, R24, PT ;  /* 0x000000181d00720c */ /* 0x000fe40003f05270 */
[----:B------:R-:W-:Y:S01]  /*13180*/  IADD3 R27, PT, PT, R27, 0x10, RZ ;  /* 0x000000101b1b7810 */ /* 0x000fe20007ffe0ff */
[----:B--2---:R-:W-:-:S04]  /*13190*/  FADD R32, R31, -R32 ;  /* 0x800000201f207221 */ /* 0x004fc80000000000 */
[----:B------:R-:W-:Y:S01]  /*131a0*/  FFMA R33, R32, R32, R33 ;  /* 0x0000002020217223 */ /* 0x000fe20000000021 */
[----:B----4-:R-:W-:Y:S01]  /*131b0*/  FADD R30, R30, -R35 ;  /* 0x800000231e1e7221 */ /* 0x010fe20000000000 */
[----:B-----5:R-:W-:-:S03]  /*131c0*/  FADD R37, R34, -R37 ;  /* 0x8000002522257221 */ /* 0x020fc60000000000 */
[----:B------:R-:W-:-:S04]  /*131d0*/  FFMA R30, R30, R30, R33 ;  /* 0x0000001e1e1e7223 */ /* 0x000fc80000000021 */
[----:B------:R-:W-:Y:S01]  /*131e0*/  FFMA R30, R37, R37, R30 ;  /* 0x00000025251e7223 */ /* 0x000fe2000000001e */
[----:B------:R-:W-:Y:S06]  /*131f0*/  @P0 BRA `(.L_x_175) ;  /* 0xfffffff800e80947 */ /* 0x000fec000383ffff */
[----:B------:R-:W-:Y:S05]  /*13200*/  BSYNC.RECONVERGENT B3 ;  /* 0x0000000000037941 */ /* 0x000fea0003800200 */
.L_x_174:
        /* <DEDUP_REMOVED lines=39> */
.L_x_176:
        /* <DEDUP_REMOVED lines=18> */
[----:B------:R-:W-:Y:S01]  /*135a0*/  IADD3 R27, PT, PT, R27, 0x4, RZ ;  /* 0x000000041b1b7810 */ /* 0x000fe20007ffe0ff */
[----:B-----5:R-:W-:Y:S01]  /*135b0*/  FADD R31, R31, -R36 ;  /* 0x800000241f1f7221 */ /* 0x020fe20000000000 */
[----:B----4-:R-:W-:-:S04]  /*135c0*/  FADD R29, R29, -R34 ;  /* 0x800000221d1d7221 */ /* 0x010fc80000000000 */
[----:B------:R-:W-:-:S04]  /*135d0*/  FFMA R30, R29, R29, R30 ;  /* 0x0000001d1d1e7223 */ /* 0x000fc8000000001e */
[----:B------:R-:W-:-:S07]  /*135e0*/  FFMA R30, R31, R31, R30 ;  /* 0x0000001f1f1e7223 */ /* 0x000fce000000001e */
.L_x_177:
        /* <DEDUP_REMOVED lines=18> */
.L_x_173:
[----:B------:R-:W-:-:S04]  /*13710*/  FSETP.GEU.AND P0, PT, R30, R7, PT ;  /* 0x000000071e00720b */ /* 0x000fc80003f0e000 */
[----:B------:R-:W-:Y:S02]  /*13720*/  FSEL R7, R30, R7, !P0 ;  /* 0x000000071e077208 */ /* 0x000fe40004000000 */
[----:B------:R-:W-:-:S07]  /*13730*/  SEL R5, R28, R5, !P0 ;  /* 0x000000051c057207 */ /* 0x000fce0004000000 */
.L_x_165:
[----:B------:R-:W-:Y:S05]  /*13740*/  BSYNC.RECONVERGENT B2 ;  /* 0x0000000000027941 */ /* 0x000fea0003800200 */
.L_x_164:
[----:B------:R-:W0:Y:S01]  /*13750*/  LDCU UR4, c[0x0][0x3b4] ;  /* 0x00007680ff0477ac */ /* 0x000e220008000800 */
[----:B------:R-:W-:-:S04]  /*13760*/  IADD3 R28, PT, PT, R28, 0x1, RZ ;  /* 0x000000011c1c7810 */ /* 0x000fc80007ffe0ff */
[----:B0-----:R-:W-:-:S13]  /*13770*/  ISETP.NE.AND P0, PT, R28, UR4, PT ;  /* 0x000000041c007c0c */ /* 0x001fda000bf05270 */
[----:B------:R-:W-:Y:S05]  /*13780*/  @P0 BRA `(.L_x_178) ;  /* 0xffffffe4001c0947 */ /* 0x000fea000383ffff */
.L_x_151:
[----:B------:R-:W-:Y:S05]  /*13790*/  BSYNC.RECONVERGENT B1 ;  /* 0x0000000000017941 */ /* 0x000fea0003800200 */
.L_x_150:
[----:B------:R-:W0:Y:S01]  /*137a0*/  LDCU UR4, c[0x0][0x3bc] ;  /* 0x00007780ff0477ac */ /* 0x000e220008000800 */
[----:B------:R-:W-:-:S04]  /*137b0*/  IADD3 R8, PT, PT, R8, 0x1, RZ ;  /* 0x0000000108087810 */ /* 0x000fc80007ffe0ff */
[----:B0-----:R-:W-:-:S13]  /*137c0*/  ISETP.NE.AND P0, PT, R8, UR4, PT ;  /* 0x0000000408007c0c */ /* 0x001fda000bf05270 */
[----:B------:R-:W-:Y:S05]  /*137d0*/  @P0 BRA `(.L_x_179) ;  /* 0xffffffc800240947 */ /* 0x000fea000383ffff */
.L_x_149:
[----:B------:R-:W-:Y:S05]  /*137e0*/  BSYNC.RECONVERGENT B0 ;  /* 0x0000000000007941 */ /* 0x000fea0003800200 */
.L_x_131:
[----:B------:R-:W0:Y:S02]  /*137f0*/  LDC.64 R2, c[0x0][0x3a8] ;  /* 0x0000ea00ff027b82 */ /* 0x000e240000000a00 */
[----:B0-----:R-:W-:-:S05]  /*13800*/  IMAD.WIDE R2, R0, 0x4, R2 ;  /* 0x0000000400027825 */ /* 0x001fca00078e0202 */
[----:B------:R-:W-:Y:S01]  /*13810*/  STG.E desc[UR6][R2.64], R5 ;  /* 0x0000000502007986 */ /* 0x000fe2000c101906 */
[----:B------:R-:W-:Y:S05]  /*13820*/  EXIT ;  /* 0x000000000000794d */ /* 0x000fea0003800000 */
.L_x_180:
[----:B------:R-:W-:-:S00]  /*13830*/  BRA `(.L_x_180) ;  /* 0xfffffffc00fc7947 */ /* 0x000fc0000383ffff */
[----:B------:R-:W-:-:S00]  /*13840*/  NOP ;  /* 0x0000000000007918 */ /* 0x000fc00000000000 */
        /* <DEDUP_REMOVED lines=11> */
.L_x_303:


//--------------------- .text.deterministic_clustering --------------------------
	.section	.text.deterministic_clustering,"ax",@progbits
	.align	128
        .global         deterministic_clustering
        .type           deterministic_clustering,@function
        .size           deterministic_clustering,(.L_x_302 - deterministic_clustering)
        .other          deterministic_clustering,@"STO_CUDA_ENTRY STV_DEFAULT"
deterministic_clustering:
.text.deterministic_clustering:
[----:B------:R-:W-:Y:S01]  /*0000*/  LDC R1, c[0x0][0x37c] ;  /* 0x0000df00ff017b82 */ /* 0x000fe20000000800 */
[----:B------:R-:W0:Y:S01]  /*0010*/  S2R R0, SR_CTAID.X ;  /* 0x0000000000007919 */ /* 0x000e220000002500 */
[----:B------:R-:W0:Y:S02]  /*0020*/  LDCU UR4, c[0x0][0x3a8] ;  /* 0x00007500ff0477ac */ /* 0x000e240008000800 */
[----:B0-----:R-:W-:-:S13]  /*0030*/  ISETP.GE.AND P0, PT, R0, UR4, PT ;  /* 0x0000000400007c0c */ /* 0x001fda000bf06270 */
[----:B------:R-:W-:Y:S05]  /*0040*/  @P0 EXIT ;  /* 0x000000000000094d */ /* 0x000fea0003800000 */
[----:B------:R-:W0:Y:S01]  /*0050*/  S2R R2, SR_TID.X ;  /* 0x0000000000027919 */ /* 0x000e220000002100 */
[----:B------:R-:W0:Y:S01]  /*0060*/  LDCU UR4, c[0x0][0x3a4] ;  /* 0x00007480ff0477ac */ /* 0x000e220008000800 */
[----:B------:R-:W-:Y:S01]  /*0070*/  BSSY.RECONVERGENT B0, `(.L_x_181) ;  /* 0x000000d000007945 */ /* 0x000fe20003800200 */
[----:B0-----:R-:W-:-:S13]  /*0080*/  ISETP.GE.AND P0, PT, R2, UR4, PT ;  /* 0x0000000402007c0c */ /* 0x001fda000bf06270 */
[----:B------:R-:W-:Y:S05]  /*0090*/  @P0 BRA `(.L_x_182) ;  /* 0x0000000000280947 */ /* 0x000fea0003800000 */
[----:B------:R-:W0:Y:S01]  /*00a0*/  S2R R6, SR_CgaCtaId ;  /* 0x0000000000067919 */ /* 0x000e220000008800 */
[----:B------:R-:W1:Y:S01]  /*00b0*/  LDC R7, c[0x0][0x360] ;  /* 0x0000d800ff077b82 */ /* 0x000e620000000800 */
[----:B------:R-:W-:Y:S02]  /*00c0*/  MOV R3, 0x400 ;  /* 0x0000040000037802 */ /* 0x000fe40000000f00 */
[----:B------:R-:W-:Y:S02]  /*00d0*/  MOV R4, R2 ;  /* 0x0000000200047202 */ /* 0x000fe40000000f00 */
[----:B0-----:R-:W-:-:S07]  /*00e0*/  LEA R3, R6, R3, 0x18 ;  /* 0x0000000306037211 */ /* 0x001fce00078ec0ff */
.L_x_183:
[----:B------:R-:W-:Y:S02]  /*00f0*/  LEA R5, R4, R3, 0x2 ;  /* 0x0000000304057211 */ /* 0x000fe400078e10ff */
[----:B-1----:R-:W-:-:S03]  /*0100*/  IADD3 R4, PT, PT, R7, R4, RZ ;  /* 0x0000000407047210 */ /* 0x002fc60007ffe0ff */
[----:B------:R0:W-:Y:S01]  /*0110*/  STS [R5], RZ ;  /* 0x000000ff05007388 */ /* 0x0001e20000000800 */
[----:B------:R-:W-:-:S13]  /*0120*/  ISETP.GE.AND P0, PT, R4, UR4, PT ;  /* 0x0000000404007c0c */ /* 0x000fda000bf06270 */
[----:B0-----:R-:W-:Y:S05]  /*0130*/  @!P0 BRA `(.L_x_183) ;  /* 0xfffffffc00ec8947 */ /* 0x001fea000383ffff */
.L_x_182:
[----:B------:R-:W-:Y:S05]  /*0140*/  BSYNC.RECONVERGENT B0 ;  /* 0x0000000000007941 */ /* 0x000fea0003800200 */
.L_x_181:
[----:B------:R-:W0:Y:S01]  /*0150*/  LDCU UR5, c[0x0][0x3a0] ;  /* 0x00007400ff0577ac */ /* 0x000e220008000800 */
[----:B------:R-:W-:Y:S01]  /*0160*/  HFMA2 R4, -RZ, RZ, 342, -0.00022566318511962890625 ;  /* 0x5d588b65ff047431 */ /* 0x000fe200000001ff */
[----:B------:R-:W-:-:S04]  /*0170*/  MOV R5, 0x0 ;  /* 0x0000000000057802 */ /* 0x000fc80000000f00 */
[----:B------:R-:W-:Y:S01]  /*0180*/  IMAD.WIDE.U32 R4, R0, 0x3a8f05c5, R4 ;  /* 0x3a8f05c500047825 */ /* 0x000fe200078e0004 */
[----:B0-----:R-:W-:-:S06]  /*0190*/  USHF.R.S32.HI UR4, URZ, 0x1f, UR5 ;  /* 0x0000001fff047899 */ /* 0x001fcc0008011405 */
[----:B------:R-:W-:Y:S01]  /*01a0*/  LOP3.LUT R3, R5, UR4, RZ, 0xfc, !PT ;  /* 0x0000000405037c12 */ /* 0x000fe2000f8efcff */
[----:B------:R-:W-:Y:S03]  /*01b0*/  BAR.SYNC.DEFER_BLOCKING 0x0 ;  /* 0x0000000000007b1d */ /* 0x000fe60000010000 */
[----:B------:R-:W-:-:S13]  /*01c0*/  ISETP.NE.U32.AND P0, PT, R3, RZ, PT ;  /* 0x000000ff0300720c */ /* 0x000fda0003f05070 */
[----:B------:R-:W-:Y:S05]  /*01d0*/  @P0 BRA `(.L_x_184) ;  /* 0x00000000004c0947 */ /* 0x000fea0003800000 */
[----:B------:R-:W0:Y:S01]  /*01e0*/  I2F.U32.RP R3, UR5 ;  /* 0x0000000500037d06 */ /* 0x000e220008209000 */
[----:B------:R-:W-:-:S07]  /*01f0*/  ISETP.NE.U32.AND P1, PT, RZ, UR5, PT ;  /* 0x00000005ff007c0c */ /* 0x000fce000bf25070 */
[----:B0-----:R-:W0:Y:S02]  /*0200*/  MUFU.RCP R3, R3 ;  /* 0x0000000300037308 */ /* 0x001e240000001000 */
[----:B0-----:R-:W-:-:S06]  /*0210*/  IADD3 R6, PT, PT, R3, 0xffffffe, RZ ;  /* 0x0ffffffe03067810 */ /* 0x001fcc0007ffe0ff */
[----:B------:R0:W1:Y:S02]  /*0220*/  F2I.FTZ.U32.TRUNC.NTZ R7, R6 ;  /* 0x0000000600077305 */ /* 0x000064000021f000 */
[----:B0-----:R-:W-:Y:S02]  /*0230*/  MOV R6, RZ ;  /* 0x000000ff00067202 */ /* 0x001fe40000000f00 */
[----:B-1----:R-:W-:-:S05]  /*0240*/  IADD3 R5, PT, PT, RZ, -R7, RZ ;  /* 0x80000007ff057210 */ /* 0x002fca0007ffe0ff */
[----:B------:R-:W-:-:S04]  /*0250*/  IMAD R5, R5, UR5, RZ ;  /* 0x0000000505057c24 */ /* 0x000fc8000f8e02ff */
[----:B------:R-:W-:-:S06]  /*0260*/  IMAD.HI.U32 R7, R7, R5, R6 ;  /* 0x0000000507077227 */ /* 0x000fcc00078e0006 */
[----:B------:R-:W-:-:S05]  /*0270*/  IMAD.HI.U32 R7, R7, R4, RZ ;  /* 0x0000000407077227 */ /* 0x000fca00078e00ff */
[----:B------:R-:W-:-:S05]  /*0280*/  IADD3 R7, PT, PT, -R7, RZ, RZ ;  /* 0x000000ff07077210 */ /* 0x000fca0007ffe1ff */
[----:B------:R-:W-:-:S05]  /*0290*/  IMAD R4, R7, UR5, R4 ;  /* 0x0000000507047c24 */ /* 0x000fca000f8e0204 */
[----:B------:R-:W-:-:S13]  /*02a0*/  ISETP.GE.U32.AND P0, PT, R4, UR5, PT ;  /* 0x0000000504007c0c */ /* 0x000fda000bf06070 */
[----:B------:R-:W-:-:S04]  /*02b0*/  @P0 IADD3 R4, PT, PT, R4, -UR5, RZ ;  /* 0x8000000504040c10 */ /* 0x000fc8000fffe0ff */
[----:B------:R-:W-:-:S13]  /*02c0*/  ISETP.GE.U32.AND P0, PT, R4, UR5, PT ;  /* 0x0000000504007c0c */ /* 0x000fda000bf06070 */
[----:B------:R-:W-:Y:S02]  /*02d0*/  @P0 IADD3 R4, PT, PT, R4, -UR5, RZ ;  /* 0x8000000504040c10 */ /* 0x000fe4000fffe0ff */
[----:B------:R-:W-:-:S04]  /*02e0*/  @!P1 LOP3.LUT R4, RZ, UR5, RZ, 0x33, !PT ;  /* 0x00000005ff049c12 */ /* 0x000fc8000f8e33ff */
[----:B------:R-:W-:Y:S01]  /*02f0*/  MOV R3, R4 ;  /* 0x0000000400037202 */ /* 0x000fe20000000f00 */
[----:B------:R-:W-:Y:S06]  /*0300*/  BRA `(.L_x_185) ;  /* 0x0000000000087947 */ /* 0x000fec0003800000 */
.L_x_184:
[----:B------:R-:W-:-:S07]  /*0310*/  MOV R8, 0x330 ;  /* 0x0000033000087802 */ /* 0x000fce0000000f00 */
[----:B------:R-:W-:Y:S05]  /*0320*/  CALL.REL.NOINC `($__internal_0_$__cuda_sm20_rem_s64) ;  /* 0x0000009c00707944 */ /* 0x000fea0003c00000 */
.L_x_185:
[----:B------:R-:W0:Y:S01]  /*0330*/  LDC R10, c[0x0][0x3a4] ;  /* 0x0000e900ff0a7b82 */ /* 0x000e220000000800 */
[----:B------:R-:W1:Y:S01]  /*0340*/  LDCU.64 UR4, c[0x0][0x358] ;  /* 0x00006b00ff0477ac */ /* 0x000e620008000a00 */
[----:B------:R-:W-:Y:S01]  /*0350*/  BSSY.RECONVERGENT B0, `(.L_x_186) ;  /* 0x000001a000007945 */ /* 0x000fe20003800200 */
[----:B------:R-:W2:Y:S05]  /*0360*/  LDCU.64 UR6, c[0x0][0x380] ;  /* 0x00007000ff0677ac */ /* 0x000eaa0008000a00 */
[----:B------:R-:W3:Y:S01]  /*0370*/  LDC.64 R14, c[0x0][0x398] ;  /* 0x0000e600ff0e7b82 */ /* 0x000ee20000000a00 */
[----:B0-----:R-:W-:-:S13]  /*0380*/  ISETP.GE.AND P0, PT, R2, R10, PT ;  /* 0x0000000a0200720c */ /* 0x001fda0003f06270 */
[----:B-123--:R-:W-:Y:S05]  /*0390*/  @P0 BRA `(.L_x_187) ;  /* 0x0000000000540947 */ /* 0x00efea0003800000 */
[----:B------:R-:W0:Y:S01]  /*03a0*/  S2R R7, SR_CgaCtaId ;  /* 0x0000000000077919 */ /* 0x000e220000008800 */
[----:B------:R-:W1:Y:S01]  /*03b0*/  LDC R16, c[0x0][0x360] ;  /* 0x0000d800ff107b82 */ /* 0x000e620000000800 */
[----:B------:R-:W-:Y:S01]  /*03c0*/  IMAD R18, R3, R10, RZ ;  /* 0x0000000a03127224 */ /* 0x000fe200078e02ff */
[----:B------:R-:W-:Y:S02]  /*03d0*/  MOV R6, 0x400 ;  /* 0x0000040000067802 */ /* 0x000fe40000000f00 */
[----:B------:R-:W-:Y:S02]  /*03e0*/  MOV R3, R2 ;  /* 0x0000000200037202 */ /* 0x000fe40000000f00 */
[----:B------:R-:W-:Y:S02]  /*03f0*/  SHF.R.S32.HI R20, RZ, 0x1f, R18 ;  /* 0x0000001fff147819 */ /* 0x000fe40000011412 */
[----:B------:R-:W2:Y:S01]  /*0400*/  LDC.64 R4, c[0x0][0x388] ;  /* 0x0000e200ff047b82 */ /* 0x000ea20000000a00 */
[----:B0-----:R-:W-:-:S07]  /*0410*/  LEA R22, R7, R6, 0x18 ;  /* 0x0000000607167211 */ /* 0x001fce00078ec0ff */
.L_x_188:
[----:B0-----:R-:W-:-:S04]  /*0420*/  IADD3 R6, P0, PT, R18, R3, RZ ;  /* 0x0000000312067210 */ /* 0x001fc80007f1e0ff */
[----:B------:R-:W-:Y:S02]  /*0430*/  LEA.HI.X.SX32 R7, R3, R20, 0x1, P0 ;  /* 0x0000001403077211 */ /* 0x000fe400000f0eff */
[----:B------:R-:W-:-:S04]  /*0440*/  LEA R8, P0, R6, UR6, 0x2 ;  /* 0x0000000606087c11 */ /* 0x000fc8000f8010ff */
[----:B------:R-:W-:-:S06]  /*0450*/  LEA.HI.X R9, R6, UR7, R7, 0x2, P0 ;  /* 0x0000000706097c11 */ /* 0x000fcc00080f1407 */
[----:B------:R-:W3:Y:S01]  /*0460*/  LDG.E R9, desc[UR4][R8.64] ;  /* 0x0000000408097981 */ /* 0x000ee2000c1e1900 */
[----:B------:R-:W-:Y:S01]  /*0470*/  IMAD R7, R0, R10, R3 ;  /* 0x0000000a00077224 */ /* 0x000fe200078e0203 */
[----:B------:R-:W-:Y:S02]  /*0480*/  LEA R12, R3, R22, 0x2 ;  /* 0x00000016030c7211 */ /* 0x000fe400078e10ff */
[----:B-1----:R-:W-:Y:S01]  /*0490*/  IADD3 R3, PT, PT, R16, R3, RZ ;  /* 0x0000000310037210 */ /* 0x002fe20007ffe0ff */
[----:B--2---:R-:W-:-:S03]  /*04a0*/  IMAD.WIDE R6, R7, 0x4, R4 ;  /* 0x0000000407067825 */ /* 0x004fc600078e0204 */
[----:B------:R-:W-:Y:S02]  /*04b0*/  ISETP.GE.AND P0, PT, R3, R10, PT ;  /* 0x0000000a0300720c */ /* 0x000fe40003f06270 */
[----:B---3--:R0:W-:Y:S04]  /*04c0*/  STG.E desc[UR4][R6.64], R9 ;  /* 0x0000000906007986 */ /* 0x0081e8000c101904 */
[----:B------:R0:W-:Y:S07]  /*04d0*/  STS [R12], R9 ;  /* 0x000000090c007388 */ /* 0x0001ee0000000800 */
[----:B------:R-:W-:Y:S05]  /*04e0*/  @!P0 BRA `(.L_x_188) ;  /* 0xfffffffc00cc8947 */ /* 0x000fea000383ffff */
.L_x_187:
[----:B------:R-:W-:Y:S05]  /*04f0*/  BSYNC.RECONVERGENT B0 ;  /* 0x0000000000007941 */ /* 0x000fea0003800200 */
.L_x_186:
[----:B------:R-:W-:Y:S01]  /*0500*/  ISETP.NE.AND P0, PT, R2, RZ, PT ;  /* 0x000000ff0200720c */ /* 0x000fe20003f05270 */
[----:B------:R-:W1:Y:S01]  /*0510*/  LDCU UR8, c[0x0][0x3a0] ;  /* 0x00007400ff0877ac */ /* 0x000e620008000800 */
[----:B------:R-:W-:-:S11]  /*0520*/  IMAD.WIDE.U32 R14, R0, 0x4, R14 ;  /* 0x00000004000e7825 */ /* 0x000fd600078e000e */
[----:B------:R2:W-:Y:S01]  /*0530*/  @!P0 STG.E desc[UR4][R14.64], RZ ;  /* 0x000000ff0e008986 */ /* 0x0005e2000c101904 */
[----:B------:R-:W-:Y:S01]  /*0540*/  BAR.SYNC.DEFER_BLOCKING 0x0 ;  /* 0x0000000000007b1d */ /* 0x000fe20000010000 */
[----:B-1----:R-:W-:-:S13]  /*0550*/  ISETP.GE.AND P1, PT, R2, UR8, PT ;  /* 0x0000000802007c0c */ /* 0x002fda000bf26270 */
[----:B--2---:R-:W-:Y:S05]  /*0560*/  @P1 EXIT ;  /* 0x000000000000194d */ /* 0x004fea0003800000 */
[----:B------:R-:W1:Y:S01]  /*0570*/  LDCU UR7, c[0x0][0x3ac] ;  /* 0x00007580ff0777ac */ /* 0x000e620008000800 */
[----:B------:R-:W2:Y:S01]  /*0580*/  LDCU UR6, c[0x0][0x360] ;  /* 0x00006c00ff0677ac */ /* 0x000ea20008000800 */
[----:B-1----:R-:W-:-:S09]  /*0590*/  UISETP.GT.AND UP0, UPT, UR7, 0xfa0, UPT ;  /* 0x00000fa00700788c */ /* 0x002fd2000bf04270 */
[----:B--2---:R-:W-:Y:S05]  /*05a0*/  BRA.U UP0, `(.L_x_189) ;  /* 0x0000001d00b87547 */ /* 0x004fea000b800000 */
[----:B------:R-:W-:-:S13]  /*05b0*/  ISETP.GE.AND P0, PT, R10, 0x8, PT ;  /* 0x000000080a00780c */ /* 0x000fda0003f06270 */
[----:B------:R-:W-:Y:S05]  /*05c0*/  @!P0 BRA `(.L_x_190) ;  /* 0x0000001400348947 */ /* 0x000fea0003800000 */
[C---:B------:R-:W-:Y:S02]  /*05d0*/  IADD3 R29, PT, PT, R10.reuse, -0x8, RZ ;  /* 0xfffffff80a1d7810 */ /* 0x040fe40007ffe0ff */
[C---:B------:R-:W-:Y:S02]  /*05e0*/  LOP3.LUT R30, R10.reuse, 0x7, RZ, 0xc0, !PT ;  /* 0x000000070a1e7812 */ /* 0x040fe400078ec0ff */
[C---:B------:R-:W-:Y:S02]  /*05f0*/  LOP3.LUT R13, R29.reuse, 0xfffffff8, RZ, 0xc0, !PT ;  /* 0xfffffff81d0d7812 */ /* 0x040fe400078ec0ff */
[----:B------:R-:W-:Y:S02]  /*0600*/  LOP3.LUT R3, R10, 0x3, RZ, 0xc0, !PT ;  /* 0x000000030a037812 */ /* 0x000fe400078ec0ff */
[----:B0-----:R-:W-:Y:S02]  /*0610*/  LOP3.LUT R12, R29, 0x8, RZ, 0xc0, !PT ;  /* 0x000000081d0c7812 */ /* 0x001fe400078ec0ff */
[----:B------:R-:W-:-:S07]  /*0620*/  IADD3 R13, PT, PT, R13, 0x8, RZ ;  /* 0x000000080d0d7810 */ /* 0x000fce0007ffe0ff */
.L_x_202:
[----:B01----:R-:W0:Y:S01]  /*0630*/  LDC.64 R4, c[0x0][0x380] ;  /* 0x0000e000ff047b82 */ /* 0x003e220000000a00 */
[----:B------:R-:W1:Y:S01]  /*0640*/  LDCU UR7, c[0x0][0x3a4] ;  /* 0x00007480ff0777ac */ /* 0x000e620008000800 */
[----:B------:R-:W-:Y:S01]  /*0650*/  HFMA2 R17, -RZ, RZ, 0, 0 ;  /* 0x00000000ff117431 */ /* 0x000fe200000001ff */
[----:B------:R-:W-:Y:S02]  /*0660*/  MOV R16, 0x7f7fffff ;  /* 0x7f7fffff00107802 */ /* 0x000fe40000000f00 */
[----:B------:R-:W-:Y:S01]  /*0670*/  MOV R18, RZ ;  /* 0x000000ff00127202 */ /* 0x000fe20000000f00 */
[----:B-1----:R-:W-:-:S04]  /*0680*/  IMAD R7, R2, UR7, RZ ;  /* 0x0000000702077c24 */ /* 0x002fc8000f8e02ff */
[----:B0-----:R-:W-:-:S07]  /*0690*/  IMAD.WIDE R4, R7, 0x4, R4 ;  /* 0x0000000407047825 */ /* 0x001fce00078e0204 */
.L_x_199:
[----:B------:R-:W0:Y:S01]  /*06a0*/  LDC R20, c[0x0][0x3a4] ;  /* 0x0000e900ff147b82 */ /* 0x000e220000000800 */
[----:B------:R-:W-:Y:S02]  /*06b0*/  ISETP.GE.U32.AND P2, PT, R29, 0x8, PT ;  /* 0x000000081d00780c */ /* 0x000fe40003f46070 */
[----:B------:R-:W-:Y:S02]  /*06c0*/  ISETP.NE.AND P0, PT, R12, RZ, PT ;  /* 0x000000ff0c00720c */ /* 0x000fe40003f05270 */
[----:B------:R-:W-:Y:S02]  /*06d0*/  MOV R21, RZ ;  /* 0x000000ff00157202 */ /* 0x000fe40000000f00 */
[----:B------:R-:W-:Y:S01]  /*06e0*/  MOV R19, RZ ;  /* 0x000000ff00137202 */ /* 0x000fe20000000f00 */
[----:B------:R-:W1:Y:S01]  /*06f0*/  LDC.64 R6, c[0x0][0x388] ;  /* 0x0000e200ff067b82 */ /* 0x000e620000000a00 */
[-C--:B0-----:R-:W-:Y:S01]  /*0700*/  ISETP.GE.U32.AND P1, PT, R13, R20.reuse, PT ;  /* 0x000000140d00720c */ /* 0x081fe20003f26070 */
[----:B------:R-:W-:-:S04]  /*0710*/  IMAD R23, R17, R20, RZ ;  /* 0x0000001411177224 */ /* 0x000fc800078e02ff */
[----:B------:R-:W-:Y:S08]  /*0720*/  @!P2 BRA `(.L_x_191) ;  /* 0x000000040060a947 */ /* 0x000ff00003800000 */
[----:B------:R-:W0:Y:S01]  /*0730*/  LDC.64 R8, c[0x0][0x380] ;  /* 0x0000e000ff087b82 */ /* 0x000e220000000a00 */
[----:B------:R-:W-:Y:S02]  /*0740*/  IMAD R19, R2, R20, RZ ;  /* 0x0000001402137224 */ /* 0x000fe400078e02ff */
[----:B------:R-:W-:-:S05]  /*0750*/  HFMA2 R21, -RZ, RZ, 0, 0 ;  /* 0x00000000ff157431 */ /* 0x000fca00000001ff */
[----:B------:R-:W2:Y:S01]  /*0760*/  LDC.64 R10, c[0x0][0x388] ;  /* 0x0000e200ff0a7b82 */ /* 0x000ea20000000a00 */
[----:B0-----:R-:W-:Y:S01]  /*0770*/  IMAD.WIDE R8, R19, 0x4, R8 ;  /* 0x0000000413087825 */ /* 0x001fe200078e0208 */
[----:B------:R-:W-:Y:S02]  /*0780*/  LEA.HI R19, R29, 0x1, RZ, 0x1d ;  /* 0x000000011d137811 */ /* 0x000fe400078fe8ff */
[----:B------:R-:W-:Y:S02]  /*0790*/  IADD3 R24, P2, PT, R8, 0x20, RZ ;  /* 0x0000002008187810 */ /* 0x000fe40007f5e0ff */
[----:B------:R-:W-:Y:S01]  /*07a0*/  LOP3.LUT R22, R19, 0x3ffffffe, RZ, 0xc0, !PT ;  /* 0x3ffffffe13167812 */ /* 0x000fe200078ec0ff */
[----:B--2---:R-:W-:Y:S01]  /*07b0*/  IMAD.WIDE.U32 R10, R23, 0x4, R10 ;  /* 0x00000004170a7825 */ /* 0x004fe200078e000a */
[----:B------:R-:W-:Y:S02]  /*07c0*/  IADD3.X R27, PT, PT, RZ, R9, RZ, P2, !PT ;  /* 0x00000009ff1b7210 */ /* 0x000fe400017fe4ff */
[----:B------:R-:W-:-:S02]  /*07d0*/  MOV R19, RZ ;  /* 0x000000ff00137202 */ /* 0x000fc40000000f00 */
[----:B------:R-:W-:Y:S02]  /*07e0*/  IADD3 R8, P3, PT, R10, 0x20, RZ ;  /* 0x000000200a087810 */ /* 0x000fe40007f7e0ff */
[----:B------:R-:W-:Y:S02]  /*07f0*/  IADD3 R22, PT, PT, -R22, RZ, RZ ;  /* 0x000000ff16167210 */ /* 0x000fe40007ffe1ff */
[----:B------:R-:W-:-:S09]  /*0800*/  IADD3.X R9, PT, PT, RZ, R11, RZ, P3, !PT ;  /* 0x0000000bff097210 */ /* 0x000fd20001ffe4ff */
.L_x_192:
[----:B------:R-:W-:Y:S01]  /*0810*/  MOV R10, R24 ;  /* 0x00000018000a7202 */ /* 0x000fe20000000f00 */
[----:B------:R-:W2:Y:S01]  /*0820*/  LDG.E R34, desc[UR4][R8.64+-0x1c] ;  /* 0xffffe40408227981 */ /* 0x000ea2000c1e1900 */
[----:B------:R-:W-:-:S03]  /*0830*/  MOV R11, R27 ;  /* 0x0000001b000b7202 */ /* 0x000fc60000000f00 */
        /* <DEDUP_REMOVED lines=10> */
[----:B------:R-:W-:Y:S01]  /*08e0*/  FFMA R36, R24, R24, R21 ;  /* 0x0000001818247223 */ /* 0x000fe20000000015 */
[----:B--2---:R-:W-:Y:S02]  /*08f0*/  FADD R33, R33, -R34 ;  /* 0x8000002221217221 */ /* 0x004fe40000000000 */
[----:B------:R-:W2:Y:S04]  /*0900*/  LDG.E R21, desc[UR4][R10.64+-0xc] ;  /* 0xfffff4040a157981 */ /* 0x000ea8000c1e1900 */
[----:B------:R-:W2:Y:S01]  /*0910*/  LDG.E R24, desc[UR4][R8.64+-0xc] ;  /* 0xfffff40408187981 */ /* 0x000ea2000c1e1900 */
[----:B------:R-:W-:Y:S01]  /*0920*/  FFMA R36, R33, R33, R36 ;  /* 0x0000002121247223 */ /* 0x000fe20000000024 */
[----:B----4-:R-:W-:-:S02]  /*0930*/  FADD R33, R28, -R31 ;  /* 0x8000001f1c217221 */ /* 0x010fc40000000000 */
[----:B------:R-:W4:Y:S04]  /*0940*/  LDG.E R31, desc[UR4][R10.64+-0x8] ;  /* 0xfffff8040a1f7981 */ /* 0x000f28000c1e1900 */
[----:B------:R-:W4:Y:S01]  /*0950*/  LDG.E R28, desc[UR4][R8.64+-0x8] ;  /* 0xfffff804081c7981 */ /* 0x000f22000c1e1900 */
[----:B------:R-:W-:Y:S01]  /*0960*/  FFMA R36, R33, R33, R36 ;  /* 0x0000002121247223 */ /* 0x000fe20000000024 */
[----:B-----5:R-:W-:Y:S02]  /*0970*/  FADD R33, R26, -R25 ;  /* 0x800000191a217221 */ /* 0x020fe40000000000 */
[----:B------:R-:W5:Y:S04]  /*0980*/  LDG.E R25, desc[UR4][R10.64+-0x4] ;  /* 0xfffffc040a197981 */ /* 0x000f68000c1e1900 */
        /* <DEDUP_REMOVED lines=12> */
[----:B----4-:R-:W-:-:S03]  /*0a50*/  FADD R28, R31, -R28 ;  /* 0x8000001c1f1c7221 */ /* 0x010fc60000000000 */
[----:B------:R-:W4:Y:S01]  /*0a60*/  LDG.E R31, desc[UR4][R8.64+0x14] ;  /* 0x00001404081f7981 */ /* 0x000f22000c1e1900 */
[----:B------:R-:W-:Y:S01]  /*0a70*/  FFMA R35, R28, R28, R35 ;  /* 0x0000001c1c237223 */ /* 0x000fe20000000023 */
[----:B-----5:R-:W-:Y:S02]  /*0a80*/  FADD R28, R25, -R26 ;  /* 0x8000001a191c7221 */ /* 0x020fe40000000000 */
[----:B------:R-:W5:Y:S04]  /*0a90*/  LDG.E R26, desc[UR4][R10.64+0xc] ;  /* 0x00000c040a1a7981 */ /* 0x000f68000c1e1900 */
[----:B------:R-:W5:Y:S01]  /*0aa0*/  LDG.E R25, desc[UR4][R8.64+0xc] ;  /* 0x00000c0408197981 */ /* 0x000f62000c1e1900 */
[----:B------:R-:W-:Y:S01]  /*0ab0*/  FFMA R35, R28, R28, R35 ;  /* 0x0000001c1c237223 */ /* 0x000fe20000000023 */
[----:B------:R-:W-:-:S02]  /*0ac0*/  FADD R33, R34, -R33 ;  /* 0x8000002122217221 */ /* 0x000fc40000000000 */
[----:B------:R-:W4:Y:S01]  /*0ad0*/  LDG.E R28, desc[UR4][R8.64+0x10] ;  /* 0x00001004081c7981 */ /* 0x000f22000c1e1900 */
[----:B---3--:R-:W-:-:S03]  /*0ae0*/  FADD R32, R27, -R32 ;  /* 0x800000201b207221 */ /* 0x008fc60000000000 */
[----:B------:R-:W4:Y:S01]  /*0af0*/  LDG.E R27, desc[UR4][R10.64+0x10] ;  /* 0x000010040a1b7981 */ /* 0x000f22000c1e1900 */
[----:B------:R-:W-:-:S04]  /*0b00*/  FFMA R32, R32, R32, R35 ;  /* 0x0000002020207223 */ /* 0x000fc80000000023 */
[----:B------:R-:W-:Y:S02]  /*0b10*/  FFMA R34, R33, R33, R32 ;  /* 0x0000002121227223 */ /* 0x000fe40000000020 */
[----:B------:R-:W3:Y:S01]  /*0b20*/  LDG.E R32, desc[UR4][R10.64+0x14] ;  /* 0x000014040a207981 */ /* 0x000ee2000c1e1900 */
[----:B--2---:R-:W-:-:S03]  /*0b30*/  FADD R33, R24, -R21 ;  /* 0x8000001518217221 */ /* 0x004fc60000000000 */
[----:B------:R-:W2:Y:S01]  /*0b40*/  LDG.E R24, desc[UR4][R10.64+0x18] ;  /* 0x000018040a187981 */ /* 0x000ea2000c1e1900 */
[----:B------:R-:W-:-:S03]  /*0b50*/  FFMA R34, R33, R33, R34 ;  /* 0x0000002121227223 */ /* 0x000fc60000000022 */
[----:B------:R-:W2:Y:S01]  /*0b60*/  LDG.E R21, desc[UR4][R8.64+0x18] ;  /* 0x0000180408157981 */ /* 0x000ea2000c1e1900 */
[----:B-----5:R-:W-:-:S03]  /*0b70*/  FADD R33, R26, -R25 ;  /* 0x800000191a217221 */ /* 0x020fc60000000000 */
[----:B------:R-:W5:Y:S04]  /*0b80*/  LDG.E R25, desc[UR4][R10.64+0x1c] ;  /* 0x00001c040a197981 */ /* 0x000f68000c1e1900 */
[----:B------:R0:W5:Y:S01]  /*0b90*/  LDG.E R26, desc[UR4][R8.64+0x1c] ;  /* 0x00001c04081a7981 */ /* 0x000162000c1e1900 */
[----:B------:R-:W-:Y:S01]  /*0ba0*/  IADD3 R22, PT, PT, R22, 0x2, RZ ;  /* 0x0000000216167810 */ /* 0x000fe20007ffe0ff */
[----:B------:R-:W-:-:S03]  /*0bb0*/  FFMA R34, R33, R33, R34 ;  /* 0x0000002121227223 */ /* 0x000fc60000000022 */
[----:B------:R-:W-:Y:S02]  /*0bc0*/  ISETP.NE.AND P2, PT, R22, RZ, PT ;  /* 0x000000ff1600720c */ /* 0x000fe40003f45270 */
[----:B0-----:R-:W-:Y:S02]  /*0bd0*/  IADD3 R8, P4, PT, R8, 0x40, RZ ;  /* 0x0000004008087810 */ /* 0x001fe40007f9e0ff */
[----:B------:R-:W-:Y:S02]  /*0be0*/  IADD3 R19, PT, PT, R19, 0x10, RZ ;  /* 0x0000001013137810 */ /* 0x000fe40007ffe0ff */
[----:B------:R-:W-:Y:S01]  /*0bf0*/  IADD3.X R9, PT, PT, RZ, R9, RZ, P4, !PT ;  /* 0x00000009ff097210 */ /* 0x000fe200027fe4ff */
[----:B----4-:R-:W-:-:S04]  /*0c00*/  FADD R27, R27, -R28 ;  /* 0x8000001c1b1b7221 */ /* 0x010fc80000000000 */
[----:B------:R-:W-:Y:S01]  /*0c10*/  FFMA R34, R27, R27, R34 ;  /* 0x0000001b1b227223 */ /* 0x000fe20000000022 */
[----:B---3--:R-:W-:-:S04]  /*0c20*/  FADD R31, R32, -R31 ;  /* 0x8000001f201f7221 */ /* 0x008fc80000000000 */
[----:B------:R-:W-:Y:S01]  /*0c30*/  FFMA R34, R31, R31, R34 ;  /* 0x0000001f1f227223 */ /* 0x000fe20000000022 */
[----:B--2---:R-:W-:Y:S01]  /*0c40*/  FADD R21, R24, -R21 ;  /* 0x8000001518157221 */ /* 0x004fe20000000000 */
[----:B------:R-:W-:-:S03]  /*0c50*/  IADD3 R24, P3, PT, R10, 0x40, RZ ;  /* 0x000000400a187810 */ /* 0x000fc60007f7e0ff */
[----:B------:R-:W-:Y:S01]  /*0c60*/  FFMA R34, R21, R21, R34 ;  /* 0x0000001515227223 */ /* 0x000fe20000000022 */
[----:B------:R-:W-:Y:S01]  /*0c70*/  IADD3.X R27, PT, PT, RZ, R11, RZ, P3, !PT ;  /* 0x0000000bff1b7210 */ /* 0x000fe20001ffe4ff */
[----:B-----5:R-:W-:-:S04]  /*0c80*/  FADD R25, R25, -R26 ;  /* 0x8000001a19197221 */ /* 0x020fc80000000000 */
[----:B------:R-:W-:Y:S01]  /*0c90*/  FFMA R21, R25, R25, R34 ;  /* 0x0000001919157223 */ /* 0x000fe20000000022 */
[----:B------:R-:W-:Y:S06]  /*0ca0*/  @P2 BRA `(.L_x_192) ;  /* 0xfffffff800d82947 */ /* 0x000fec000383ffff */
.L_x_191:
        /* <DEDUP_REMOVED lines=30> */
[----:B--2---:R-:W-:-:S04]  /*0e90*/  FADD R28, R28, -R33 ;  /* 0x800000211c1c7221 */ /* 0x004fc80000000000 */
[----:B------:R-:W-:Y:S01]  /*0ea0*/  FFMA R28, R28, R28, R27 ;  /* 0x0000001c1c1c7223 */ /* 0x000fe2000000001b */
[----:B------:R-:W-:Y:S01]  /*0eb0*/  FADD R31, R31, -R36 ;  /* 0x800000241f1f7221 */ /* 0x000fe20000000000 */
[----:B------:R-:W-:-:S03]  /*0ec0*/  FADD R21, R32, -R21 ;  /* 0x8000001520157221 */ /* 0x000fc60000000000 */
[----:B------:R-:W-:-:S04]  /*0ed0*/  FFMA R28, R31, R31, R28 ;  /* 0x0000001f1f1c7223 */ /* 0x000fc8000000001c */
[----:B------:R-:W-:-:S07]  /*0ee0*/  FFMA R21, R21, R21, R28 ;  /* 0x0000001515157223 */ /* 0x000fce000000001c */
.L_x_193:
[----:B------:R-:W-:Y:S05]  /*0ef0*/  @P1 BRA `(.L_x_194) ;  /* 0x0000000800841947 */ /* 0x000fea0003800000 */
[----:B------:R-:W-:Y:S02]  /*0f00*/  LOP3.LUT R9, R29, 0xfffffff8, RZ, 0xc0, !PT ;  /* 0xfffffff81d097812 */ /* 0x000fe400078ec0ff */
[----:B------:R-:W-:Y:S02]  /*0f10*/  ISETP.NE.AND P1, PT, R30, RZ, PT ;  /* 0x000000ff1e00720c */ /* 0x000fe40003f25270 */
[----:B------:R-:W-:Y:S02]  /*0f20*/  IADD3 R8, PT, PT, -R9, -0x9, R20 ;  /* 0xfffffff709087810 */ /* 0x000fe40007ffe114 */
[----:B------:R-:W-:Y:S02]  /*0f30*/  MOV R19, R13 ;  /* 0x0000000d00137202 */ /* 0x000fe40000000f00 */
[----:B------:R-:W-:-:S13]  /*0f40*/  ISETP.GE.U32.AND P0, PT, R8, 0xf, PT ;  /* 0x0000000f0800780c */ /* 0x000fda0003f06070 */
[----:B------:R-:W-:Y:S05]  /*0f50*/  @!P0 BRA `(.L_x_195) ;  /* 0x0000000400208947 */ /* 0x000fea0003800000 */
[----:B------:R-:W-:Y:S01]  /*0f60*/  HFMA2 R22, -RZ, RZ, 0, 0 ;  /* 0x00000000ff167431 */ /* 0x000fe200000001ff */
[----:B------:R-:W-:-:S07]  /*0f70*/  MOV R19, R13 ;  /* 0x0000000d00137202 */ /* 0x000fce0000000f00 */
.L_x_196:
        /* <DEDUP_REMOVED lines=21> */
[----:B------:R-:W3:Y:S01]  /*10d0*/  LDG.E R28, desc[UR4][R10.64+0x14] ;  /* 0x000014040a1c7981 */ /* 0x000ee2000c1e1900 */
[----:B------:R-:W-:Y:S01]  /*10e0*/  FFMA R34, R27, R27, R34 ;  /* 0x0000001b1b227223 */ /* 0x000fe20000000022 */
[----:B-----5:R-:W-:Y:S02]  /*10f0*/  FADD R27, R25, -R26 ;  /* 0x8000001a191b7221 */ /* 0x020fe40000000000 */
[----:B------:R-:W4:Y:S04]  /*1100*/  LDG.E R26, desc[UR4][R8.64+0x18] ;  /* 0x00001804081a7981 */ /* 0x000f28000c1e1900 */
[----:B------:R-:W4:Y:S01]  /*1110*/  LDG.E R25, desc[UR4][R10.64+0x18] ;  /* 0x000018040a197981 */ /* 0x000f22000c1e1900 */
[----:B------:R-:W-:Y:S01]  /*1120*/  FFMA R34, R27, R27, R34 ;  /* 0x0000001b1b227223 */ /* 0x000fe20000000022 */
[----:B------:R-:W-:-:S02]  /*1130*/  FADD R23, R24, -R23 ;  /* 0x8000001718177221 */ /* 0x000fc40000000000 */
[----:B------:R-:W2:Y:S02]  /*1140*/  LDG.E R24, desc[UR4][R10.64+0x1c] ;  /* 0x00001c040a187981 */ /* 0x000ea4000c1e1900 */
[----:B------:R-:W-:Y:S02]  /*1150*/  FFMA R33, R23, R23, R34 ;  /* 0x0000001717217223 */ /* 0x000fe40000000022 */
[----:B------:R-:W5:Y:S04]  /*1160*/  LDG.E R34, desc[UR4][R8.64+0x20] ;  /* 0x0000200408227981 */ /* 0x000f68000c1e1900 */
[----:B------:R-:W5:Y:S04]  /*1170*/  LDG.E R27, desc[UR4][R10.64+0x20] ;  /* 0x000020040a1b7981 */ /* 0x000f68000c1e1900 */
[----:B------:R-:W5:Y:S01]  /*1180*/  LDG.E R23, desc[UR4][R8.64+0x24] ;  /* 0x0000240408177981 */ /* 0x000f62000c1e1900 */
[----:B---3--:R-:W-:-:S03]  /*1190*/  FADD R28, R21, -R28 ;  /* 0x8000001c151c7221 */ /* 0x008fc60000000000 */
[----:B------:R-:W3:Y:S01]  /*11a0*/  LDG.E R21, desc[UR4][R10.64+0x28] ;  /* 0x000028040a157981 */ /* 0x000ee2000c1e1900 */
[----:B------:R-:W-:-:S03]  /*11b0*/  FFMA R33, R28, R28, R33 ;  /* 0x0000001c1c217223 */ /* 0x000fc60000000021 */
[----:B------:R-:W3:Y:S01]  /*11c0*/  LDG.E R28, desc[UR4][R8.64+0x30] ;  /* 0x00003004081c7981 */ /* 0x000ee2000c1e1900 */
[----:B----4-:R-:W-:-:S03]  /*11d0*/  FADD R26, R26, -R25 ;  /* 0x800000191a1a7221 */ /* 0x010fc60000000000 */
[----:B------:R-:W4:Y:S01]  /*11e0*/  LDG.E R25, desc[UR4][R8.64+0x2c] ;  /* 0x00002c0408197981 */ /* 0x000f22000c1e1900 */
[----:B------:R-:W-:Y:S01]  /*11f0*/  FFMA R33, R26, R26, R33 ;  /* 0x0000001a1a217223 */ /* 0x000fe20000000021 */
[----:B--2---:R-:W-:Y:S02]  /*1200*/  FADD R26, R31, -R24 ;  /* 0x800000181f1a7221 */ /* 0x004fe40000000000 */
[----:B------:R-:W3:Y:S02]  /*1210*/  LDG.E R24, desc[UR4][R8.64+0x28] ;  /* 0x0000280408187981 */ /* 0x000ee4000c1e1900 */
[----:B------:R-:W-:Y:S02]  /*1220*/  FFMA R33, R26, R26, R33 ;  /* 0x0000001a1a217223 */ /* 0x000fe40000000021 */
[----:B------:R-:W4:Y:S01]  /*1230*/  LDG.E R26, desc[UR4][R10.64+0x2c] ;  /* 0x00002c040a1a7981 */ /* 0x000f22000c1e1900 */
[----:B-----5:R-:W-:-:S03]  /*1240*/  FADD R34, R34, -R27 ;  /* 0x8000001b22227221 */ /* 0x020fc60000000000 */
[----:B------:R-:W2:Y:S01]  /*1250*/  LDG.E R27, desc[UR4][R10.64+0x34] ;  /* 0x000034040a1b7981 */ /* 0x000ea2000c1e1900 */
[----:B------:R-:W-:Y:S01]  /*1260*/  FADD R32, R23, -R32 ;  /* 0x8000002017207221 */ /* 0x000fe20000000000 */
[----:B------:R-:W-:Y:S02]  /*1270*/  FFMA R33, R34, R34, R33 ;  /* 0x0000002222217223 */ /* 0x000fe40000000021 */
[----:B------:R-:W5:Y:S02]  /*1280*/  LDG.E R23, desc[UR4][R10.64+0x30] ;  /* 0x000030040a177981 */ /* 0x000f64000c1e1900 */
[----:B------:R-:W-:Y:S02]  /*1290*/  FFMA R35, R32, R32, R33 ;  /* 0x0000002020237223 */ /* 0x000fe40000000021 */
[----:B------:R-:W2:Y:S04]  /*12a0*/  LDG.E R32, desc[UR4][R8.64+0x34] ;  /* 0x0000340408207981 */ /* 0x000ea8000c1e1900 */
[----:B------:R-:W2:Y:S04]  /*12b0*/  LDG.E R31, desc[UR4][R8.64+0x38] ;  /* 0x00003804081f7981 */ /* 0x000ea8000c1e1900 */
[----:B------:R-:W2:Y:S04]  /*12c0*/  LDG.E R34, desc[UR4][R10.64+0x38] ;  /* 0x000038040a227981 */ /* 0x000ea8000c1e1900 */
[----:B------:R-:W2:Y:S01]  /*12d0*/  LDG.E R33, desc[UR4][R8.64+0x3c] ;  /* 0x00003c0408217981 */ /* 0x000ea2000c1e1900 */
[----:B------:R-:W-:-:S04]  /*12e0*/  IADD3 R22, PT, PT, R22, 0x10, RZ ;  /* 0x0000001016167810 */ /* 0x000fc80007ffe0ff */
[----:B------:R-:W-:Y:S02]  /*12f0*/  ISETP.NE.AND P0, PT, R22, RZ, PT ;  /* 0x000000ff1600720c */ /* 0x000fe40003f05270 */
[----:B------:R-:W-:Y:S01]  /*1300*/  IADD3 R19, PT, PT, R19, 0x10, RZ ;  /* 0x0000001013137810 */ /* 0x000fe20007ffe0ff */
[----:B---3--:R-:W-:-:S04]  /*1310*/  FADD R24, R24, -R21 ;  /* 0x8000001518187221 */ /* 0x008fc80000000000 */
        /* <DEDUP_REMOVED lines=8> */
[----:B------:R-:W-:-:S03]  /*13a0*/  FADD R36, R33, -R36 ;  /* 0x8000002421247221 */ /* 0x000fc60000000000 */
[----:B------:R-:W-:-:S04]  /*13b0*/  FFMA R35, R34, R34, R35 ;  /* 0x0000002222237223 */ /* 0x000fc80000000023 */
[----:B------:R-:W-:Y:S01]  /*13c0*/  FFMA R21, R36, R36, R35 ;  /* 0x0000002424157223 */ /* 0x000fe20000000023 */
[----:B------:R-:W-:Y:S06]  /*13d0*/  @P0 BRA `(.L_x_196) ;  /* 0xfffffff800e80947 */ /* 0x000fec000383ffff */
.L_x_195:
        /* <DEDUP_REMOVED lines=45> */
.L_x_197:
        /* <DEDUP_REMOVED lines=20> */
.L_x_198:
        /* <DEDUP_REMOVED lines=18> */
.L_x_194:
[----:B------:R-:W0:Y:S01]  /*1910*/  LDCU UR7, c[0x0][0x3a8] ;  /* 0x00007500ff0777ac */ /* 0x000e220008000800 */
[----:B------:R-:W-:-:S04]  /*1920*/  FSETP.GEU.AND P0, PT, R21, R16, PT ;  /* 0x000000101500720b */ /* 0x000fc80003f0e000 */
[C---:B------:R-:W-:Y:S02]  /*1930*/  SEL R18, R17.reuse, R18, !P0 ;  /* 0x0000001211127207 */ /* 0x040fe40004000000 */
[----:B------:R-:W-:Y:S02]  /*1940*/  IADD3 R17, PT, PT, R17, 0x1, RZ ;  /* 0x0000000111117810 */ /* 0x000fe40007ffe0ff */
[----:B------:R-:W-:Y:S02]  /*1950*/  FSEL R16, R21, R16, !P0 ;  /* 0x0000001015107208 */ /* 0x000fe40004000000 */
[----:B0-----:R-:W-:-:S13]  /*1960*/  ISETP.NE.AND P1, PT, R17, UR7, PT ;  /* 0x0000000711007c0c */ /* 0x001fda000bf25270 */
[----:B------:R-:W-:Y:S05]  /*1970*/  @P1 BRA `(.L_x_199) ;  /* 0xffffffec00481947 */ /* 0x000fea000383ffff */
[----:B------:R-:W0:Y:S01]  /*1980*/  LDC.64 R4, c[0x0][0x390] ;  /* 0x0000e400ff047b82 */ /* 0x000e220000000a00 */
[----:B------:R-:W-:Y:S01]  /*1990*/  ISETP.NE.AND P0, PT, R18, R0, PT ;  /* 0x000000001200720c */ /* 0x000fe20003f05270 */
[----:B------:R-:W-:Y:S01]  /*19a0*/  BSSY.RECONVERGENT B0, `(.L_x_200) ;  /* 0x000000a000007945 */ /* 0x000fe20003800200 */
[----:B0-----:R-:W-:-:S05]  /*19b0*/  IMAD.WIDE R4, R2, 0x4, R4 ;  /* 0x0000000402047825 */ /* 0x001fca00078e0204 */
[----:B------:R0:W-:Y:S06]  /*19c0*/  STG.E desc[UR4][R4.64], R18 ;  /* 0x0000001204007986 */ /* 0x0001ec000c101904 */
[----:B------:R-:W-:Y:S05]  /*19d0*/  @P0 BRA `(.L_x_201) ;  /* 0x0000000000180947 */ /* 0x000fea0003800000 */
[----:B0-----:R-:W0:Y:S01]  /*19e0*/  S2R R4, SR_LANEID ;  /* 0x0000000000047919 */ /* 0x001e220000000000 */
[----:B------:R-:W-:Y:S02]  /*19f0*/  VOTEU.ANY UR7, UPT, PT ;  /* 0x0000000000077886 */ /* 0x000fe400038e0100 */
[----:B------:R-:W-:Y:S02]  /*1a00*/  UFLO.U32 UR8, UR7 ;  /* 0x00000007000872bd */ /* 0x000fe400080e0000 */
[----:B------:R-:W1:Y:S04]  /*1a10*/  POPC R5, UR7 ;  /* 0x0000000700057d09 */ /* 0x000e680008000000 */
[----:B0-----:R-:W-:-:S13]  /*1a20*/  ISETP.EQ.U32.AND P0, PT, R4, UR8, PT ;  /* 0x0000000804007c0c */ /* 0x001fda000bf02070 */
[----:B-1----:R1:W-:Y:S02]  /*1a30*/  @P0 REDG.E.ADD.STRONG.GPU desc[UR4][R14.64], R5 ;  /* 0x000000050e00098e */ /* 0x0023e4000c12e104 */
.L_x_201:
[----:B------:R-:W-:Y:S05]  /*1a40*/  BSYNC.RECONVERGENT B0 ;  /* 0x0000000000007941 */ /* 0x000fea0003800200 */
.L_x_200:
[----:B------:R-:W2:Y:S01]  /*1a50*/  LDCU UR7, c[0x0][0x3a0] ;  /* 0x00007400ff0777ac */ /* 0x000ea20008000800 */
[----:B------:R-:W-:-:S04]  /*1a60*/  IADD3 R2, PT, PT, R2, UR6, RZ ;  /* 0x0000000602027c10 */ /* 0x000fc8000fffe0ff */
[----:B--2---:R-:W-:-:S13]  /*1a70*/  ISETP.GE.AND P0, PT, R2, UR7, PT ;  /* 0x0000000702007c0c */ /* 0x004fda000bf06270 */
[----:B------:R-:W-:Y:S05]  /*1a80*/  @!P0 BRA `(.L_x_202) ;  /* 0xffffffe800e88947 */ /* 0x000fea000383ffff */
[----:B------:R-:W-:Y:S05]  /*1a90*/  EXIT ;  /* 0x000000000000794d */ /* 0x000fea0003800000 */
.L_x_190:
[C---:B------:R-:W-:Y:S01]  /*1aa0*/  LOP3.LUT R23, R10.reuse, 0x7, RZ, 0xc0, !PT ;  /* 0x000000070a177812 */ /* 0x040fe200078ec0ff */
[----:B------:R-:W1:Y:S01]  /*1ab0*/  LDCU.128 UR12, c[0x0][0x380] ;  /* 0x00007000ff0c77ac */ /* 0x000e620008000c00 */
[----:B------:R-:W-:Y:S02]  /*1ac0*/  IADD3 R3, PT, PT, R10, -0x1, RZ ;  /* 0xffffffff0a037810 */ /* 0x000fe40007ffe0ff */
[----:B------:R-:W-:Y:S02]  /*1ad0*/  IADD3 R4, PT, PT, R23, -0x1, RZ ;  /* 0xffffffff17047810 */ /* 0x000fe40007ffe0ff */
[----:B------:R-:W-:Y:S02]  /*1ae0*/  ISETP.GE.U32.AND P0, PT, R3, 0x7, PT ;  /* 0x000000070300780c */ /* 0x000fe40003f06070 */
[----:B------:R-:W-:Y:S02]  /*1af0*/  ISETP.GE.U32.AND P1, PT, R4, 0x3, PT ;  /* 0x000000030400780c */ /* 0x000fe40003f26070 */
[----:B------:R-:W-:-:S02]  /*1b00*/  LOP3.LUT R24, R10, 0x3, RZ, 0xc0, !PT ;  /* 0x000000030a187812 */ /* 0x000fc400078ec0ff */
[----:B------:R-:W-:-:S09]  /*1b10*/  LOP3.LUT R3, R10, 0x7ffffff8, RZ, 0xc0, !PT ;  /* 0x7ffffff80a037812 */ /* 0x000fd200078ec0ff */
.L_x_210:
[----:B0-----:R-:W0:Y:S01]  /*1b20*/  LDCU UR7, c[0x0][0x3a4] ;  /* 0x00007480ff0777ac */ /* 0x001e220008000800 */
[----:B------:R-:W-:Y:S02]  /*1b30*/  MOV R13, 0x7f7fffff ;  /* 0x7f7fffff000d7802 */ /* 0x000fe40000000f00 */
[----:B------:R-:W-:Y:S01]  /*1b40*/  CS2R R16, SRZ ;  /* 0x0000000000107805 */ /* 0x000fe2000001ff00 */
[----:B0-----:R-:W-:-:S05]  /*1b50*/  IMAD R12, R2, UR7, RZ ;  /* 0x00000007020c7c24 */ /* 0x001fca000f8e02ff */
[----:B--2---:R-:W-:-:S07]  /*1b60*/  SHF.R.S32.HI R25, RZ, 0x1f, R12 ;  /* 0x0000001fff197819 */ /* 0x004fce000001140c */
.L_x_207:
[----:B------:R-:W0:Y:S01]  /*1b70*/  LDC R21, c[0x0][0x3a4] ;  /* 0x0000e900ff157b82 */ /* 0x000e220000000800 */
[----:B------:R-:W-:Y:S01]  /*1b80*/  HFMA2 R20, -RZ, RZ, 0, 0 ;  /* 0x00000000ff147431 */ /* 0x000fe200000001ff */
[----:B0-----:R-:W-:-:S13]  /*1b90*/  ISETP.GE.AND P2, PT, R21, 0x1, PT ;  /* 0x000000011500780c */ /* 0x001fda0003f46270 */
[----:B------:R-:W-:Y:S05]  /*1ba0*/  @!P2 BRA `(.L_x_203) ;  /* 0x0000000400d4a947 */ /* 0x000fea0003800000 */
[----:B------:R-:W-:Y:S01]  /*1bb0*/  IMAD R18, R16, R21, RZ ;  /* 0x0000001510127224 */ /* 0x000fe200078e02ff */
[----:B------:R-:W-:Y:S02]  /*1bc0*/  MOV R20, RZ ;  /* 0x000000ff00147202 */ /* 0x000fe40000000f00 */
[----:B------:R-:W-:Y:S02]  /*1bd0*/  MOV R27, RZ ;  /* 0x000000ff001b7202 */ /* 0x000fe40000000f00 */
[----:B------:R-:W-:Y:S01]  /*1be0*/  SHF.R.S32.HI R19, RZ, 0x1f, R18 ;  /* 0x0000001fff137819 */ /* 0x000fe20000011412 */
[----:B------:R-:W-:Y:S06]  /*1bf0*/  @!P0 BRA `(.L_x_204) ;  /* 0x0000000000b88947 */ /* 0x000fec0003800000 */
[----:B------:R-:W-:Y:S01]  /*1c00*/  HFMA2 R9, -RZ, RZ, 0, 0 ;  /* 0x00000000ff097431 */ /* 0x000fe200000001ff */
[----:B------:R-:W-:-:S07]  /*1c10*/  MOV R20, RZ ;  /* 0x000000ff00147202 */ /* 0x000fce0000000f00 */
.L_x_205:
[-C--:B------:R-:W-:Y:S02]  /*1c20*/  IADD3 R7, P2, PT, R12, R9.reuse, RZ ;  /* 0x000000090c077210 */ /* 0x080fe40007f5e0ff */
[----:B------:R-:W-:Y:S02]  /*1c30*/  IADD3 R5, P3, PT, R18, R9, RZ ;  /* 0x0000000912057210 */ /* 0x000fe40007f7e0ff */
[----:B------:R-:W-:Y:S02]  /*1c40*/  IADD3.X R10, PT, PT, RZ, R25, RZ, P2, !PT ;  /* 0x00000019ff0a7210 */ /* 0x000fe400017fe4ff */
[----:B------:R-:W-:Y:S02]  /*1c50*/  IADD3.X R8, PT, PT, RZ, R19, RZ, P3, !PT ;  /* 0x00000013ff087210 */ /* 0x000fe40001ffe4ff */
[----:B-1----:R-:W-:Y:S02]  /*1c60*/  LEA R6, P2, R7, UR12, 0x2 ;  /* 0x0000000c07067c11 */ /* 0x002fe4000f8410ff */
[----:B------:R-:W-:-:S02]  /*1c70*/  LEA R4, P3, R5, UR14, 0x2 ;  /* 0x0000000e05047c11 */ /* 0x000fc4000f8610ff */
[----:B------:R-:W-:Y:S02]  /*1c80*/  LEA.HI.X R7, R7, UR13, R10, 0x2, P2 ;  /* 0x0000000d07077c11 */ /* 0x000fe400090f140a */
[----:B------:R-:W-:-:S03]  /*1c90*/  LEA.HI.X R5, R5, UR15, R8, 0x2, P3 ;  /* 0x0000000f05057c11 */ /* 0x000fc600098f1408 */
        /* <DEDUP_REMOVED lines=18> */
[----:B---3--:R-:W-:-:S04]  /*1dc0*/  FADD R31, R31, -R30 ;  /* 0x8000001e1f1f7221 */ /* 0x008fc80000000000 */
[----:B------:R-:W-:Y:S01]  /*1dd0*/  FFMA R20, R31, R31, R20 ;  /* 0x0000001f1f147223 */ /* 0x000fe20000000014 */
[----:B----4-:R-:W-:Y:S01]  /*1de0*/  FADD R29, R29, -R28 ;  /* 0x8000001c1d1d7221 */ /* 0x010fe20000000000 */
[----:B------:R-:W-:-:S03]  /*1df0*/  IADD3 R9, PT, PT, R9, 0x8, RZ ;  /* 0x0000000809097810 */ /* 0x000fc60007ffe0ff */
[----:B------:R-:W-:Y:S01]  /*1e00*/  FFMA R20, R29, R29, R20 ;  /* 0x0000001d1d147223 */ /* 0x000fe20000000014 */
[----:B-----5:R-:W-:Y:S01]  /*1e10*/  FADD R27, R27, -R26 ;  /* 0x8000001a1b1b7221 */ /* 0x020fe20000000000 */
[----:B------:R-:W-:-:S03]  /*1e20*/  ISETP.NE.AND P2, PT, R9, R3, PT ;  /* 0x000000030900720c */ /* 0x000fc60003f45270 */
[----:B------:R-:W-:Y:S01]  /*1e30*/  FFMA R20, R27, R27, R20 ;  /* 0x0000001b1b147223 */ /* 0x000fe20000000014 */
[----:B------:R-:W-:-:S04]  /*1e40*/  FADD R11, R22, -R11 ;  /* 0x8000000b160b7221 */ /* 0x000fc80000000000 */
[----:B------:R-:W-:Y:S01]  /*1e50*/  FFMA R20, R11, R11, R20 ;  /* 0x0000000b0b147223 */ /* 0x000fe20000000014 */
[----:B------:R-:W-:-:S04]  /*1e60*/  FADD R33, R10, -R33 ;  /* 0x800000210a217221 */ /* 0x000fc80000000000 */
[----:B------:R-:W-:Y:S01]  /*1e70*/  FFMA R20, R33, R33, R20 ;  /* 0x0000002121147223 */ /* 0x000fe20000000014 */
[----:B------:R-:W-:Y:S01]  /*1e80*/  FADD R37, R32, -R37 ;  /* 0x8000002520257221 */ /* 0x000fe20000000000 */
[----:B--2---:R-:W-:-:S04]  /*1e90*/  FADD R35, R8, -R35 ;  /* 0x8000002308237221 */ /* 0x004fc80000000000 */
[----:B------:R-:W-:-:S04]  /*1ea0*/  FFMA R20, R35, R35, R20 ;  /* 0x0000002323147223 */ /* 0x000fc80000000014 */
[----:B------:R-:W-:Y:S01]  /*1eb0*/  FFMA R20, R37, R37, R20 ;  /* 0x0000002525147223 */ /* 0x000fe20000000014 */
[----:B------:R-:W-:Y:S06]  /*1ec0*/  @P2 BRA `(.L_x_205) ;  /* 0xfffffffc00542947 */ /* 0x000fec000383ffff */
[----:B------:R-:W-:-:S07]  /*1ed0*/  MOV R27, R3 ;  /* 0x00000003001b7202 */ /* 0x000fce0000000f00 */
.L_x_204:
[----:B------:R-:W-:-:S13]  /*1ee0*/  ISETP.NE.AND P2, PT, R23, RZ, PT ;  /* 0x000000ff1700720c */ /* 0x000fda0003f45270 */
[----:B------:R-:W-:Y:S05]  /*1ef0*/  @!P2 BRA `(.L_x_203) ;  /* 0x000000040000a947 */ /* 0x000fea0003800000 */
[----:B------:R-:W-:Y:S01]  /*1f00*/  ISETP.NE.AND P6, PT, R24, RZ, PT ;  /* 0x000000ff1800720c */ /* 0x000fe20003fc5270 */
[----:B------:R-:W-:-:S12]  /*1f10*/  @!P1 BRA `(.L_x_206) ;  /* 0x0000000000689947 */ /* 0x000fd80003800000 */
[----:B------:R-:W0:Y:S01]  /*1f20*/  LDCU.128 UR8, c[0x0][0x380] ;  /* 0x00007000ff0877ac */ /* 0x000e220008000c00 */
[-C--:B------:R-:W-:Y:S02]  /*1f30*/  IADD3 R5, P2, PT, R12, R27.reuse, RZ ;  /* 0x0000001b0c057210 */ /* 0x080fe40007f5e0ff */
[----:B------:R-:W-:Y:S02]  /*1f40*/  IADD3 R7, P4, PT, R18, R27, RZ ;  /* 0x0000001b12077210 */ /* 0x000fe40007f9e0ff */
[----:B------:R-:W-:Y:S02]  /*1f50*/  IADD3.X R10, PT, PT, RZ, R25, RZ, P2, !PT ;  /* 0x00000019ff0a7210 */ /* 0x000fe400017fe4ff */
[----:B------:R-:W-:Y:S02]  /*1f60*/  IADD3.X R8, PT, PT, RZ, R19, RZ, P4, !PT ;  /* 0x00000013ff087210 */ /* 0x000fe400027fe4ff */
[----:B0-----:R-:W-:Y:S02]  /*1f70*/  LEA R4, P3, R5, UR8, 0x2 ;  /* 0x0000000805047c11 */ /* 0x001fe4000f8610ff */
        /* <DEDUP_REMOVED lines=20> */
.L_x_206:
[----:B------:R-:W-:Y:S05]  /*20c0*/  @!P6 BRA `(.L_x_203) ;  /* 0x00000000008ce947 */ /* 0x000fea0003800000 */
[----:B------:R-:W0:Y:S01]  /*20d0*/  LDC.64 R6, c[0x0][0x388] ;  /* 0x0000e200ff067b82 */ /* 0x000e220000000a00 */
[----:B------:R-:W-:Y:S02]  /*20e0*/  ISETP.NE.AND P3, PT, R24, 0x1, PT ;  /* 0x000000011800780c */ /* 0x000fe40003f65270 */
[----:B------:R-:W-:-:S05]  /*20f0*/  LOP3.LUT P2, RZ, R21, 0x1, RZ, 0xc0, !PT ;  /* 0x0000000115ff7812 */ /* 0x000fca000784c0ff */
[----:B------:R-:W2:Y:S06]  /*2100*/  LDC.64 R4, c[0x0][0x380] ;  /* 0x0000e000ff047b82 */ /* 0x000eac0000000a00 */
[-C--:B------:R-:W-:Y:S02]  /*2110*/  @P3 IADD3 R26, P5, PT, R18, R27.reuse, RZ ;  /* 0x0000001b121a3210 */ /* 0x080fe40007fbe0ff */
[----:B------:R-:W3:Y:S01]  /*2120*/  LDC.64 R10, c[0x0][0x388] ;  /* 0x0000e200ff0a7b82 */ /* 0x000ee20000000a00 */
[----:B------:R-:W-:Y:S02]  /*2130*/  @P3 IADD3 R21, P4, PT, R12, R27, RZ ;  /* 0x0000001b0c153210 */ /* 0x000fe40007f9e0ff */
[----:B------:R-:W-:-:S02]  /*2140*/  @P3 IADD3.X R28, PT, PT, RZ, R19, RZ, P5, !PT ;  /* 0x00000013ff1c3210 */ /* 0x000fc40002ffe4ff */
[----:B------:R-:W-:Y:S02]  /*2150*/  @P3 IADD3.X R22, PT, PT, RZ, R25, RZ, P4, !PT ;  /* 0x00000019ff163210 */ /* 0x000fe400027fe4ff */
[----:B------:R-:W-:Y:S01]  /*2160*/  @P3 IADD3 R27, PT, PT, R27, 0x2, RZ ;  /* 0x000000021b1b3810 */ /* 0x000fe20007ffe0ff */
[----:B------:R-:W4:Y:S01]  /*2170*/  LDC.64 R8, c[0x0][0x380] ;  /* 0x0000e000ff087b82 */ /* 0x000f220000000a00 */
[----:B0-----:R-:W-:-:S04]  /*2180*/  @P3 LEA R6, P5, R26, R6, 0x2 ;  /* 0x000000061a063211 */ /* 0x001fc800078a10ff */
[----:B------:R-:W-:Y:S02]  /*2190*/  @P3 LEA.HI.X R7, R26, R7, R28, 0x2, P5 ;  /* 0x000000071a073211 */ /* 0x000fe400028f141c */
[----:B------:R-:W-:Y:S02]  /*21a0*/  @P2 IADD3 R18, P5, PT, R18, R27, RZ ;  /* 0x0000001b12122210 */ /* 0x000fe40007fbe0ff */
[----:B--2---:R-:W-:-:S04]  /*21b0*/  @P3 LEA R4, P4, R21, R4, 0x2 ;  /* 0x0000000415043211 */ /* 0x004fc800078810ff */
[----:B------:R-:W-:Y:S02]  /*21c0*/  @P3 LEA.HI.X R5, R21, R5, R22, 0x2, P4 ;  /* 0x0000000515053211 */ /* 0x000fe400020f1416 */
[----:B------:R-:W-:Y:S02]  /*21d0*/  @P2 IADD3 R21, P4, PT, R12, R27, RZ ;  /* 0x0000001b0c152210 */ /* 0x000fe40007f9e0ff */
[----:B------:R-:W-:Y:S01]  /*21e0*/  @P2 IADD3.X R19, PT, PT, RZ, R19, RZ, P5, !PT ;  /* 0x00000013ff132210 */ /* 0x000fe20002ffe4ff */
[----:B------:R-:W2:Y:S01]  /*21f0*/  @P3 LDG.E R26, desc[UR4][R4.64] ;  /* 0x00000004041a3981 */ /* 0x000ea2000c1e1900 */
[----:B------:R-:W-:Y:S02]  /*2200*/  @P2 IADD3.X R22, PT, PT, RZ, R25, RZ, P4, !PT ;  /* 0x00000019ff162210 */ /* 0x000fe400027fe4ff */
[----:B---3--:R-:W-:Y:S01]  /*2210*/  @P2 LEA R10, P5, R18, R10, 0x2 ;  /* 0x0000000a120a2211 */ /* 0x008fe200078a10ff */
[----:B------:R-:W2:Y:S01]  /*2220*/  @P3 LDG.E R27, desc[UR4][R6.64] ;  /* 0x00000004061b3981 */ /* 0x000ea2000c1e1900 */
[----:B----4-:R-:W-:-:S02]  /*2230*/  @P2 LEA R8, P4, R21, R8, 0x2 ;  /* 0x0000000815082211 */ /* 0x010fc400078810ff */
[----:B------:R-:W-:Y:S01]  /*2240*/  @P2 LEA.HI.X R11, R18, R11, R19, 0x2, P5 ;  /* 0x0000000b120b2211 */ /* 0x000fe200028f1413 */
[----:B------:R-:W3:Y:S01]  /*2250*/  @P3 LDG.E R28, desc[UR4][R4.64+0x4] ;  /* 0x00000404041c3981 */ /* 0x000ee2000c1e1900 */
[----:B------:R-:W-:-:S03]  /*2260*/  @P2 LEA.HI.X R9, R21, R9, R22, 0x2, P4 ;  /* 0x0000000915092211 */ /* 0x000fc600020f1416 */
[----:B------:R-:W3:Y:S04]  /*2270*/  @P3 LDG.E R21, desc[UR4][R6.64+0x4] ;  /* 0x0000040406153981 */ /* 0x000ee8000c1e1900 */
[----:B------:R-:W4:Y:S04]  /*2280*/  @P2 LDG.E R8, desc[UR4][R8.64] ;  /* 0x0000000408082981 */ /* 0x000f28000c1e1900 */
[----:B------:R-:W4:Y:S01]  /*2290*/  @P2 LDG.E R11, desc[UR4][R10.64] ;  /* 0x000000040a0b2981 */ /* 0x000f22000c1e1900 */
[----:B--2---:R-:W-:-:S04]  /*22a0*/  @P3 FADD R27, R26, -R27 ;  /* 0x8000001b1a1b3221 */ /* 0x004fc80000000000 */
[----:B------:R-:W-:Y:S01]  /*22b0*/  @P3 FFMA R27, R27, R27, R20 ;  /* 0x0000001b1b1b3223 */ /* 0x000fe20000000014 */
[----:B---3--:R-:W-:-:S04]  /*22c0*/  @P3 FADD R28, R28, -R21 ;  /* 0x800000151c1c3221 */ /* 0x008fc80000000000 */
[----:B------:R-:W-:Y:S01]  /*22d0*/  @P3 FFMA R20, R28, R28, R27 ;  /* 0x0000001c1c143223 */ /* 0x000fe2000000001b */
[----:B----4-:R-:W-:-:S04]  /*22e0*/  @P2 FADD R5, R8, -R11 ;  /* 0x8000000b08052221 */ /* 0x010fc80000000000 */
[----:B------:R-:W-:-:S07]  /*22f0*/  @P2 FFMA R20, R5, R5, R20 ;  /* 0x0000000505142223 */ /* 0x000fce0000000014 */
.L_x_203:
        /* <DEDUP_REMOVED lines=16> */
[----:B------:R-:W2:Y:S04]  /*2400*/  POPC R5, UR7 ;  /* 0x0000000700057d09 */ /* 0x000ea80008000000 */
[----:B0-----:R-:W-:-:S13]  /*2410*/  ISETP.EQ.U32.AND P2, PT, R4, UR8, PT ;  /* 0x0000000804007c0c */ /* 0x001fda000bf42070 */
[----:B--2---:R2:W-:Y:S02]  /*2420*/  @P2 REDG.E.ADD.STRONG.GPU desc[UR4][R14.64], R5 ;  /* 0x000000050e00298e */ /* 0x0045e4000c12e104 */
.L_x_209:
[----:B-1----:R-:W-:Y:S05]  /*2430*/  BSYNC.RECONVERGENT B0 ;  /* 0x0000000000007941 */ /* 0x002fea0003800200 */
.L_x_208:
[----:B------:R-:W1:Y:S01]  /*2440*/  LDCU UR7, c[0x0][0x3a0] ;  /* 0x00007400ff0777ac */ /* 0x000e620008000800 */
[----:B------:R-:W-:-:S04]  /*2450*/  IADD3 R2, PT, PT, R2, UR6, RZ ;  /* 0x0000000602027c10 */ /* 0x000fc8000fffe0ff */
[----:B-1----:R-:W-:-:S13]  /*2460*/  ISETP.GE.AND P2, PT, R2, UR7, PT ;  /* 0x0000000702007c0c */ /* 0x002fda000bf46270 */
[----:B------:R-:W-:Y:S05]  /*2470*/  @!P2 BRA `(.L_x_210) ;  /* 0xfffffff400a8a947 */ /* 0x000fea000383ffff */
[----:B------:R-:W-:Y:S05]  /*2480*/  EXIT ;  /* 0x000000000000794d */ /* 0x000fea0003800000 */
.L_x_189:
[C---:B------:R-:W-:Y:S02]  /*2490*/  ISETP.GE.AND P0, PT, R10.reuse, 0x8, PT ;  /* 0x000000080a00780c */ /* 0x040fe40003f06270 */
[C---:B------:R-:W-:Y:S02]  /*24a0*/  IADD3 R5, PT, PT, R10.reuse, -0x3, RZ ;  /* 0xfffffffd0a057810 */ /* 0x040fe40007ffe0ff */
[C---:B------:R-:W-:Y:S02]  /*24b0*/  LOP3.LUT R3, R10.reuse, 0xfffffffc, RZ, 0xc0, !PT ;  /* 0xfffffffc0a037812 */ /* 0x040fe400078ec0ff */
[----:B------:R-:W-:-:S07]  /*24c0*/  LOP3.LUT R4, R10, 0xfffffff8, RZ, 0xc0, !PT ;  /* 0xfffffff80a047812 */ /* 0x000fce00078ec0ff */
[----:B------:R-:W-:Y:S05]  /*24d0*/  @!P0 BRA `(.L_x_211) ;  /* 0x0000004c002c8947 */ /* 0x000fea0003800000 */
[----:B------:R-:W-:-:S13]  /*24e0*/  ISETP.GE.AND P0, PT, R4, R5, PT ;  /* 0x000000050400720c */ /* 0x000fda0003f06270 */
[----:B------:R-:W-:Y:S05]  /*24f0*/  @P0 BRA `(.L_x_212) ;  /* 0x0000002c00c00947 */ /* 0x000fea0003800000 */
[----:B------:R-:W-:-:S13]  /*2500*/  ISETP.NE.AND P0, PT, R3, R10, PT ;  /* 0x0000000a0300720c */ /* 0x000fda0003f05270 */
[----:B------:R-:W-:Y:S05]  /*2510*/  @P0 BRA `(.L_x_213) ;  /* 0x00000010008c0947 */ /* 0x000fea0003800000 */
[C---:B------:R-:W-:Y:S02]  /*2520*/  IADD3 R3, PT, PT, R10.reuse, -0x4, RZ ;  /* 0xfffffffc0a037810 */ /* 0x040fe40007ffe0ff */
[----:B------:R-:W-:Y:S02]  /*2530*/  IADD3 R5, PT, PT, R10, -0x8, RZ ;  /* 0xfffffff80a057810 */ /* 0x000fe40007ffe0ff */
[----:B------:R-:W-:Y:S02]  /*2540*/  IADD3 R22, PT, PT, R3, -R4, RZ ;  /* 0x8000000403167210 */ /* 0x000fe40007ffe0ff */
[----:B------:R-:W-:Y:S02]  /*2550*/  LEA.HI R16, R5, 0x1, RZ, 0x1d ;  /* 0x0000000105107811 */ /* 0x000fe400078fe8ff */
[----:B------:R-:W-:Y:S02]  /*2560*/  LEA.HI R24, R22, 0x1, RZ, 0x1e ;  /* 0x0000000116187811 */ /* 0x000fe400078ff0ff */
[----:B------:R-:W-:-:S02]  /*2570*/  LOP3.LUT R16, R16, 0x3ffffffe, RZ, 0xc0, !PT ;  /* 0x3ffffffe10107812 */ /* 0x000fc400078ec0ff */
[----:B------:R-:W-:-:S07]  /*2580*/  LOP3.LUT R17, R24, 0x7ffffffc, RZ, 0xc0, !PT ;  /* 0x7ffffffc18117812 */ /* 0x000fce00078ec0ff */
.L_x_224:
[----:B01----:R-:W0:Y:S01]  /*2590*/  LDC.64 R6, c[0x0][0x380] ;  /* 0x0000e000ff067b82 */ /* 0x003e220000000a00 */
[----:B------:R-:W1:Y:S01]  /*25a0*/  LDCU UR6, c[0x0][0x3a4] ;  /* 0x00007480ff0677ac */ /* 0x000e620008000800 */
[----:B------:R-:W-:Y:S01]  /*25b0*/  HFMA2 R19, -RZ, RZ, 0, 0 ;  /* 0x00000000ff137431 */ /* 0x000fe200000001ff */
[----:B------:R-:W-:Y:S02]  /*25c0*/  MOV R18, 0x7f7fffff ;  /* 0x7f7fffff00127802 */ /* 0x000fe40000000f00 */
[----:B------:R-:W-:Y:S01]  /*25d0*/  MOV R20, RZ ;  /* 0x000000ff00147202 */ /* 0x000fe20000000f00 */
[----:B-1----:R-:W-:-:S04]  /*25e0*/  IMAD R9, R2, UR6, RZ ;  /* 0x0000000602097c24 */ /* 0x002fc8000f8e02ff */
[----:B0-----:R-:W-:-:S07]  /*25f0*/  IMAD.WIDE R6, R9, 0x4, R6 ;  /* 0x0000000409067825 */ /* 0x001fce00078e0206 */
.L_x_221:
[----:B------:R-:W0:Y:S01]  /*2600*/  LDC.64 R8, c[0x0][0x388] ;  /* 0x0000e200ff087b82 */ /* 0x000e220000000a00 */
[----:B------:R-:W1:Y:S01]  /*2610*/  LDCU UR6, c[0x0][0x3a4] ;  /* 0x00007480ff0677ac */ /* 0x000e620008000800 */
[C---:B------:R-:W-:Y:S02]  /*2620*/  ISETP.GE.U32.AND P1, PT, R5.reuse, 0x8, PT ;  /* 0x000000080500780c */ /* 0x040fe40003f26070 */
[----:B------:R-:W-:Y:S02]  /*2630*/  LOP3.LUT P0, RZ, R5, 0x8, RZ, 0xc0, !PT ;  /* 0x0000000805ff7812 */ /* 0x000fe4000780c0ff */
[----:B------:R-:W-:Y:S02]  /*2640*/  ISETP.GE.U32.AND P2, PT, R22, 0xc, PT ;  /* 0x0000000c1600780c */ /* 0x000fe40003f46070 */
[----:B------:R-:W-:Y:S02]  /*2650*/  LOP3.LUT P3, RZ, R24, 0x3, RZ, 0xc0, !PT ;  /* 0x0000000318ff7812 */ /* 0x000fe4000786c0ff */
[----:B------:R-:W-:-:S02]  /*2660*/  MOV R21, RZ ;  /* 0x000000ff00157202 */ /* 0x000fc40000000f00 */
[----:B------:R-:W-:Y:S01]  /*2670*/  MOV R23, RZ ;  /* 0x000000ff00177202 */ /* 0x000fe20000000f00 */
[----:B-1----:R-:W-:-:S04]  /*2680*/  IMAD R11, R19, UR6, RZ ;  /* 0x00000006130b7c24 */ /* 0x002fc8000f8e02ff */
[----:B0-----:R-:W-:Y:S01]  /*2690*/  IMAD.WIDE.U32 R8, R11, 0x4, R8 ;  /* 0x000000040b087825 */ /* 0x001fe200078e0008 */
[----:B------:R-:W-:Y:S06]  /*26a0*/  @!P1 BRA `(.L_x_214) ;  /* 0x0000000400249947 */ /* 0x000fec0003800000 */
[----:B------:R-:W-:Y:S01]  /*26b0*/  HFMA2 R21, -RZ, RZ, 0, 0 ;  /* 0x00000000ff157431 */ /* 0x000fe200000001ff */
[----:B------:R-:W-:Y:S01]  /*26c0*/  MOV R23, RZ ;  /* 0x000000ff00177202 */ /* 0x000fe20000000f00 */
[----:B------:R-:W-:-:S07]  /*26d0*/  HFMA2 R25, -RZ, RZ, 0, 0 ;  /* 0x00000000ff197431 */ /* 0x000fce00000001ff */
.L_x_215:
        /* <DEDUP_REMOVED lines=49> */
[----:B------:R-:W3:Y:S01]  /*29f0*/  LDG.E R31, desc[UR4][R12.64+0x34] ;  /* 0x000034040c1f7981 */ /* 0x000ee2000c1e1900 */
[----:B------:R-:W-:-:S03]  /*2a00*/  FFMA R29, R33, R33, R36 ;  /* 0x00000021211d7223 */ /* 0x000fc60000000024 */
[----:B------:R-:W2:Y:S01]  /*2a10*/  LDG.E R33, desc[UR4][R12.64+0x30] ;  /* 0x000030040c217981 */ /* 0x000ea2000c1e1900 */
[----:B------:R-:W-:-:S03]  /*2a20*/  FADD R36, R26, -R21 ;  /* 0x800000151a247221 */ /* 0x000fc60000000000 */
[----:B------:R-:W5:Y:S04]  /*2a30*/  LDG.E R21, desc[UR4][R10.64+0x38] ;  /* 0x000038040a157981 */ /* 0x000f68000c1e1900 */
[----:B------:R-:W5:Y:S01]  /*2a40*/  LDG.E R26, desc[UR4][R10.64+0x3c] ;  /* 0x00003c040a1a7981 */ /* 0x000f62000c1e1900 */
[----:B------:R-:W-:Y:S01]  /*2a50*/  FFMA R36, R36, R36, R29 ;  /* 0x0000002424247223 */ /* 0x000fe2000000001d */
[----:B----4-:R-:W-:Y:S01]  /*2a60*/  FADD R27, R27, -R28 ;  /* 0x8000001c1b1b7221 */ /* 0x010fe20000000000 */
[----:B------:R-:W-:-:S03]  /*2a70*/  IADD3 R25, PT, PT, R25, 0x2, RZ ;  /* 0x0000000219197810 */ /* 0x000fc60007ffe0ff */
[----:B------:R-:W-:Y:S01]  /*2a80*/  FFMA R27, R27, R27, R36 ;  /* 0x0000001b1b1b7223 */ /* 0x000fe20000000024 */
[----:B------:R-:W-:Y:S02]  /*2a90*/  ISETP.NE.AND P1, PT, R25, R16, PT ;  /* 0x000000101900720c */ /* 0x000fe40003f25270 */
[----:B------:R-:W-:Y:S01]  /*2aa0*/  IADD3 R23, PT, PT, R23, 0x10, RZ ;  /* 0x0000001017177810 */ /* 0x000fe20007ffe0ff */
[----:B---3--:R-:W-:Y:S01]  /*2ab0*/  FADD R31, R31, -R34 ;  /* 0x800000221f1f7221 */ /* 0x008fe20000000000 */
[----:B--2---:R-:W-:-:S04]  /*2ac0*/  FADD R32, R33, -R32 ;  /* 0x8000002021207221 */ /* 0x004fc80000000000 */
[----:B------:R-:W-:Y:S01]  /*2ad0*/  FFMA R32, R32, R32, R27 ;  /* 0x0000002020207223 */ /* 0x000fe2000000001b */
[----:B-----5:R-:W-:-:S03]  /*2ae0*/  FADD R21, R30, -R21 ;  /* 0x800000151e157221 */ /* 0x020fc60000000000 */
[----:B------:R-:W-:Y:S01]  /*2af0*/  FFMA R32, R31, R31, R32 ;  /* 0x0000001f1f207223 */ /* 0x000fe20000000020 */
[----:B------:R-:W-:-:S03]  /*2b00*/  FADD R26, R35, -R26 ;  /* 0x8000001a231a7221 */ /* 0x000fc60000000000 */
[----:B------:R-:W-:-:S04]  /*2b10*/  FFMA R21, R21, R21, R32 ;  /* 0x0000001515157223 */ /* 0x000fc80000000020 */
[----:B------:R-:W-:Y:S01]  /*2b20*/  FFMA R21, R26, R26, R21 ;  /* 0x0000001a1a157223 */ /* 0x000fe20000000015 */
[----:B------:R-:W-:Y:S06]  /*2b30*/  @P1 BRA `(.L_x_215) ;  /* 0xfffffff800e81947 */ /* 0x000fec000383ffff */
.L_x_214:
        /* <DEDUP_REMOVED lines=14> */
[----:B------:R0:W5:Y:S01]  /*2c20*/  LDG.E R31, desc[UR4][R10.64+0x1c] ;  /* 0x00001c040a1f7981 */ /* 0x000162000c1e1900 */
        /* <DEDUP_REMOVED lines=9> */
[----:B0-----:R-:W-:Y:S01]  /*2cc0*/  FFMA R10, R23, R23, R35 ;  /* 0x00000017170a7223 */ /* 0x001fe20000000023 */
        /* <DEDUP_REMOVED lines=10> */
.L_x_216:
[----:B------:R-:W-:Y:S01]  /*2d70*/  MOV R23, R4 ;  /* 0x0000000400177202 */ /* 0x000fe20000000f00 */
[----:B------:R-:W-:Y:S06]  /*2d80*/  @!P2 BRA `(.L_x_217) ;  /* 0x000000040020a947 */ /* 0x000fec0003800000 */
[----:B------:R-:W-:Y:S01]  /*2d90*/  HFMA2 R26, -RZ, RZ, 0, 0 ;  /* 0x00000000ff1a7431 */ /* 0x000fe200000001ff */
[----:B------:R-:W-:-:S07]  /*2da0*/  MOV R23, R4 ;  /* 0x0000000400177202 */ /* 0x000fce0000000f00 */
.L_x_218:
        /* <DEDUP_REMOVED lines=37> */
[----:B---3--:R-:W-:-:S04]  /*3000*/  FADD R25, R30, -R25 ;  /* 0x800000191e197221 */ /* 0x008fc80000000000 */
[----:B------:R-:W-:Y:S02]  /*3010*/  FFMA R30, R25, R25, R33 ;  /* 0x00000019191e7223 */ /* 0x000fe40000000021 */
[----:B------:R-:W3:Y:S01]  /*3020*/  LDG.E R25, desc[UR4][R10.64+0x2c] ;  /* 0x00002c040a197981 */ /* 0x000ee2000c1e1900 */
[----:B----4-:R-:W-:-:S03]  /*3030*/  FADD R27, R27, -R32 ;  /* 0x800000201b1b7221 */ /* 0x010fc60000000000 */
[----:B------:R-:W4:Y:S01]  /*3040*/  LDG.E R33, desc[UR4][R10.64+0x30] ;  /* 0x000030040a217981 */ /* 0x000f22000c1e1900 */
[----:B------:R-:W-:Y:S01]  /*3050*/  FFMA R30, R27, R27, R30 ;  /* 0x0000001b1b1e7223 */ /* 0x000fe2000000001e */
[----:B--2---:R-:W-:Y:S02]  /*3060*/  FADD R29, R34, -R29 ;  /* 0x8000001d221d7221 */ /* 0x004fe40000000000 */
[----:B------:R-:W2:Y:S02]  /*3070*/  LDG.E R34, desc[UR4][R12.64+0x34] ;  /* 0x000034040c227981 */ /* 0x000ea4000c1e1900 */
[----:B------:R-:W-:Y:S01]  /*3080*/  FFMA R32, R29, R29, R30 ;  /* 0x0000001d1d207223 */ /* 0x000fe2000000001e */
[----:B-----5:R-:W-:Y:S01]  /*3090*/  FADD R31, R31, -R36 ;  /* 0x800000241f1f7221 */ /* 0x020fe20000000000 */
[----:B------:R-:W3:Y:S03]  /*30a0*/  LDG.E R30, desc[UR4][R12.64+0x2c] ;  /* 0x00002c040c1e7981 */ /* 0x000ee6000c1e1900 */
[----:B------:R-:W-:Y:S01]  /*30b0*/  FFMA R27, R31, R31, R32 ;  /* 0x0000001f1f1b7223 */ /* 0x000fe20000000020 */
[----:B------:R-:W5:Y:S04]  /*30c0*/  LDG.E R29, desc[UR4][R10.64+0x38] ;  /* 0x000038040a1d7981 */ /* 0x000f68000c1e1900 */
[----:B------:R-:W4:Y:S01]  /*30d0*/  LDG.E R32, desc[UR4][R12.64+0x30] ;  /* 0x000030040c207981 */ /* 0x000f22000c1e1900 */
[----:B------:R-:W-:-:S03]  /*30e0*/  FADD R21, R28, -R21 ;  /* 0x800000151c157221 */ /* 0x000fc60000000000 */
[----:B------:R-:W2:Y:S04]  /*30f0*/  LDG.E R31, desc[UR4][R10.64+0x34] ;  /* 0x000034040a1f7981 */ /* 0x000ea8000c1e1900 */
[----:B------:R-:W5:Y:S04]  /*3100*/  LDG.E R28, desc[UR4][R12.64+0x38] ;  /* 0x000038040c1c7981 */ /* 0x000f68000c1e1900 */
[----:B------:R-:W5:Y:S01]  /*3110*/  LDG.E R36, desc[UR4][R12.64+0x3c] ;  /* 0x00003c040c247981 */ /* 0x000f62000c1e1900 */
[----:B------:R-:W-:Y:S01]  /*3120*/  FFMA R27, R21, R21, R27 ;  /* 0x00000015151b7223 */ /* 0x000fe2000000001b */
[----:B------:R-:W-:-:S04]  /*3130*/  IADD3 R26, PT, PT, R26, 0x4, RZ ;  /* 0x000000041a1a7810 */ /* 0x000fc80007ffe0ff */
[----:B------:R-:W-:Y:S02]  /*3140*/  ISETP.NE.AND P0, PT, R26, R17, PT ;  /* 0x000000111a00720c */ /* 0x000fe40003f05270 */
[----:B------:R-:W-:Y:S01]  /*3150*/  IADD3 R23, PT, PT, R23, 0x10, RZ ;  /* 0x0000001017177810 */ /* 0x000fe20007ffe0ff */
[----:B---3--:R-:W-:-:S04]  /*3160*/  FADD R25, R25, -R30 ;  /* 0x8000001e19197221 */ /* 0x008fc80000000000 */
[----:B------:R-:W-:Y:S01]  /*3170*/  FFMA R27, R25, R25, R27 ;  /* 0x00000019191b7223 */ /* 0x000fe2000000001b */
[----:B----4-:R-:W-:-:S04]  /*3180*/  FADD R32, R33, -R32 ;  /* 0x8000002021207221 */ /* 0x010fc80000000000 */
[----:B------:R-:W-:Y:S01]  /*3190*/  FFMA R32, R32, R32, R27 ;  /* 0x0000002020207223 */ /* 0x000fe2000000001b */
[----:B--2---:R-:W-:Y:S01]  /*31a0*/  FADD R31, R31, -R34 ;  /* 0x800000221f1f7221 */ /* 0x004fe20000000000 */
[----:B-----5:R-:W-:-:S03]  /*31b0*/  FADD R28, R29, -R28 ;  /* 0x8000001c1d1c7221 */ /* 0x020fc60000000000 */
[----:B------:R-:W-:Y:S01]  /*31c0*/  FFMA R31, R31, R31, R32 ;  /* 0x0000001f1f1f7223 */ /* 0x000fe20000000020 */
[----:B------:R-:W-:-:S03]  /*31d0*/  FADD R35, R35, -R36 ;  /* 0x8000002423237221 */ /* 0x000fc60000000000 */
[----:B------:R-:W-:-:S04]  /*31e0*/  FFMA R28, R28, R28, R31 ;  /* 0x0000001c1c1c7223 */ /* 0x000fc8000000001f */
[----:B------:R-:W-:Y:S01]  /*31f0*/  FFMA R21, R35, R35, R28 ;  /* 0x0000002323157223 */ /* 0x000fe2000000001c */
[----:B------:R-:W-:Y:S06]  /*3200*/  @P0 BRA `(.L_x_218) ;  /* 0xfffffff800e80947 */ /* 0x000fec000383ffff */
.L_x_217:
[----:B------:R-:W-:Y:S05]  /*3210*/  @!P3 BRA `(.L_x_219) ;  /* 0x0000000000e4b947 */ /* 0x000fea0003800000 */
[----:B------:R-:W-:Y:S02]  /*3220*/  LOP3.LUT P1, RZ, R22, 0xc, RZ, 0xc0, !PT ;  /* 0x0000000c16ff7812 */ /* 0x000fe4000782c0ff */
[----:B------:R-:W-:-:S11]  /*3230*/  LOP3.LUT P0, RZ, R3, 0x4, RZ, 0xc0, !PT ;  /* 0x0000000403ff7812 */ /* 0x000fd6000780c0ff */
        /* <DEDUP_REMOVED lines=19> */
[----:B------:R-:W3:Y:S04]  /*3370*/  LDG.E R21, desc[UR4][R12.64+0x14] ;  /* 0x000014040c157981 */ /* 0x000ee8000c1e1900 */
[----:B------:R-:W3:Y:S01]  /*3380*/  LDG.E R34, desc[UR4][R12.64+0x18] ;  /* 0x000018040c227981 */ /* 0x000ee2000c1e1900 */
[----:B------:R-:W-:-:S03]  /*3390*/  FFMA R35, R31, R31, R35 ;  /* 0x0000001f1f237223 */ /* 0x000fc60000000023 */
[----:B------:R-:W3:Y:S01]  /*33a0*/  LDG.E R31, desc[UR4][R12.64+0x1c] ;  /* 0x00001c040c1f7981 */ /* 0x000ee2000c1e1900 */
[----:B----4-:R-:W-:-:S04]  /*33b0*/  FADD R29, R29, -R32 ;  /* 0x800000201d1d7221 */ /* 0x010fc80000000000 */
[----:B------:R-:W-:Y:S01]  /*33c0*/  FFMA R35, R29, R29, R35 ;  /* 0x0000001d1d237223 */ /* 0x000fe20000000023 */
[----:B------:R-:W-:Y:S01]  /*33d0*/  IADD3 R23, PT, PT, R23, 0x8, RZ ;  /* 0x0000000817177810 */ /* 0x000fe20007ffe0ff */
        /* <DEDUP_REMOVED lines=10> */
.L_x_220:
        /* <DEDUP_REMOVED lines=19> */
.L_x_219:
        /* <DEDUP_REMOVED lines=19> */
.L_x_223:
[----:B------:R-:W-:Y:S05]  /*36e0*/  BSYNC.RECONVERGENT B0 ;  /* 0x0000000000007941 */ /* 0x000fea0003800200 */
.L_x_222:
[----:B------:R-:W2:Y:S01]  /*36f0*/  LDCU UR6, c[0x0][0x360] ;  /* 0x00006c00ff0677ac */ /* 0x000ea20008000800 */
[----:B------:R-:W3:Y:S01]  /*3700*/  LDCU UR7, c[0x0][0x3a0] ;  /* 0x00007400ff0777ac */ /* 0x000ee20008000800 */
[----:B--2---:R-:W-:-:S04]  /*3710*/  IADD3 R2, PT, PT, R2, UR6, RZ ;  /* 0x0000000602027c10 */ /* 0x004fc8000fffe0ff */
[----:B---3--:R-:W-:-:S13]  /*3720*/  ISETP.GE.AND P0, PT, R2, UR7, PT ;  /* 0x0000000702007c0c */ /* 0x008fda000bf06270 */
[----:B------:R-:W-:Y:S05]  /*3730*/  @!P0 BRA `(.L_x_224) ;  /* 0xffffffec00948947 */ /* 0x000fea000383ffff */
[----:B------:R-:W-:Y:S05]  /*3740*/  EXIT ;  /* 0x000000000000794d */ /* 0x000fea0003800000 */
.L_x_213:
[----:B0-----:R-:W-:Y:S02]  /*3750*/  VIADDMNMX R12, R3, 0x1, R10, !PT ;  /* 0x00000001030c7846 */ /* 0x001fe4000780010a */
[C---:B------:R-:W-:Y:S02]  /*3760*/  LOP3.LUT R5, R10.reuse, 0xc, RZ, 0xc0, !PT ;  /* 0x0000000c0a057812 */ /* 0x040fe400078ec0ff */
[----:B------:R-:W-:Y:S02]  /*3770*/  LOP3.LUT R7, R10, 0x4, RZ, 0xc0, !PT ;  /* 0x000000040a077812 */ /* 0x000fe400078ec0ff */
[C---:B------:R-:W-:Y:S02]  /*3780*/  IADD3 R5, PT, PT, R12.reuse, -R5, RZ ;  /* 0x800000050c057210 */ /* 0x040fe40007ffe0ff */
[----:B------:R-:W-:Y:S02]  /*3790*/  IADD3 R7, PT, PT, R12, -R7, RZ ;  /* 0x800000070c077210 */ /* 0x000fe40007ffe0ff */
[----:B------:R-:W-:-:S02]  /*37a0*/  LOP3.LUT R6, R5, 0xf, RZ, 0xc0, !PT ;  /* 0x0000000f05067812 */ /* 0x000fc400078ec0ff */
[----:B------:R-:W-:Y:S02]  /*37b0*/  LOP3.LUT R7, R7, 0x7, RZ, 0xc0, !PT ;  /* 0x0000000707077812 */ /* 0x000fe400078ec0ff */
[----:B------:R-:W-:Y:S02]  /*37c0*/  IADD3 R6, PT, PT, R6, -0x1, RZ ;  /* 0xffffffff06067810 */ /* 0x000fe40007ffe0ff */
[-C--:B------:R-:W-:Y:S02]  /*37d0*/  IADD3 R8, PT, PT, -R12, R3.reuse, RZ ;  /* 0x000000030c087210 */ /* 0x080fe40007ffe1ff */
[----:B------:R-:W-:Y:S02]  /*37e0*/  IADD3 R7, PT, PT, R7, -0x1, RZ ;  /* 0xffffffff07077810 */ /* 0x000fe40007ffe0ff */
[----:B------:R-:W-:Y:S02]  /*37f0*/  ISETP.GE.U32.AND P2, PT, R6, 0x7, PT ;  /* 0x000000070600780c */ /* 0x000fe40003f46070 */
[----:B------:R-:W-:-:S02]  /*3800*/  IADD3 R6, PT, PT, R12, -R3, RZ ;  /* 0x800000030c067210 */ /* 0x000fc40007ffe0ff */
[----:B------:R-:W-:Y:S02]  /*3810*/  ISETP.GT.U32.AND P0, PT, R8, -0x10, PT ;  /* 0xfffffff00800780c */ /* 0x000fe40003f04070 */
[----:B------:R-:W-:Y:S02]  /*3820*/  ISETP.GE.U32.AND P1, PT, R7, 0x3, PT ;  /* 0x000000030700780c */ /* 0x000fe40003f26070 */
[----:B------:R-:W-:Y:S02]  /*3830*/  IADD3 R7, PT, PT, R10, -0x8, RZ ;  /* 0xfffffff80a077810 */ /* 0x000fe40007ffe0ff */
[----:B------:R-:W-:Y:S02]  /*3840*/  IADD3 R8, PT, PT, -R4, -0x4, R10 ;  /* 0xfffffffc04087810 */ /* 0x000fe40007ffe10a */
[----:B------:R-:W-:Y:S02]  /*3850*/  LOP3.LUT R9, R12, 0x3, RZ, 0xc0, !PT ;  /* 0x000000030c097812 */ /* 0x000fe400078ec0ff */
[----:B------:R-:W-:-:S07]  /*3860*/  LOP3.LUT R10, R6, 0xfffffff0, RZ, 0xc0, !PT ;  /* 0xfffffff0060a7812 */ /* 0x000fce00078ec0ff */
.L_x_240:
[----:B0-----:R-:W0:Y:S01]  /*3870*/  LDC.64 R16, c[0x0][0x380] ;  /* 0x0000e000ff107b82 */ /* 0x001e220000000a00 */
[----:B-1----:R-:W1:Y:S01]  /*3880*/  LDCU UR6, c[0x0][0x3a4] ;  /* 0x00007480ff0677ac */ /* 0x002e620008000800 */
[----:B------:R-:W-:Y:S01]  /*3890*/  MOV R11, 0x7f7fffff ;  /* 0x7f7fffff000b7802 */ /* 0x000fe20000000f00 */
[----:B-1----:R-:W-:-:S04]  /*38a0*/  IMAD R13, R2, UR6, RZ ;  /* 0x00000006020d7c24 */ /* 0x002fc8000f8e02ff */
[----:B0-----:R-:W-:Y:S01]  /*38b0*/  IMAD.WIDE R16, R13, 0x4, R16 ;  /* 0x000000040d107825 */ /* 0x001fe200078e0210 */
[----:B------:R-:W-:-:S07]  /*38c0*/  CS2R R12, SRZ ;  /* 0x00000000000c7805 */ /* 0x000fce000001ff00 */
.L_x_237:
[----:B------:R-:W0:Y:S01]  /*38d0*/  LDC R25, c[0x0][0x3a4] ;  /* 0x0000e900ff197b82 */ /* 0x000e220000000800 */
[C---:B------:R-:W-:Y:S01]  /*38e0*/  ISETP.GE.U32.AND P6, PT, R7.reuse, 0x8, PT ;  /* 0x000000080700780c */ /* 0x040fe20003fc6070 */
[----:B------:R-:W-:Y:S01]  /*38f0*/  HFMA2 R24, -RZ, RZ, 0, 0 ;  /* 0x00000000ff187431 */ /* 0x000fe200000001ff */
[----:B------:R-:W-:Y:S02]  /*3900*/  LEA.HI R20, R8, 0x1, RZ, 0x1e ;  /* 0x0000000108147811 */ /* 0x000fe400078ff0ff */
[----:B------:R-:W-:Y:S02]  /*3910*/  LOP3.LUT P5, RZ, R7, 0x8, RZ, 0xc0, !PT ;  /* 0x0000000807ff7812 */ /* 0x000fe400078ac0ff */
[----:B------:R-:W-:Y:S01]  /*3920*/  LOP3.LUT P3, RZ, R20, 0x3, RZ, 0xc0, !PT ;  /* 0x0000000314ff7812 */ /* 0x000fe2000786c0ff */
[----:B------:R-:W1:Y:S01]  /*3930*/  LDC.64 R18, c[0x0][0x388] ;  /* 0x0000e200ff127b82 */ /* 0x000e620000000a00 */
[----:B------:R-:W-:Y:S02]  /*3940*/  ISETP.GE.U32.AND P4, PT, R8, 0xc, PT ;  /* 0x0000000c0800780c */ /* 0x000fe40003f86070 */
[----:B------:R-:W-:Y:S01]  /*3950*/  MOV R27, RZ ;  /* 0x000000ff001b7202 */ /* 0x000fe20000000f00 */
[----:B0-----:R-:W-:-:S04]  /*3960*/  IMAD R21, R12, R25, RZ ;  /* 0x000000190c157224 */ /* 0x001fc800078e02ff */
[----:B-1----:R-:W-:Y:S01]  /*3970*/  IMAD.WIDE.U32 R18, R21, 0x4, R18 ;  /* 0x0000000415127825 */ /* 0x002fe200078e0012 */
[----:B------:R-:W-:Y:S06]  /*3980*/  @!P6 BRA `(.L_x_225) ;  /* 0x000000040028e947 */ /* 0x000fec0003800000 */
[----:B------:R-:W-:Y:S02]  /*3990*/  LEA.HI R29, R7, 0x1, RZ, 0x1d ;  /* 0x00000001071d7811 */ /* 0x000fe400078fe8ff */
[----:B------:R-:W-:Y:S02]  /*39a0*/  CS2R R26, SRZ ;  /* 0x00000000001a7805 */ /* 0x000fe4000001ff00 */
[----:B------:R-:W-:Y:S02]  /*39b0*/  MOV R24, RZ ;  /* 0x000000ff00187202 */ /* 0x000fe40000000f00 */
[----:B------:R-:W-:-:S07]  /*39c0*/  LOP3.LUT R29, R29, 0x3ffffffe, RZ, 0xc0, !PT ;  /* 0x3ffffffe1d1d7812 */ /* 0x000fce00078ec0ff */
.L_x_226:
        /* <DEDUP_REMOVED lines=8> */
[----:B--2---:R-:W-:-:S03]  /*3a50*/  FADD R31, R28, -R31 ;  /* 0x8000001f1c1f7221 */ /* 0x004fc60000000000 */
[----:B------:R-:W2:Y:S01]  /*3a60*/  LDG.E R28, desc[UR4][R22.64+0x10] ;  /* 0x00001004161c7981 */ /* 0x000ea2000c1e1900 */
[----:B------:R-:W-:-:S03]  /*3a70*/  FFMA R31, R31, R31, R24 ;  /* 0x0000001f1f1f7223 */ /* 0x000fc60000000018 */
[----:B------:R-:W5:Y:S01]  /*3a80*/  LDG.E R24, desc[UR4][R22.64+0xc] ;  /* 0x00000c0416187981 */ /* 0x000f62000c1e1900 */
[----:B---3--:R-:W-:-:S04]  /*3a90*/  FADD R30, R30, -R33 ;  /* 0x800000211e1e7221 */ /* 0x008fc80000000000 */
[----:B------:R-:W-:Y:S02]  /*3aa0*/  FFMA R33, R30, R30, R31 ;  /* 0x0000001e1e217223 */ /* 0x000fe4000000001f */
[----:B------:R-:W5:Y:S01]  /*3ab0*/  LDG.E R31, desc[UR4][R20.64+0xc] ;  /* 0x00000c04141f7981 */ /* 0x000f62000c1e1900 */
[----:B----4-:R-:W-:-:S03]  /*3ac0*/  FADD R32, R32, -R35 ;  /* 0x8000002320207221 */ /* 0x010fc60000000000 */
[----:B------:R-:W3:Y:S01]  /*3ad0*/  LDG.E R30, desc[UR4][R22.64+0x14] ;  /* 0x00001404161e7981 */ /* 0x000ee2000c1e1900 */
[----:B------:R-:W-:-:S03]  /*3ae0*/  FFMA R37, R32, R32, R33 ;  /* 0x0000002020257223 */ /* 0x000fc60000000021 */
[----:B------:R-:W2:Y:S04]  /*3af0*/  LDG.E R33, desc[UR4][R20.64+0x10] ;  /* 0x0000100414217981 */ /* 0x000ea8000c1e1900 */
[----:B------:R-:W3:Y:S04]  /*3b00*/  LDG.E R35, desc[UR4][R20.64+0x14] ;  /* 0x0000140414237981 */ /* 0x000ee8000c1e1900 */
[----:B------:R-:W4:Y:S01]  /*3b10*/  LDG.E R32, desc[UR4][R22.64+0x34] ;  /* 0x0000340416207981 */ /* 0x000f22000c1e1900 */
[----:B-----5:R-:W-:-:S03]  /*3b20*/  FADD R24, R24, -R31 ;  /* 0x8000001f18187221 */ /* 0x020fc60000000000 */
[----:B------:R-:W5:Y:S01]  /*3b30*/  LDG.E R31, desc[UR4][R20.64+0x18] ;  /* 0x00001804141f7981 */ /* 0x000f62000c1e1900 */
[----:B------:R-:W-:-:S03]  /*3b40*/  FFMA R37, R24, R24, R37 ;  /* 0x0000001818257223 */ /* 0x000fc60000000025 */
[----:B------:R-:W5:Y:S01]  /*3b50*/  LDG.E R24, desc[UR4][R22.64+0x18] ;  /* 0x0000180416187981 */ /* 0x000f62000c1e1900 */
[----:B--2---:R-:W-:-:S03]  /*3b60*/  FADD R28, R28, -R33 ;  /* 0x800000211c1c7221 */ /* 0x004fc60000000000 */
[----:B------:R-:W2:Y:S01]  /*3b70*/  LDG.E R33, desc[UR4][R20.64+0x1c] ;  /* 0x00001c0414217981 */ /* 0x000ea2000c1e1900 */
[----:B---3--:R-:W-:Y:S01]  /*3b80*/  FADD R30, R30, -R35 ;  /* 0x800000231e1e7221 */ /* 0x008fe20000000000 */
[----:B------:R-:W-:Y:S02]  /*3b90*/  FFMA R37, R28, R28, R37 ;  /* 0x0000001c1c257223 */ /* 0x000fe40000000025 */
[----:B------:R-:W3:Y:S04]  /*3ba0*/  LDG.E R35, desc[UR4][R20.64+0x20] ;  /* 0x0000200414237981 */ /* 0x000ee8000c1e1900 */
[----:B------:R-:W2:Y:S01]  /*3bb0*/  LDG.E R28, desc[UR4][R22.64+0x1c] ;  /* 0x00001c04161c7981 */ /* 0x000ea2000c1e1900 */
[----:B------:R-:W-:-:S03]  /*3bc0*/  FFMA R37, R30, R30, R37 ;  /* 0x0000001e1e257223 */ /* 0x000fc60000000025 */
[----:B------:R-:W3:Y:S01]  /*3bd0*/  LDG.E R30, desc[UR4][R22.64+0x20] ;  /* 0x00002004161e7981 */ /* 0x000ee2000c1e1900 */
        /* <DEDUP_REMOVED lines=17> */
[----:B------:R-:W4:Y:S01]  /*3cf0*/  LDG.E R33, desc[UR4][R20.64+0x34] ;  /* 0x0000340414217981 */ /* 0x000f22000c1e1900 */
[----:B---3--:R-:W-:Y:S01]  /*3d00*/  FADD R30, R30, -R35 ;  /* 0x800000231e1e7221 */ /* 0x008fe20000000000 */
[----:B------:R-:W-:Y:S02]  /*3d10*/  FFMA R37, R28, R28, R37 ;  /* 0x0000001c1c257223 */ /* 0x000fe40000000025 */
[----:B------:R-:W2:Y:S04]  /*3d20*/  LDG.E R35, desc[UR4][R20.64+0x38] ;  /* 0x0000380414237981 */ /* 0x000ea8000c1e1900 */
[----:B------:R-:W2:Y:S01]  /*3d30*/  LDG.E R28, desc[UR4][R22.64+0x38] ;  /* 0x00003804161c7981 */ /* 0x000ea2000c1e1900 */
[----:B------:R-:W-:-:S03]  /*3d40*/  FFMA R34, R30, R30, R37 ;  /* 0x0000001e1e227223 */ /* 0x000fc60000000025 */
[----:B------:R-:W3:Y:S04]  /*3d50*/  LDG.E R30, desc[UR4][R22.64+0x3c] ;  /* 0x00003c04161e7981 */ /* 0x000ee8000c1e1900 */
[----:B------:R-:W3:Y:S01]  /*3d60*/  LDG.E R37, desc[UR4][R20.64+0x3c] ;  /* 0x00003c0414257981 */ /* 0x000ee2000c1e1900 */
[----:B------:R-:W-:-:S04]  /*3d70*/  IADD3 R26, PT, PT, R26, 0x2, RZ ;  /* 0x000000021a1a7810 */ /* 0x000fc80007ffe0ff */
[----:B------:R-:W-:Y:S02]  /*3d80*/  ISETP.NE.AND P6, PT, R26, R29, PT ;  /* 0x0000001d1a00720c */ /* 0x000fe40003fc5270 */
[----:B------:R-:W-:Y:S01]  /*3d90*/  IADD3 R27, PT, PT, R27, 0x10, RZ ;  /* 0x000000101b1b7810 */ /* 0x000fe20007ffe0ff */
[----:B-----5:R-:W-:-:S04]  /*3da0*/  FADD R24, R24, -R31 ;  /* 0x8000001f18187221 */ /* 0x020fc80000000000 */
[----:B------:R-:W-:Y:S01]  /*3db0*/  FFMA R31, R24, R24, R34 ;  /* 0x00000018181f7223 */ /* 0x000fe20000000022 */
[----:B----4-:R-:W-:-:S04]  /*3dc0*/  FADD R32, R32, -R33 ;  /* 0x8000002120207221 */ /* 0x010fc80000000000 */
[----:B------:R-:W-:Y:S01]  /*3dd0*/  FFMA R31, R32, R32, R31 ;  /* 0x00000020201f7223 */ /* 0x000fe2000000001f */
[----:B--2---:R-:W-:-:S04]  /*3de0*/  FADD R28, R28, -R35 ;  /* 0x800000231c1c7221 */ /* 0x004fc80000000000 */
[----:B------:R-:W-:Y:S01]  /*3df0*/  FFMA R31, R28, R28, R31 ;  /* 0x0000001c1c1f7223 */ /* 0x000fe2000000001f */
[----:B---3--:R-:W-:-:S04]  /*3e00*/  FADD R30, R30, -R37 ;  /* 0x800000251e1e7221 */ /* 0x008fc80000000000 */
[----:B------:R-:W-:Y:S01]  /*3e10*/  FFMA R24, R30, R30, R31 ;  /* 0x0000001e1e187223 */ /* 0x000fe2000000001f */
[----:B------:R-:W-:Y:S06]  /*3e20*/  @P6 BRA `(.L_x_226) ;  /* 0xfffffff800e86947 */ /* 0x000fec000383ffff */
.L_x_225:
        /* <DEDUP_REMOVED lines=15> */
[----:B------:R-:W5:Y:S01]  /*3f20*/  LDG.E R24, desc[UR4][R20.64+0xc] ;  /* 0x00000c0414187981 */ /* 0x000f62000c1e1900 */
[----:B---3--:R-:W-:-:S03]  /*3f30*/  FADD R32, R32, -R33 ;  /* 0x8000002120207221 */ /* 0x008fc60000000000 */
[----:B------:R-:W3:Y:S01]  /*3f40*/  LDG.E R33, desc[UR4][R20.64+0x10] ;  /* 0x0000100414217981 */ /* 0x000ee2000c1e1900 */
[----:B------:R-:W-:-:S03]  /*3f50*/  FFMA R37, R32, R32, R35 ;  /* 0x0000002020257223 */ /* 0x000fc60000000023 */
[----:B------:R-:W2:Y:S01]  /*3f60*/  LDG.E R32, desc[UR4][R20.64+0x14] ;  /* 0x0000140414207981 */ /* 0x000ea2000c1e1900 */
[----:B----4-:R-:W-:-:S03]  /*3f70*/  FADD R30, R30, -R31 ;  /* 0x8000001f1e1e7221 */ /* 0x010fc60000000000 */
[----:B------:R-:W4:Y:S04]  /*3f80*/  LDG.E R26, desc[UR4][R22.64+0x18] ;  /* 0x00001804161a7981 */ /* 0x000f28000c1e1900 */
[----:B------:R-:W4:Y:S04]  /*3f90*/  LDG.E R31, desc[UR4][R20.64+0x18] ;  /* 0x00001804141f7981 */ /* 0x000f28000c1e1900 */
[----:B------:R-:W4:Y:S01]  /*3fa0*/  LDG.E R35, desc[UR4][R20.64+0x1c] ;  /* 0x00001c0414237981 */ /* 0x000f22000c1e1900 */
[----:B------:R-:W-:Y:S01]  /*3fb0*/  FFMA R37, R30, R30, R37 ;  /* 0x0000001e1e257223 */ /* 0x000fe20000000025 */
[----:B-----5:R-:W-:-:S04]  /*3fc0*/  FADD R24, R29, -R24 ;  /* 0x800000181d187221 */ /* 0x020fc80000000000 */
[----:B------:R-:W-:Y:S01]  /*3fd0*/  FFMA R37, R24, R24, R37 ;  /* 0x0000001818257223 */ /* 0x000fe20000000025 */
[----:B---3--:R-:W-:Y:S01]  /*3fe0*/  FADD R28, R28, -R33 ;  /* 0x800000211c1c7221 */ /* 0x008fe20000000000 */
[----:B--2---:R-:W-:-:S03]  /*3ff0*/  FADD R27, R27, -R32 ;  /* 0x800000201b1b7221 */ /* 0x004fc60000000000 */
[----:B------:R-:W-:-:S04]  /*4000*/  FFMA R28, R28, R28, R37 ;  /* 0x0000001c1c1c7223 */ /* 0x000fc80000000025 */
[----:B------:R-:W-:Y:S01]  /*4010*/  FFMA R27, R27, R27, R28 ;  /* 0x0000001b1b1b7223 */ /* 0x000fe2000000001c */
[----:B----4-:R-:W-:Y:S01]  /*4020*/  FADD R26, R26, -R31 ;  /* 0x8000001f1a1a7221 */ /* 0x010fe20000000000 */
[----:B------:R-:W-:-:S03]  /*4030*/  FADD R34, R34, -R35 ;  /* 0x8000002322227221 */ /* 0x000fc60000000000 */
[----:B------:R-:W-:-:S04]  /*4040*/  FFMA R27, R26, R26, R27 ;  /* 0x0000001a1a1b7223 */ /* 0x000fc8000000001b */
[----:B------:R-:W-:-:S07]  /*4050*/  FFMA R24, R34, R34, R27 ;  /* 0x0000002222187223 */ /* 0x000fce000000001b */
.L_x_227:
[----:B------:R-:W-:Y:S01]  /*4060*/  MOV R27, R4 ;  /* 0x00000004001b7202 */ /* 0x000fe20000000f00 */
[----:B------:R-:W-:Y:S06]  /*4070*/  @!P4 BRA `(.L_x_228) ;  /* 0x000000040028c947 */ /* 0x000fec0003800000 */
[----:B------:R-:W-:Y:S01]  /*4080*/  LEA.HI R29, R8, 0x1, RZ, 0x1e ;  /* 0x00000001081d7811 */ /* 0x000fe200078ff0ff */
[----:B------:R-:W-:Y:S01]  /*4090*/  HFMA2 R26, -RZ, RZ, 0, 0 ;  /* 0x00000000ff1a7431 */ /* 0x000fe200000001ff */
[----:B------:R-:W-:Y:S02]  /*40a0*/  MOV R27, R4 ;  /* 0x00000004001b7202 */ /* 0x000fe40000000f00 */
[----:B------:R-:W-:-:S07]  /*40b0*/  LOP3.LUT R29, R29, 0x7ffffffc, RZ, 0xc0, !PT ;  /* 0x7ffffffc1d1d7812 */ /* 0x000fce00078ec0ff */
.L_x_229:
        /* <DEDUP_REMOVED lines=18> */
[----:B------:R-:W2:Y:S04]  /*41e0*/  LDG.E R35, desc[UR4][R20.64+0x10] ;  /* 0x0000100414237981 */ /* 0x000ea8000c1e1900 */
[----:B------:R-:W3:Y:S01]  /*41f0*/  LDG.E R30, desc[UR4][R22.64+0x14] ;  /* 0x00001404161e7981 */ /* 0x000ee2000c1e1900 */
[----:B------:R-:W-:-:S03]  /*4200*/  FFMA R33, R32, R32, R33 ;  /* 0x0000002020217223 */ /* 0x000fc60000000021 */
[----:B------:R-:W4:Y:S01]  /*4210*/  LDG.E R32, desc[UR4][R22.64+0x34] ;  /* 0x0000340416207981 */ /* 0x000f22000c1e1900 */
[----:B-----5:R-:W-:-:S03]  /*4220*/  FADD R24, R24, -R31 ;  /* 0x8000001f18187221 */ /* 0x020fc60000000000 */
[----:B------:R-:W5:Y:S01]  /*4230*/  LDG.E R31, desc[UR4][R20.64+0x18] ;  /* 0x00001804141f7981 */ /* 0x000f62000c1e1900 */
[----:B------:R-:W-:Y:S01]  /*4240*/  FFMA R33, R24, R24, R33 ;  /* 0x0000001818217223 */ /* 0x000fe20000000021 */
[----:B--2---:R-:W-:Y:S02]  /*4250*/  FADD R28, R28, -R35 ;  /* 0x800000231c1c7221 */ /* 0x004fe40000000000 */
[----:B------:R-:W5:Y:S01]  /*4260*/  LDG.E R24, desc[UR4][R22.64+0x18] ;  /* 0x0000180416187981 */ /* 0x000f62000c1e1900 */
[----:B---3--:R-:W-:Y:S01]  /*4270*/  FADD R30, R30, -R37 ;  /* 0x800000251e1e7221 */ /* 0x008fe20000000000 */
[----:B------:R-:W-:Y:S02]  /*4280*/  FFMA R33, R28, R28, R33 ;  /* 0x0000001c1c217223 */ /* 0x000fe40000000021 */
[----:B------:R-:W2:Y:S02]  /*4290*/  LDG.E R37, desc[UR4][R20.64+0x20] ;  /* 0x0000200414257981 */ /* 0x000ea4000c1e1900 */
[----:B------:R-:W-:-:S02]  /*42a0*/  FFMA R35, R30, R30, R33 ;  /* 0x0000001e1e237223 */ /* 0x000fc40000000021 */
[----:B------:R-:W3:Y:S04]  /*42b0*/  LDG.E R28, desc[UR4][R22.64+0x1c] ;  /* 0x00001c04161c7981 */ /* 0x000ee8000c1e1900 */
[----:B------:R-:W3:Y:S04]  /*42c0*/  LDG.E R33, desc[UR4][R20.64+0x1c] ;  /* 0x00001c0414217981 */ /* 0x000ee8000c1e1900 */
[----:B------:R-:W2:Y:S01]  /*42d0*/  LDG.E R30, desc[UR4][R22.64+0x20] ;  /* 0x00002004161e7981 */ /* 0x000ea2000c1e1900 */
[----:B-----5:R-:W-:-:S03]  /*42e0*/  FADD R24, R24, -R31 ;  /* 0x8000001f18187221 */ /* 0x020fc60000000000 */
[----:B------:R-:W5:Y:S01]  /*42f0*/  LDG.E R31, desc[UR4][R20.64+0x24] ;  /* 0x00002404141f7981 */ /* 0x000f62000c1e1900 */
[----:B------:R-:W-:-:S03]  /*4300*/  FFMA R35, R24, R24, R35 ;  /* 0x0000001818237223 */ /* 0x000fc60000000023 */
[----:B------:R-:W5:Y:S01]  /*4310*/  LDG.E R24, desc[UR4][R22.64+0x24] ;  /* 0x0000240416187981 */ /* 0x000f62000c1e1900 */
[----:B---3--:R-:W-:-:S03]  /*4320*/  FADD R28, R28, -R33 ;  /* 0x800000211c1c7221 */ /* 0x008fc60000000000 */
[----:B------:R-:W3:Y:S01]  /*4330*/  LDG.E R33, desc[UR4][R20.64+0x28] ;  /* 0x0000280414217981 */ /* 0x000ee2000c1e1900 */
[----:B--2---:R-:W-:Y:S01]  /*4340*/  FADD R30, R30, -R37 ;  /* 0x800000251e1e7221 */ /* 0x004fe20000000000 */
[----:B------:R-:W-:Y:S02]  /*4350*/  FFMA R35, R28, R28, R35 ;  /* 0x0000001c1c237223 */ /* 0x000fe40000000023 */
[----:B------:R-:W3:Y:S02]  /*4360*/  LDG.E R28, desc[UR4][R22.64+0x28] ;  /* 0x00002804161c7981 */ /* 0x000ee4000c1e1900 */
[----:B------:R-:W-:Y:S02]  /*4370*/  FFMA R37, R30, R30, R35 ;  /* 0x0000001e1e257223 */ /* 0x000fe40000000023 */
[----:B------:R-:W2:Y:S04]  /*4380*/  LDG.E R30, desc[UR4][R22.64+0x2c] ;  /* 0x00002c04161e7981 */ /* 0x000ea8000c1e1900 */
[----:B------:R-:W2:Y:S01]  /*4390*/  LDG.E R35, desc[UR4][R20.64+0x2c] ;  /* 0x00002c0414237981 */ /* 0x000ea2000c1e1900 */
[----:B-----5:R-:W-:-:S03]  /*43a0*/  FADD R24, R24, -R31 ;  /* 0x8000001f18187221 */ /* 0x020fc60000000000 */
[----:B------:R-:W5:Y:S01]  /*43b0*/  LDG.E R31, desc[UR4][R20.64+0x30] ;  /* 0x00003004141f7981 */ /* 0x000f62000c1e1900 */
[----:B------:R-:W-:-:S03]  /*43c0*/  FFMA R37, R24, R24, R37 ;  /* 0x0000001818257223 */ /* 0x000fc60000000025 */
[----:B------:R-:W5:Y:S01]  /*43d0*/  LDG.E R24, desc[UR4][R22.64+0x30] ;  /* 0x0000300416187981 */ /* 0x000f62000c1e1900 */
[----:B---3--:R-:W-:-:S03]  /*43e0*/  FADD R28, R28, -R33 ;  /* 0x800000211c1c7221 */ /* 0x008fc60000000000 */
[----:B------:R-:W4:Y:S01]  /*43f0*/  LDG.E R33, desc[UR4][R20.64+0x34] ;  /* 0x0000340414217981 */ /* 0x000f22000c1e1900 */
[----:B------:R-:W-:-:S03]  /*4400*/  FFMA R37, R28, R28, R37 ;  /* 0x0000001c1c257223 */ /* 0x000fc60000000025 */
[----:B------:R-:W3:Y:S01]  /*4410*/  LDG.E R28, desc[UR4][R22.64+0x38] ;  /* 0x00003804161c7981 */ /* 0x000ee2000c1e1900 */
[----:B--2---:R-:W-:-:S03]  /*4420*/  FADD R30, R30, -R35 ;  /* 0x800000231e1e7221 */ /* 0x004fc60000000000 */
[----:B------:R-:W3:Y:S01]  /*4430*/  LDG.E R35, desc[UR4][R20.64+0x38] ;  /* 0x0000380414237981 */ /* 0x000ee2000c1e1900 */
[----:B------:R-:W-:-:S03]  /*4440*/  FFMA R37, R30, R30, R37 ;  /* 0x0000001e1e257223 */ /* 0x000fc60000000025 */
[----:B------:R-:W2:Y:S01]  /*4450*/  LDG.E R30, desc[UR4][R22.64+0x3c] ;  /* 0x00003c04161e7981 */ /* 0x000ea2000c1e1900 */
[----:B------:R-:W-:-:S04]  /*4460*/  IADD3 R26, PT, PT, R26, 0x4, RZ ;  /* 0x000000041a1a7810 */ /* 0x000fc80007ffe0ff */
[----:B------:R-:W-:Y:S02]  /*4470*/  ISETP.NE.AND P4, PT, R26, R29, PT ;  /* 0x0000001d1a00720c */ /* 0x000fe40003f85270 */
[----:B------:R-:W-:Y:S01]  /*4480*/  IADD3 R27, PT, PT, R27, 0x10, RZ ;  /* 0x000000101b1b7810 */ /* 0x000fe20007ffe0ff */
[----:B-----5:R-:W-:-:S04]  /*4490*/  FADD R24, R24, -R31 ;  /* 0x8000001f18187221 */ /* 0x020fc80000000000 */
[----:B------:R-:W-:Y:S01]  /*44a0*/  FFMA R37, R24, R24, R37 ;  /* 0x0000001818257223 */ /* 0x000fe20000000025 */
[----:B----4-:R-:W-:-:S04]  /*44b0*/  FADD R32, R32, -R33 ;  /* 0x8000002120207221 */ /* 0x010fc80000000000 */
[----:B------:R-:W-:Y:S01]  /*44c0*/  FFMA R37, R32, R32, R37 ;  /* 0x0000002020257223 */ /* 0x000fe20000000025 */
[----:B---3--:R-:W-:Y:S01]  /*44d0*/  FADD R28, R28, -R35 ;  /* 0x800000231c1c7221 */ /* 0x008fe20000000000 */
[----:B--2---:R-:W-:-:S03]  /*44e0*/  FADD R30, R30, -R34 ;  /* 0x800000221e1e7221 */ /* 0x004fc60000000000 */
[----:B------:R-:W-:-:S04]  /*44f0*/  FFMA R37, R28, R28, R37 ;  /* 0x0000001c1c257223 */ /* 0x000fc80000000025 */
[----:B------:R-:W-:Y:S01]  /*4500*/  FFMA R24, R30, R30, R37 ;  /* 0x0000001e1e187223 */ /* 0x000fe20000000025 */
[----:B------:R-:W-:Y:S06]  /*4510*/  @P4 BRA `(.L_x_229) ;  /* 0xfffffff800e84947 */ /* 0x000fec000383ffff */
.L_x_228:
[----:B------:R-:W-:Y:S05]  /*4520*/  @!P3 BRA `(.L_x_230) ;  /* 0x0000000000e8b947 */ /* 0x000fea0003800000 */
[----:B------:R-:W-:Y:S02]  /*4530*/  LOP3.LUT P3, RZ, R8, 0xc, RZ, 0xc0, !PT ;  /* 0x0000000c08ff7812 */ /* 0x000fe4000786c0ff */
[----:B------:R-:W-:-:S04]  /*4540*/  IADD3 R25, PT, PT, R25, -0x4, RZ ;  /* 0xfffffffc19197810 */ /* 0x000fc80007ffe0ff */
[----:B------:R-:W-:-:S07]  /*4550*/  LOP3.LUT P4, RZ, R25, 0x4, RZ, 0xc0, !PT ;  /* 0x0000000419ff7812 */ /* 0x000fce000788c0ff */
[----:B------:R-:W-:Y:S06]  /*4560*/  @!P3 BRA `(.L_x_231) ;  /* 0x00000000008cb947 */ /* 0x000fec0003800000 */
        /* <DEDUP_REMOVED lines=24> */
[----:B------:R-:W-:Y:S01]  /*46f0*/  IADD3 R27, PT, PT, R27, 0x8, RZ ;  /* 0x000000081b1b7810 */ /* 0x000fe20007ffe0ff */
        /* <DEDUP_REMOVED lines=10> */
.L_x_231:
        /* <DEDUP_REMOVED lines=19> */
.L_x_230:
[----:B------:R-:W-:Y:S02]  /*48d0*/  LOP3.LUT P4, RZ, R6, 0xf, RZ, 0xc0, !PT ;  /* 0x0000000f06ff7812 */ /* 0x000fe4000788c0ff */
[----:B------:R-:W-:Y:S01]  /*48e0*/  MOV R25, R3 ;  /* 0x0000000300197202 */ /* 0x000fe20000000f00 */
[----:B------:R-:W-:Y:S10]  /*48f0*/  @P0 BRA `(.L_x_232) ;  /* 0x0000000400200947 */ /* 0x000ff40003800000 */
[----:B------:R-:W-:Y:S01]  /*4900*/  HFMA2 R27, -RZ, RZ, 0, 0 ;  /* 0x00000000ff1b7431 */ /* 0x000fe200000001ff */
[----:B------:R-:W-:-:S07]  /*4910*/  MOV R25, R3 ;  /* 0x0000000300197202 */ /* 0x000fce0000000f00 */
.L_x_233:
        /* <DEDUP_REMOVED lines=49> */
[----:B------:R-:W5:Y:S01]  /*4c30*/  LDG.E R35, desc[UR4][R22.64+0x38] ;  /* 0x0000380416237981 */ /* 0x000f62000c1e1900 */
[----:B----4-:R-:W-:-:S03]  /*4c40*/  FADD R33, R31, -R26 ;  /* 0x8000001a1f217221 */ /* 0x010fc60000000000 */
[----:B------:R-:W4:Y:S04]  /*4c50*/  LDG.E R26, desc[UR4][R20.64+0x30] ;  /* 0x00003004141a7981 */ /* 0x000f28000c1e1900 */
[----:B------:R-:W4:Y:S01]  /*4c60*/  LDG.E R31, desc[UR4][R22.64+0x30] ;  /* 0x00003004161f7981 */ /* 0x000f22000c1e1900 */
[----:B------:R-:W-:-:S03]  /*4c70*/  FFMA R34, R33, R33, R32 ;  /* 0x0000002121227223 */ /* 0x000fc60000000020 */
[----:B------:R-:W3:Y:S04]  /*4c80*/  LDG.E R33, desc[UR4][R20.64+0x34] ;  /* 0x0000340414217981 */ /* 0x000ee8000c1e1900 */
[----:B------:R-:W3:Y:S01]  /*4c90*/  LDG.E R32, desc[UR4][R20.64+0x3c] ;  /* 0x00003c0414207981 */ /* 0x000ee2000c1e1900 */
[----:B------:R-:W-:-:S04]  /*4ca0*/  IADD3 R27, PT, PT, R27, 0x10, RZ ;  /* 0x000000101b1b7810 */ /* 0x000fc80007ffe0ff */
[----:B------:R-:W-:Y:S02]  /*4cb0*/  ISETP.NE.AND P3, PT, R27, R10, PT ;  /* 0x0000000a1b00720c */ /* 0x000fe40003f65270 */
[----:B------:R-:W-:Y:S01]  /*4cc0*/  IADD3 R25, PT, PT, R25, 0x10, RZ ;  /* 0x0000001019197810 */ /* 0x000fe20007ffe0ff */
[----:B--2---:R-:W-:-:S04]  /*4cd0*/  FADD R29, R24, -R29 ;  /* 0x8000001d181d7221 */ /* 0x004fc80000000000 */
[----:B------:R-:W-:Y:S01]  /*4ce0*/  FFMA R34, R29, R29, R34 ;  /* 0x0000001d1d227223 */ /* 0x000fe20000000022 */
[----:B-----5:R-:W-:Y:S01]  /*4cf0*/  FADD R35, R30, -R35 ;  /* 0x800000231e237221 */ /* 0x020fe20000000000 */
        /* <DEDUP_REMOVED lines=8> */
.L_x_232:
[----:B------:R-:W-:Y:S05]  /*4d80*/  @!P4 BRA `(.L_x_234) ;  /* 0x000000040034c947 */ /* 0x000fea0003800000 */
[----:B------:R-:W-:Y:S01]  /*4d90*/  LOP3.LUT P3, RZ, R5, 0x7, RZ, 0xc0, !PT ;  /* 0x0000000705ff7812 */ /* 0x000fe2000786c0ff */
[----:B------:R-:W-:-:S12]  /*4da0*/  @!P2 BRA `(.L_x_235) ;  /* 0x00000000008ca947 */ /* 0x000fd80003800000 */
        /* <DEDUP_REMOVED lines=35> */
.L_x_235:
[----:B------:R-:W-:Y:S05]  /*4fe0*/  @!P3 BRA `(.L_x_234) ;  /* 0x00000000009cb947 */ /* 0x000fea0003800000 */
[----:B------:R-:W-:Y:S01]  /*4ff0*/  ISETP.NE.AND P3, PT, R9, RZ, PT ;  /* 0x000000ff0900720c */ /* 0x000fe20003f65270 */
[----:B------:R-:W-:-:S12]  /*5000*/  @!P1 BRA `(.L_x_236) ;  /* 0x00000000004c9947 */ /* 0x000fd80003800000 */
        /* <DEDUP_REMOVED lines=19> */
.L_x_236:
        /* <DEDUP_REMOVED lines=18> */
.L_x_234:
        /* <DEDUP_REMOVED lines=13> */
[----:B------:R-:W1:Y:S01]  /*5330*/  S2R R12, SR_LANEID ;  /* 0x00000000000c7919 */ /* 0x000e620000000000 */
[----:B------:R-:W-:Y:S02]  /*5340*/  VOTEU.ANY UR6, UPT, PT ;  /* 0x0000000000067886 */ /* 0x000fe400038e0100 */
[----:B------:R-:W-:Y:S02]  /*5350*/  UFLO.U32 UR7, UR6 ;  /* 0x00000006000772bd */ /* 0x000fe400080e0000 */
[----:B------:R-:W2:Y:S04]  /*5360*/  POPC R11, UR6 ;  /* 0x00000006000b7d09 */ /* 0x000ea80008000000 */
[----:B-1----:R-:W-:-:S13]  /*5370*/  ISETP.EQ.U32.AND P3, PT, R12, UR7, PT ;  /* 0x000000070c007c0c */ /* 0x002fda000bf62070 */
[----:B--2---:R1:W-:Y:S02]  /*5380*/  @P3 REDG.E.ADD.STRONG.GPU desc[UR4][R14.64], R11 ;  /* 0x0000000b0e00398e */ /* 0x0043e4000c12e104 */
.L_x_239:
[----:B------:R-:W-:Y:S05]  /*5390*/  BSYNC.RECONVERGENT B0 ;  /* 0x0000000000007941 */ /* 0x000fea0003800200 */
.L_x_238:
[----:B------:R-:W2:Y:S01]  /*53a0*/  LDCU UR6, c[0x0][0x360] ;  /* 0x00006c00ff0677ac */ /* 0x000ea20008000800 */
[----:B------:R-:W3:Y:S01]  /*53b0*/  LDCU UR7, c[0x0][0x3a0] ;  /* 0x00007400ff0777ac */ /* 0x000ee20008000800 */
[----:B--2---:R-:W-:-:S04]  /*53c0*/  IADD3 R2, PT, PT, R2, UR6, RZ ;  /* 0x0000000602027c10 */ /* 0x004fc8000fffe0ff */
[----:B---3--:R-:W-:-:S13]  /*53d0*/  ISETP.GE.AND P3, PT, R2, UR7, PT ;  /* 0x0000000702007c0c */ /* 0x008fda000bf66270 */
[----:B------:R-:W-:Y:S05]  /*53e0*/  @!P3 BRA `(.L_x_240) ;  /* 0xffffffe40020b947 */ /* 0x000fea000383ffff */
[----:B------:R-:W-:Y:S05]  /*53f0*/  EXIT ;  /* 0x000000000000794d */ /* 0x000fea0003800000 */
.L_x_212:
[----:B------:R-:W-:-:S13]  /*5400*/  ISETP.NE.AND P0, PT, R3, R10, PT ;  /* 0x0000000a0300720c */ /* 0x000fda0003f05270 */
[----:B------:R-:W-:Y:S05]  /*5410*/  @P0 BRA `(.L_x_241) ;  /* 0x0000000800540947 */ /* 0x000fea0003800000 */
[----:B------:R-:W-:-:S04]  /*5420*/  IADD3 R3, PT, PT, R10, -0x8, RZ ;  /* 0xfffffff80a037810 */ /* 0x000fc80007ffe0ff */
[----:B0-----:R-:W-:-:S04]  /*5430*/  LEA.HI R12, R3, 0x1, RZ, 0x1d ;  /* 0x00000001030c7811 */ /* 0x001fc800078fe8ff */
[----:B------:R-:W-:-:S07]  /*5440*/  LOP3.LUT R12, R12, 0x3ffffffe, RZ, 0xc0, !PT ;  /* 0x3ffffffe0c0c7812 */ /* 0x000fce00078ec0ff */
.L_x_248:
[----:B01----:R-:W0:Y:S01]  /*5450*/  LDC.64 R4, c[0x0][0x380] ;  /* 0x0000e000ff047b82 */ /* 0x003e220000000a00 */
[----:B------:R-:W1:Y:S01]  /*5460*/  LDCU UR7, c[0x0][0x3a4] ;  /* 0x00007480ff0777ac */ /* 0x000e620008000800 */
[----:B------:R-:W-:Y:S02]  /*5470*/  MOV R13, 0x7f7fffff ;  /* 0x7f7fffff000d7802 */ /* 0x000fe40000000f00 */
[----:B------:R-:W-:Y:S01]  /*5480*/  CS2R R16, SRZ ;  /* 0x0000000000107805 */ /* 0x000fe2000001ff00 */
[----:B-1----:R-:W-:-:S04]  /*5490*/  IMAD R7, R2, UR7, RZ ;  /* 0x0000000702077c24 */ /* 0x002fc8000f8e02ff */
[----:B0-----:R-:W-:-:S07]  /*54a0*/  IMAD.WIDE R4, R7, 0x4, R4 ;  /* 0x0000000407047825 */ /* 0x001fce00078e0204 */
.L_x_245:
[----:B------:R-:W0:Y:S01]  /*54b0*/  LDC.64 R6, c[0x0][0x388] ;  /* 0x0000e200ff067b82 */ /* 0x000e220000000a00 */
[----:B------:R-:W1:Y:S01]  /*54c0*/  LDCU UR7, c[0x0][0x3a4] ;  /* 0x00007480ff0777ac */ /* 0x000e620008000800 */
[C---:B------:R-:W-:Y:S02]  /*54d0*/  ISETP.GE.U32.AND P0, PT, R3.reuse, 0x8, PT ;  /* 0x000000080300780c */ /* 0x040fe40003f06070 */
[----:B------:R-:W-:Y:S02]  /*54e0*/  CS2R R18, SRZ ;  /* 0x0000000000127805 */ /* 0x000fe4000001ff00 */
[----:B------:R-:W-:Y:S01]  /*54f0*/  LOP3.LUT P1, RZ, R3, 0x8, RZ, 0xc0, !PT ;  /* 0x0000000803ff7812 */ /* 0x000fe2000782c0ff */
[----:B-1----:R-:W-:-:S04]  /*5500*/  IMAD R9, R16, UR7, RZ ;  /* 0x0000000710097c24 */ /* 0x002fc8000f8e02ff */
[----:B0-----:R-:W-:-:S04]  /*5510*/  IMAD.WIDE.U32 R6, R9, 0x4, R6 ;  /* 0x0000000409067825 */ /* 0x001fc800078e0006 */
[----:B------:R-:W-:Y:S05]  /*5520*/  @!P0 BRA `(.L_x_242) ;  /* 0x0000000400208947 */ /* 0x000fea0003800000 */
[----:B------:R-:W-:Y:S01]  /*5530*/  HFMA2 R21, -RZ, RZ, 0, 0 ;  /* 0x00000000ff157431 */ /* 0x000fe200000001ff */
[----:B------:R-:W-:-:S07]  /*5540*/  CS2R R18, SRZ ;  /* 0x0000000000127805 */ /* 0x000fce000001ff00 */
.L_x_243:
        /* <DEDUP_REMOVED lines=27> */
[----:B------:R-:W3:Y:S01]  /*5700*/  LDG.E R30, desc[UR4][R10.64+0x38] ;  /* 0x000038040a1e7981 */ /* 0x000ee2000c1e1900 */
[----:B-----5:R-:W-:-:S03]  /*5710*/  FADD R28, R29, -R24 ;  /* 0x800000181d1c7221 */ /* 0x020fc60000000000 */
[----:B------:R-:W5:Y:S01]  /*5720*/  LDG.E R29, desc[UR4][R10.64+0x20] ;  /* 0x000020040a1d7981 */ /* 0x000f62000c1e1900 */
[----:B------:R-:W-:-:S03]  /*5730*/  FFMA R37, R28, R28, R37 ;  /* 0x0000001c1c257223 */ /* 0x000fc60000000025 */
[----:B------:R-:W5:Y:S01]  /*5740*/  LDG.E R24, desc[UR4][R8.64+0x20] ;  /* 0x0000200408187981 */ /* 0x000f62000c1e1900 */
[----:B------:R-:W-:-:S03]  /*5750*/  FADD R28, R26, -R31 ;  /* 0x8000001f1a1c7221 */ /* 0x000fc60000000000 */
[----:B------:R-:W4:Y:S01]  /*5760*/  LDG.E R31, desc[UR4][R10.64+0x24] ;  /* 0x000024040a1f7981 */ /* 0x000f22000c1e1900 */
[----:B------:R-:W-:-:S03]  /*5770*/  FFMA R37, R28, R28, R37 ;  /* 0x0000001c1c257223 */ /* 0x000fc60000000025 */
[----:B------:R-:W4:Y:S01]  /*5780*/  LDG.E R26, desc[UR4][R8.64+0x24] ;  /* 0x00002404081a7981 */ /* 0x000f22000c1e1900 */
[----:B------:R-:W-:-:S03]  /*5790*/  FADD R28, R22, -R27 ;  /* 0x8000001b161c7221 */ /* 0x000fc60000000000 */
[----:B------:R-:W3:Y:S01]  /*57a0*/  LDG.E R27, desc[UR4][R10.64+0x28] ;  /* 0x000028040a1b7981 */ /* 0x000ee2000c1e1900 */
[----:B------:R-:W-:-:S03]  /*57b0*/  FFMA R37, R28, R28, R37 ;  /* 0x0000001c1c257223 */ /* 0x000fc60000000025 */
[----:B------:R-:W3:Y:S01]  /*57c0*/  LDG.E R22, desc[UR4][R8.64+0x28] ;  /* 0x0000280408167981 */ /* 0x000ee2000c1e1900 */
[----:B--2---:R-:W-:-:S03]  /*57d0*/  FADD R28, R20, -R25 ;  /* 0x80000019141c7221 */ /* 0x004fc60000000000 */
[----:B------:R-:W2:Y:S01]  /*57e0*/  LDG.E R20, desc[UR4][R10.64+0x2c] ;  /* 0x00002c040a147981 */ /* 0x000ea2000c1e1900 */
[----:B------:R-:W-:-:S03]  /*57f0*/  FFMA R37, R28, R28, R37 ;  /* 0x0000001c1c257223 */ /* 0x000fc60000000025 */
[----:B------:R-:W2:Y:S01]  /*5800*/  LDG.E R25, desc[UR4][R8.64+0x2c] ;  /* 0x00002c0408197981 */ /* 0x000ea2000c1e1900 */
[----:B------:R-:W-:-:S03]  /*5810*/  FADD R28, R23, -R18 ;  /* 0x80000012171c7221 */ /* 0x000fc60000000000 */
[----:B------:R-:W2:Y:S04]  /*5820*/  LDG.E R23, desc[UR4][R10.64+0x30] ;  /* 0x000030040a177981 */ /* 0x000ea8000c1e1900 */
[----:B------:R-:W2:Y:S01]  /*5830*/  LDG.E R18, desc[UR4][R8.64+0x30] ;  /* 0x0000300408127981 */ /* 0x000ea2000c1e1900 */
[----:B------:R-:W-:-:S03]  /*5840*/  FFMA R34, R28, R28, R37 ;  /* 0x0000001c1c227223 */ /* 0x000fc60000000025 */
[----:B------:R-:W2:Y:S04]  /*5850*/  LDG.E R28, desc[UR4][R8.64+0x34] ;  /* 0x00003404081c7981 */ /* 0x000ea8000c1e1900 */
[----:B------:R-:W2:Y:S01]  /*5860*/  LDG.E R37, desc[UR4][R8.64+0x3c] ;  /* 0x00003c0408257981 */ /* 0x000ea2000c1e1900 */
[----:B-----5:R-:W-:-:S04]  /*5870*/  FADD R29, R29, -R24 ;  /* 0x800000181d1d7221 */ /* 0x020fc80000000000 */
[----:B------:R-:W-:Y:S01]  /*5880*/  FFMA R29, R29, R29, R34 ;  /* 0x0000001d1d1d7223 */ /* 0x000fe20000000022 */
[----:B----4-:R-:W-:-:S04]  /*5890*/  FADD R26, R31, -R26 ;  /* 0x8000001a1f1a7221 */ /* 0x010fc80000000000 */
[----:B------:R-:W-:Y:S01]  /*58a0*/  FFMA R29, R26, R26, R29 ;  /* 0x0000001a1a1d7223 */ /* 0x000fe2000000001d */
[----:B---3--:R-:W-:Y:S01]  /*58b0*/  FADD R22, R27, -R22 ;  /* 0x800000161b167221 */ /* 0x008fe20000000000 */
[----:B------:R-:W-:-:S03]  /*58c0*/  IADD3 R21, PT, PT, R21, 0x2, RZ ;  /* 0x0000000215157810 */ /* 0x000fc60007ffe0ff */
[----:B------:R-:W-:Y:S01]  /*58d0*/  FFMA R29, R22, R22, R29 ;  /* 0x00000016161d7223 */ /* 0x000fe2000000001d */
[----:B------:R-:W-:Y:S01]  /*58e0*/  ISETP.NE.AND P0, PT, R21, R12, PT ;  /* 0x0000000c1500720c */ /* 0x000fe20003f05270 */
[----:B------:R-:W-:Y:S01]  /*58f0*/  FADD R30, R30, -R35 ;  /* 0x800000231e1e7221 */ /* 0x000fe20000000000 */
[----:B------:R-:W-:Y:S01]  /*5900*/  IADD3 R19, PT, PT, R19, 0x10, RZ ;  /* 0x0000001013137810 */ /* 0x000fe20007ffe0ff */
[----:B--2---:R-:W-:-:S04]  /*5910*/  FADD R20, R20, -R25 ;  /* 0x8000001914147221 */ /* 0x004fc80000000000 */
[----:B------:R-:W-:Y:S01]  /*5920*/  FFMA R29, R20, R20, R29 ;  /* 0x00000014141d7223 */ /* 0x000fe2000000001d */
[----:B------:R-:W-:-:S04]  /*5930*/  FADD R18, R23, -R18 ;  /* 0x8000001217127221 */ /* 0x000fc80000000000 */
[----:B------:R-:W-:Y:S01]  /*5940*/  FFMA R29, R18, R18, R29 ;  /* 0x00000012121d7223 */ /* 0x000fe2000000001d */
[----:B------:R-:W-:-:S04]  /*5950*/  FADD R28, R33, -R28 ;  /* 0x8000001c211c7221 */ /* 0x000fc80000000000 */
[----:B------:R-:W-:Y:S01]  /*5960*/  FFMA R29, R28, R28, R29 ;  /* 0x0000001c1c1d7223 */ /* 0x000fe2000000001d */
[----:B------:R-:W-:-:S03]  /*5970*/  FADD R32, R32, -R37 ;  /* 0x8000002520207221 */ /* 0x000fc60000000000 */
[----:B------:R-:W-:-:S04]  /*5980*/  FFMA R29, R30, R30, R29 ;  /* 0x0000001e1e1d7223 */ /* 0x000fc8000000001d */
[----:B------:R-:W-:Y:S01]  /*5990*/  FFMA R18, R32, R32, R29 ;  /* 0x0000002020127223 */ /* 0x000fe2000000001d */
[----:B------:R-:W-:Y:S06]  /*59a0*/  @P0 BRA `(.L_x_243) ;  /* 0xfffffff800e80947 */ /* 0x000fec000383ffff */
.L_x_242:
        /* <DEDUP_REMOVED lines=31> */
[----:B------:R-:W-:-:S04]  /*5ba0*/  FADD R10, R11, -R10 ;  /* 0x8000000a0b0a7221 */ /* 0x000fc80000000000 */
[----:B------:R-:W-:Y:S01]  /*5bb0*/  FFMA R10, R10, R10, R25 ;  /* 0x0000000a0a0a7223 */ /* 0x000fe20000000019 */
[----:B------:R-:W-:-:S04]  /*5bc0*/  FADD R19, R19, -R24 ;  /* 0x8000001813137221 */ /* 0x000fc80000000000 */
[----:B------:R-:W-:-:S07]  /*5bd0*/  FFMA R18, R19, R19, R10 ;  /* 0x0000001313127223 */ /* 0x000fce000000000a */
.L_x_244:
        /* <DEDUP_REMOVED lines=19> */
.L_x_247:
[----:B------:R-:W-:Y:S05]  /*5d10*/  BSYNC.RECONVERGENT B0 ;  /* 0x0000000000007941 */ /* 0x000fea0003800200 */
.L_x_246:
[----:B------:R-:W2:Y:S01]  /*5d20*/  LDCU UR7, c[0x0][0x3a0] ;  /* 0x00007400ff0777ac */ /* 0x000ea20008000800 */
[----:B------:R-:W-:-:S04]  /*5d30*/  IADD3 R2, PT, PT, R2, UR6, RZ ;  /* 0x0000000602027c10 */ /* 0x000fc8000fffe0ff */
[----:B--2---:R-:W-:-:S13]  /*5d40*/  ISETP.GE.AND P0, PT, R2, UR7, PT ;  /* 0x0000000702007c0c */ /* 0x004fda000bf06270 */
[----:B------:R-:W-:Y:S05]  /*5d50*/  @!P0 BRA `(.L_x_248) ;  /* 0xfffffff400bc8947 */ /* 0x000fea000383ffff */
[----:B------:R-:W-:Y:S05]  /*5d60*/  EXIT ;  /* 0x000000000000794d */ /* 0x000fea0003800000 */
.L_x_241:
[----:B------:R-:W-:Y:S02]  /*5d70*/  VIADDMNMX R16, R3, 0x1, R10, !PT ;  /* 0x0000000103107846 */ /* 0x000fe4000780010a */
[C---:B0-----:R-:W-:Y:S02]  /*5d80*/  LOP3.LUT R7, R10.reuse, 0x4, RZ, 0xc0, !PT ;  /* 0x000000040a077812 */ /* 0x041fe400078ec0ff */
[----:B------:R-:W-:Y:S02]  /*5d90*/  LOP3.LUT R5, R10, 0xc, RZ, 0xc0, !PT ;  /* 0x0000000c0a057812 */ /* 0x000fe400078ec0ff */
[C---:B------:R-:W-:Y:S02]  /*5da0*/  IADD3 R7, PT, PT, R16.reuse, -R7, RZ ;  /* 0x8000000710077210 */ /* 0x040fe40007ffe0ff */
[----:B------:R-:W-:Y:S02]  /*5db0*/  IADD3 R12, PT, PT, R16, -R5, RZ ;  /* 0x80000005100c7210 */ /* 0x000fe40007ffe0ff */
[----:B------:R-:W-:-:S02]  /*5dc0*/  LOP3.LUT R7, R7, 0x7, RZ, 0xc0, !PT ;  /* 0x0000000707077812 */ /* 0x000fc400078ec0ff */
[----:B------:R-:W-:Y:S02]  /*5dd0*/  LOP3.LUT R4, R12, 0xf, RZ, 0xc0, !PT ;  /* 0x0000000f0c047812 */ /* 0x000fe400078ec0ff */
[-C--:B------:R-:W-:Y:S02]  /*5de0*/  IADD3 R5, PT, PT, -R16, R3.reuse, RZ ;  /* 0x0000000310057210 */ /* 0x080fe40007ffe1ff */
[----:B------:R-:W-:Y:S02]  /*5df0*/  IADD3 R7, PT, PT, R7, -0x1, RZ ;  /* 0xffffffff07077810 */ /* 0x000fe40007ffe0ff */
[----:B------:R-:W-:Y:S02]  /*5e00*/  IADD3 R4, PT, PT, R4, -0x1, RZ ;  /* 0xffffffff04047810 */ /* 0x000fe40007ffe0ff */
[----:B------:R-:W-:Y:S02]  /*5e10*/  IADD3 R26, PT, PT, R16, -R3, RZ ;  /* 0x80000003101a7210 */ /* 0x000fe40007ffe0ff */
[----:B------:R-:W-:-:S02]  /*5e20*/  ISETP.GT.U32.AND P0, PT, R5, -0x10, PT ;  /* 0xfffffff00500780c */ /* 0x000fc40003f04070 */
[----:B------:R-:W-:Y:S02]  /*5e30*/  ISETP.GE.U32.AND P1, PT, R7, 0x3, PT ;  /* 0x000000030700780c */ /* 0x000fe40003f26070 */
[----:B------:R-:W-:Y:S02]  /*5e40*/  ISETP.GE.U32.AND P2, PT, R4, 0x7, PT ;  /* 0x000000070400780c */ /* 0x000fe40003f46070 */
[----:B------:R-:W-:Y:S02]  /*5e50*/  IADD3 R13, PT, PT, R10, -0x8, RZ ;  /* 0xfffffff80a0d7810 */ /* 0x000fe40007ffe0ff */
[----:B------:R-:W-:Y:S02]  /*5e60*/  LOP3.LUT R16, R16, 0x3, RZ, 0xc0, !PT ;  /* 0x0000000310107812 */ /* 0x000fe400078ec0ff */
[----:B------:R-:W-:-:S07]  /*5e70*/  LOP3.LUT R17, R26, 0xfffffff0, RZ, 0xc0, !PT ;  /* 0xfffffff01a117812 */ /* 0x000fce00078ec0ff */
.L_x_260:
[----:B0-----:R-:W0:Y:S01]  /*5e80*/  LDC.64 R6, c[0x0][0x380] ;  /* 0x0000e000ff067b82 */ /* 0x001e220000000a00 */
[----:B-1----:R-:W1:Y:S01]  /*5e90*/  LDCU UR6, c[0x0][0x3a4] ;  /* 0x00007480ff0677ac */ /* 0x002e620008000800 */
[----:B------:R-:W-:Y:S01]  /*5ea0*/  HFMA2 R19, -RZ, RZ, 0, 0 ;  /* 0x00000000ff137431 */ /* 0x000fe200000001ff */
[----:B------:R-:W-:Y:S02]  /*5eb0*/  MOV R18, 0x7f7fffff ;  /* 0x7f7fffff00127802 */ /* 0x000fe40000000f00 */
[----:B------:R-:W-:Y:S01]  /*5ec0*/  MOV R20, RZ ;  /* 0x000000ff00147202 */ /* 0x000fe20000000f00 */
[----:B-1----:R-:W-:-:S04]  /*5ed0*/  IMAD R5, R2, UR6, RZ ;  /* 0x0000000602057c24 */ /* 0x002fc8000f8e02ff */
[----:B0-----:R-:W-:-:S07]  /*5ee0*/  IMAD.WIDE R6, R5, 0x4, R6 ;  /* 0x0000000405067825 */ /* 0x001fce00078e0206 */
.L_x_257:
[----:B------:R-:W0:Y:S01]  /*5ef0*/  LDC.64 R4, c[0x0][0x388] ;  /* 0x0000e200ff047b82 */ /* 0x000e220000000a00 */
[----:B------:R-:W1:Y:S01]  /*5f00*/  LDCU UR6, c[0x0][0x3a4] ;  /* 0x00007480ff0677ac */ /* 0x000e620008000800 */
[C---:B------:R-:W-:Y:S02]  /*5f10*/  ISETP.GE.U32.AND P4, PT, R13.reuse, 0x8, PT ;  /* 0x000000080d00780c */ /* 0x040fe40003f86070 */
[----:B------:R-:W-:Y:S02]  /*5f20*/  LOP3.LUT P5, RZ, R13, 0x8, RZ, 0xc0, !PT ;  /* 0x000000080dff7812 */ /* 0x000fe400078ac0ff */
[----:B------:R-:W-:Y:S02]  /*5f30*/  LOP3.LUT P3, RZ, R26, 0xf, RZ, 0xc0, !PT ;  /* 0x0000000f1aff7812 */ /* 0x000fe4000786c0ff */
[----:B------:R-:W-:Y:S02]  /*5f40*/  MOV R23, RZ ;  /* 0x000000ff00177202 */ /* 0x000fe40000000f00 */
[----:B------:R-:W-:-:S02]  /*5f50*/  MOV R21, R3 ;  /* 0x0000000300157202 */ /* 0x000fc40000000f00 */
[----:B------:R-:W-:Y:S01]  /*5f60*/  MOV R25, RZ ;  /* 0x000000ff00197202 */ /* 0x000fe20000000f00 */
[----:B-1----:R-:W-:-:S04]  /*5f70*/  IMAD R9, R19, UR6, RZ ;  /* 0x0000000613097c24 */ /* 0x002fc8000f8e02ff */
[----:B0-----:R-:W-:Y:S01]  /*5f80*/  IMAD.WIDE.U32 R4, R9, 0x4, R4 ;  /* 0x0000000409047825 */ /* 0x001fe200078e0004 */
[----:B------:R-:W-:Y:S06]  /*5f90*/  @!P4 BRA `(.L_x_249) ;  /* 0x00000004002cc947 */ /* 0x000fec0003800000 */
[----:B------:R-:W-:Y:S01]  /*5fa0*/  LEA.HI R22, R13, 0x1, RZ, 0x1d ;  /* 0x000000010d167811 */ /* 0x000fe200078fe8ff */
[----:B------:R-:W-:Y:S01]  /*5fb0*/  HFMA2 R23, -RZ, RZ, 0, 0 ;  /* 0x00000000ff177431 */ /* 0x000fe200000001ff */
[----:B------:R-:W-:Y:S01]  /*5fc0*/  MOV R25, RZ ;  /* 0x000000ff00197202 */ /* 0x000fe20000000f00 */
[----:B------:R-:W-:Y:S01]  /*5fd0*/  HFMA2 R27, -RZ, RZ, 0, 0 ;  /* 0x00000000ff1b7431 */ /* 0x000fe200000001ff */
[----:B------:R-:W-:-:S07]  /*5fe0*/  LOP3.LUT R22, R22, 0x3ffffffe, RZ, 0xc0, !PT ;  /* 0x3ffffffe16167812 */ /* 0x000fce00078ec0ff */
.L_x_250:
        /* <DEDUP_REMOVED lines=56> */
[----:B------:R-:W-:-:S04]  /*6370*/  IADD3 R27, PT, PT, R27, 0x2, RZ ;  /* 0x000000021b1b7810 */ /* 0x000fc80007ffe0ff */
[----:B------:R-:W-:Y:S02]  /*6380*/  ISETP.NE.AND P4, PT, R27, R22, PT ;  /* 0x000000161b00720c */ /* 0x000fe40003f85270 */
        /* <DEDUP_REMOVED lines=12> */
.L_x_249:
        /* <DEDUP_REMOVED lines=35> */
.L_x_251:
[----:B------:R-:W-:Y:S05]  /*6680*/  @P0 BRA `(.L_x_252) ;  /* 0x0000000400200947 */ /* 0x000fea0003800000 */
[----:B------:R-:W-:Y:S02]  /*6690*/  MOV R22, RZ ;  /* 0x000000ff00167202 */ /* 0x000fe40000000f00 */
[----:B------:R-:W-:-:S07]  /*66a0*/  MOV R21, R3 ;  /* 0x0000000300157202 */ /* 0x000fce0000000f00 */
.L_x_253:
        /* <DEDUP_REMOVED lines=55> */
[----:B------:R-:W-:Y:S02]  /*6a20*/  ISETP.NE.AND P4, PT, R22, R17, PT ;  /* 0x000000111600720c */ /* 0x000fe40003f85270 */
        /* <DEDUP_REMOVED lines=14> */
.L_x_252:
        /* <DEDUP_REMOVED lines=29> */
[----:B------:R-:W-:Y:S01]  /*6ce0*/  IADD3 R21, PT, PT, R21, 0x8, RZ ;  /* 0x0000000815157810 */ /* 0x000fe20007ffe0ff */
        /* <DEDUP_REMOVED lines=8> */
.L_x_255:
        /* <DEDUP_REMOVED lines=22> */
.L_x_256:
        /* <DEDUP_REMOVED lines=18> */
.L_x_254:
        /* <DEDUP_REMOVED lines=19> */
.L_x_259:
[----:B------:R-:W-:Y:S05]  /*7120*/  BSYNC.RECONVERGENT B0 ;  /* 0x0000000000007941 */ /* 0x000fea0003800200 */
.L_x_258:
[----:B------:R-:W2:Y:S01]  /*7130*/  LDCU UR6, c[0x0][0x360] ;  /* 0x00006c00ff0677ac */ /* 0x000ea20008000800 */
[----:B------:R-:W3:Y:S01]  /*7140*/  LDCU UR7, c[0x0][0x3a0] ;  /* 0x00007400ff0777ac */ /* 0x000ee20008000800 */
[----:B--2---:R-:W-:-:S04]  /*7150*/  IADD3 R2, PT, PT, R2, UR6, RZ ;  /* 0x0000000602027c10 */ /* 0x004fc8000fffe0ff */
[----:B---3--:R-:W-:-:S13]  /*7160*/  ISETP.GE.AND P3, PT, R2, UR7, PT ;  /* 0x0000000702007c0c */ /* 0x008fda000bf66270 */
[----:B------:R-:W-:Y:S05]  /*7170*/  @!P3 BRA `(.L_x_260) ;  /* 0xffffffec0040b947 */ /* 0x000fea000383ffff */
[----:B------:R-:W-:Y:S05]  /*7180*/  EXIT ;  /* 0x000000000000794d */ /* 0x000fea0003800000 */
.L_x_211:
[----:B------:R-:W-:-:S13]  /*7190*/  ISETP.GE.AND P0, PT, R4, R5, PT ;  /* 0x000000050400720c */ /* 0x000fda0003f06270 */
[----:B------:R-:W-:Y:S05]  /*71a0*/  @P0 BRA `(.L_x_261) ;  /* 0x00000020002c0947 */ /* 0x000fea0003800000 */
[----:B------:R-:W-:-:S13]  /*71b0*/  ISETP.NE.AND P0, PT, R3, R10, PT ;  /* 0x0000000a0300720c */ /* 0x000fda0003f05270 */
[----:B------:R-:W-:Y:S05]  /*71c0*/  @P0 BRA `(.L_x_262) ;  /* 0x0000000800bc0947 */ /* 0x000fea0003800000 */
[----:B------:R-:W-:-:S04]  /*71d0*/  IADD3 R3, PT, PT, R10, -0x4, RZ ;  /* 0xfffffffc0a037810 */ /* 0x000fc80007ffe0ff */
[----:B------:R-:W-:-:S04]  /*71e0*/  IADD3 R27, PT, PT, R3, -R4, RZ ;  /* 0x80000004031b7210 */ /* 0x000fc80007ffe0ff */
[----:B------:R-:W-:-:S04]  /*71f0*/  LEA.HI R28, R27, 0x1, RZ, 0x1e ;  /* 0x000000011b1c7811 */ /* 0x000fc800078ff0ff */
[----:B------:R-:W-:-:S07]  /*7200*/  LOP3.LUT R5, R28, 0x7ffffffc, RZ, 0xc0, !PT ;  /* 0x7ffffffc1c057812 */ /* 0x000fce00078ec0ff */
.L_x_270:
[----:B01----:R-:W0:Y:S01]  /*7210*/  LDC.64 R6, c[0x0][0x380] ;  /* 0x0000e000ff067b82 */ /* 0x003e220000000a00 */
[----:B------:R-:W1:Y:S01]  /*7220*/  LDCU UR7, c[0x0][0x3a4] ;  /* 0x00007480ff0777ac */ /* 0x000e620008000800 */
[----:B------:R-:W-:Y:S01]  /*7230*/  HFMA2 R17, -RZ, RZ, 0, 0 ;  /* 0x00000000ff117431 */ /* 0x000fe200000001ff */
[----:B------:R-:W-:Y:S02]  /*7240*/  MOV R16, 0x7f7fffff ;  /* 0x7f7fffff00107802 */ /* 0x000fe40000000f00 */
[----:B------:R-:W-:Y:S01]  /*7250*/  MOV R18, RZ ;  /* 0x000000ff00127202 */ /* 0x000fe20000000f00 */
[----:B-1----:R-:W-:-:S04]  /*7260*/  IMAD R9, R2, UR7, RZ ;  /* 0x0000000702097c24 */ /* 0x002fc8000f8e02ff */
[----:B0-----:R-:W-:-:S07]  /*7270*/  IMAD.WIDE R6, R9, 0x4, R6 ;  /* 0x0000000409067825 */ /* 0x001fce00078e0206 */
.L_x_267:
[----:B------:R-:W0:Y:S01]  /*7280*/  LDC.64 R8, c[0x0][0x388] ;  /* 0x0000e200ff087b82 */ /* 0x000e220000000a00 */
[----:B------:R-:W1:Y:S01]  /*7290*/  LDCU UR7, c[0x0][0x3a4] ;  /* 0x00007480ff0777ac */ /* 0x000e620008000800 */
[----:B------:R-:W-:Y:S02]  /*72a0*/  ISETP.GE.U32.AND P0, PT, R27, 0xc, PT ;  /* 0x0000000c1b00780c */ /* 0x000fe40003f06070 */
[----:B------:R-:W-:Y:S02]  /*72b0*/  LOP3.LUT P1, RZ, R28, 0x3, RZ, 0xc0, !PT ;  /* 0x000000031cff7812 */ /* 0x000fe4000782c0ff */
[----:B------:R-:W-:Y:S02]  /*72c0*/  MOV R21, RZ ;  /* 0x000000ff00157202 */ /* 0x000fe40000000f00 */
[----:B------:R-:W-:Y:S01]  /*72d0*/  MOV R19, R4 ;  /* 0x0000000400137202 */ /* 0x000fe20000000f00 */
[----:B-1----:R-:W-:-:S04]  /*72e0*/  IMAD R11, R17, UR7, RZ ;  /* 0x00000007110b7c24 */ /* 0x002fc8000f8e02ff */
[----:B0-----:R-:W-:Y:S02]  /*72f0*/  IMAD.WIDE R8, R11, 0x4, R8 ;  /* 0x000000040b087825 */ /* 0x001fe400078e0208 */
[----:B------:R-:W-:Y:S05]  /*7300*/  @!P0 BRA `(.L_x_263) ;  /* 0x0000000400208947 */ /* 0x000fea0003800000 */
[----:B------:R-:W-:Y:S02]  /*7310*/  CS2R R20, SRZ ;  /* 0x0000000000147805 */ /* 0x000fe4000001ff00 */
[----:B------:R-:W-:-:S07]  /*7320*/  MOV R19, R4 ;  /* 0x0000000400137202 */ /* 0x000fce0000000f00 */
.L_x_264:
        /* <DEDUP_REMOVED lines=13> */
[----:B--2---:R-:W-:-:S04]  /*7400*/  FADD R22, R22, -R31 ;  /* 0x8000001f16167221 */ /* 0x004fc80000000000 */
[----:B------:R-:W-:Y:S02]  /*7410*/  FFMA R31, R22, R22, R21 ;  /* 0x00000016161f7223 */ /* 0x000fe40000000015 */
[----:B------:R-:W2:Y:S01]  /*7420*/  LDG.E R21, desc[UR4][R12.64+0x14] ;  /* 0x000014040c157981 */ /* 0x000ea2000c1e1900 */
[----:B---3--:R-:W-:-:S03]  /*7430*/  FADD R32, R32, -R33 ;  /* 0x8000002120207221 */ /* 0x008fc60000000000 */
[----:B------:R-:W2:Y:S01]  /*7440*/  LDG.E R22, desc[UR4][R10.64+0x14] ;  /* 0x000014040a167981 */ /* 0x000ea2000c1e1900 */
[----:B------:R-:W-:Y:S01]  /*7450*/  FFMA R32, R32, R32, R31 ;  /* 0x0000002020207223 */ /* 0x000fe2000000001f */
[----:B----4-:R-:W-:Y:S02]  /*7460*/  FADD R31, R29, -R30 ;  /* 0x8000001e1d1f7221 */ /* 0x010fe40000000000 */
[----:B------:R-:W3:Y:S04]  /*7470*/  LDG.E R30, desc[UR4][R12.64+0x18] ;  /* 0x000018040c1e7981 */ /* 0x000ee8000c1e1900 */
[----:B------:R-:W3:Y:S01]  /*7480*/  LDG.E R29, desc[UR4][R10.64+0x18] ;  /* 0x000018040a1d7981 */ /* 0x000ee2000c1e1900 */
[----:B-----5:R-:W-:-:S03]  /*7490*/  FADD R33, R26, -R25 ;  /* 0x800000191a217221 */ /* 0x020fc60000000000 */
[----:B------:R-:W4:Y:S01]  /*74a0*/  LDG.E R25, desc[UR4][R12.64+0x20] ;  /* 0x000020040c197981 */ /* 0x000f22000c1e1900 */
[----:B------:R-:W-:-:S03]  /*74b0*/  FFMA R34, R31, R31, R32 ;  /* 0x0000001f1f227223 */ /* 0x000fc60000000020 */
[----:B------:R-:W4:Y:S04]  /*74c0*/  LDG.E R26, desc[UR4][R10.64+0x20] ;  /* 0x000020040a1a7981 */ /* 0x000f28000c1e1900 */
[----:B------:R-:W5:Y:S04]  /*74d0*/  LDG.E R31, desc[UR4][R12.64+0x1c] ;  /* 0x00001c040c1f7981 */ /* 0x000f68000c1e1900 */
[----:B------:R-:W5:Y:S01]  /*74e0*/  LDG.E R32, desc[UR4][R10.64+0x1c] ;  /* 0x00001c040a207981 */ /* 0x000f62000c1e1900 */
[----:B------:R-:W-:Y:S01]  /*74f0*/  FFMA R34, R33, R33, R34 ;  /* 0x0000002121227223 */ /* 0x000fe20000000022 */
[----:B------:R-:W-:-:S02]  /*7500*/  FADD R33, R23, -R24 ;  /* 0x8000001817217221 */ /* 0x000fc40000000000 */
[----:B------:R-:W5:Y:S04]  /*7510*/  LDG.E R24, desc[UR4][R12.64+0x24] ;  /* 0x000024040c187981 */ /* 0x000f68000c1e1900 */
[----:B------:R-:W5:Y:S01]  /*7520*/  LDG.E R23, desc[UR4][R10.64+0x24] ;  /* 0x000024040a177981 */ /* 0x000f62000c1e1900 */
[----:B------:R-:W-:-:S03]  /*7530*/  FFMA R34, R33, R33, R34 ;  /* 0x0000002121227223 */ /* 0x000fc60000000022 */
[----:B------:R-:W5:Y:S01]  /*7540*/  LDG.E R33, desc[UR4][R12.64+0x30] ;  /* 0x000030040c217981 */ /* 0x000f62000c1e1900 */
[----:B--2---:R-:W-:-:S03]  /*7550*/  FADD R21, R21, -R22 ;  /* 0x8000001615157221 */ /* 0x004fc60000000000 */
[----:B------:R-:W2:Y:S01]  /*7560*/  LDG.E R22, desc[UR4][R12.64+0x28] ;  /* 0x000028040c167981 */ /* 0x000ea2000c1e1900 */
[----:B------:R-:W-:-:S03]  /*7570*/  FFMA R34, R21, R21, R34 ;  /* 0x0000001515227223 */ /* 0x000fc60000000022 */
[----:B------:R-:W2:Y:S01]  /*7580*/  LDG.E R21, desc[UR4][R10.64+0x28] ;  /* 0x000028040a157981 */ /* 0x000ea2000c1e1900 */
[----:B---3--:R-:W-:-:S04]  /*7590*/  FADD R29, R30, -R29 ;  /* 0x8000001d1e1d7221 */ /* 0x008fc80000000000 */
[----:B------:R-:W-:Y:S01]  /*75a0*/  FFMA R34, R29, R29, R34 ;  /* 0x0000001d1d227223 */ /* 0x000fe20000000022 */
[----:B----4-:R-:W-:Y:S02]  /*75b0*/  FADD R30, R25, -R26 ;  /* 0x8000001a191e7221 */ /* 0x010fe40000000000 */
[----:B------:R-:W3:Y:S04]  /*75c0*/  LDG.E R25, desc[UR4][R12.64+0x2c] ;  /* 0x00002c040c197981 */ /* 0x000ee8000c1e1900 */
[----:B------:R-:W3:Y:S01]  /*75d0*/  LDG.E R26, desc[UR4][R10.64+0x2c] ;  /* 0x00002c040a1a7981 */ /* 0x000ee2000c1e1900 */
[----:B-----5:R-:W-:-:S03]  /*75e0*/  FADD R31, R31, -R32 ;  /* 0x800000201f1f7221 */ /* 0x020fc60000000000 */
[----:B------:R-:W4:Y:S01]  /*75f0*/  LDG.E R32, desc[UR4][R10.64+0x30] ;  /* 0x000030040a207981 */ /* 0x000f22000c1e1900 */
[----:B------:R-:W-:-:S03]  /*7600*/  FFMA R29, R31, R31, R34 ;  /* 0x0000001f1f1d7223 */ /* 0x000fc60000000022 */
[----:B------:R-:W5:Y:S04]  /*7610*/  LDG.E R31, desc[UR4][R12.64+0x34] ;  /* 0x000034040c1f7981 */ /* 0x000f68000c1e1900 */
[----:B------:R-:W5:Y:S01]  /*7620*/  LDG.E R34, desc[UR4][R10.64+0x34] ;  /* 0x000034040a227981 */ /* 0x000f62000c1e1900 */
[----:B------:R-:W-:Y:S01]  /*7630*/  FFMA R29, R30, R30, R29 ;  /* 0x0000001e1e1d7223 */ /* 0x000fe2000000001d */
[----:B------:R-:W-:Y:S02]  /*7640*/  FADD R36, R24, -R23 ;  /* 0x8000001718247221 */ /* 0x000fe40000000000 */
[----:B------:R-:W5:Y:S04]  /*7650*/  LDG.E R30, desc[UR4][R12.64+0x38] ;  /* 0x000038040c1e7981 */ /* 0x000f68000c1e1900 */
[----:B------:R-:W5:Y:S04]  /*7660*/  LDG.E R23, desc[UR4][R10.64+0x38] ;  /* 0x000038040a177981 */ /* 0x000f68000c1e1900 */
[----:B------:R-:W5:Y:S01]  /*7670*/  LDG.E R24, desc[UR4][R10.64+0x3c] ;  /* 0x00003c040a187981 */ /* 0x000f62000c1e1900 */
[----:B------:R-:W-:Y:S01]  /*7680*/  FFMA R36, R36, R36, R29 ;  /* 0x0000002424247223 */ /* 0x000fe2000000001d */
[----:B------:R-:W-:-:S04]  /*7690*/  IADD3 R20, PT, PT, R20, 0x4, RZ ;  /* 0x0000000414147810 */ /* 0x000fc80007ffe0ff */
[----:B------:R-:W-:Y:S02]  /*76a0*/  ISETP.NE.AND P0, PT, R20, R5, PT ;  /* 0x000000051400720c */ /* 0x000fe40003f05270 */
        /* <DEDUP_REMOVED lines=9> */
[----:B------:R-:W-:Y:S01]  /*7740*/  FADD R23, R30, -R23 ;  /* 0x800000171e177221 */ /* 0x000fe20000000000 */
[----:B------:R-:W-:-:S03]  /*7750*/  FADD R24, R35, -R24 ;  /* 0x8000001823187221 */ /* 0x000fc60000000000 */
[----:B------:R-:W-:-:S04]  /*7760*/  FFMA R21, R23, R23, R36 ;  /* 0x0000001717157223 */ /* 0x000fc80000000024 */
[----:B------:R-:W-:Y:S01]  /*7770*/  FFMA R21, R24, R24, R21 ;  /* 0x0000001818157223 */ /* 0x000fe20000000015 */
[----:B------:R-:W-:Y:S06]  /*7780*/  @P0 BRA `(.L_x_264) ;  /* 0xfffffff800e80947 */ /* 0x000fec000383ffff */
.L_x_263:
[----:B------:R-:W-:Y:S05]  /*7790*/  @!P1 BRA `(.L_x_265) ;  /* 0x0000000000e49947 */ /* 0x000fea0003800000 */
[----:B------:R-:W-:Y:S02]  /*77a0*/  LOP3.LUT P0, RZ, R27, 0xc, RZ, 0xc0, !PT ;  /* 0x0000000c1bff7812 */ /* 0x000fe4000780c0ff */
[----:B------:R-:W-:-:S11]  /*77b0*/  LOP3.LUT P1, RZ, R3, 0x4, RZ, 0xc0, !PT ;  /* 0x0000000403ff7812 */ /* 0x000fd6000782c0ff */
        /* <DEDUP_REMOVED lines=36> */
.L_x_266:
        /* <DEDUP_REMOVED lines=19> */
.L_x_265:
        /* <DEDUP_REMOVED lines=19> */
.L_x_269:
[----:B------:R-:W-:Y:S05]  /*7c60*/  BSYNC.RECONVERGENT B0 ;  /* 0x0000000000007941 */ /* 0x000fea0003800200 */
.L_x_268:
[----:B------:R-:W2:Y:S01]  /*7c70*/  LDCU UR7, c[0x0][0x3a0] ;  /* 0x00007400ff0777ac */ /* 0x000ea20008000800 */
[----:B------:R-:W-:-:S04]  /*7c80*/  IADD3 R2, PT, PT, R2, UR6, RZ ;  /* 0x0000000602027c10 */ /* 0x000fc8000fffe0ff */
[----:B--2---:R-:W-:-:S13]  /*7c90*/  ISETP.GE.AND P0, PT, R2, UR7, PT ;  /* 0x0000000702007c0c */ /* 0x004fda000bf06270 */
[----:B------:R-:W-:Y:S05]  /*7ca0*/  @!P0 BRA `(.L_x_270) ;  /* 0xfffffff400588947 */ /* 0x000fea000383ffff */
[----:B------:R-:W-:Y:S05]  /*7cb0*/  EXIT ;  /* 0x000000000000794d */ /* 0x000fea0003800000 */
.L_x_262:
[----:B0-----:R-:W-:Y:S02]  /*7cc0*/  VIADDMNMX R6, R3, 0x1, R10, !PT ;  /* 0x0000000103067846 */ /* 0x001fe4000780010a */
[C---:B------:R-:W-:Y:S02]  /*7cd0*/  LOP3.LUT R7, R10.reuse, 0x4, RZ, 0xc0, !PT ;  /* 0x000000040a077812 */ /* 0x040fe400078ec0ff */
        /* <DEDUP_REMOVED lines=12> */
[----:B------:R-:W-:Y:S02]  /*7da0*/  IADD3 R10, PT, PT, -R4, -0x4, R10 ;  /* 0xfffffffc040a7810 */ /* 0x000fe40007ffe10a */
[----:B------:R-:W-:Y:S02]  /*7db0*/  LOP3.LUT R11, R6, 0x3, RZ, 0xc0, !PT ;  /* 0x00000003060b7812 */ /* 0x000fe400078ec0ff */
[----:B------:R-:W-:-:S07]  /*7dc0*/  LOP3.LUT R12, R19, 0xfffffff0, RZ, 0xc0, !PT ;  /* 0xfffffff0130c7812 */ /* 0x000fce00078ec0ff */
.L_x_283:
[----:B01----:R-:W0:Y:S01]  /*7dd0*/  LDC.64 R6, c[0x0][0x380] ;  /* 0x0000e000ff067b82 */ /* 0x003e220000000a00 */
[----:B------:R-:W1:Y:S01]  /*7de0*/  LDCU UR6, c[0x0][0x3a4] ;  /* 0x00007480ff0677ac */ /* 0x000e620008000800 */
[----:B------:R-:W-:Y:S02]  /*7df0*/  MOV R13, 0x7f7fffff ;  /* 0x7f7fffff000d7802 */ /* 0x000fe40000000f00 */
[----:B------:R-:W-:Y:S01]  /*7e00*/  CS2R R16, SRZ ;  /* 0x0000000000107805 */ /* 0x000fe2000001ff00 */
[----:B-1----:R-:W-:-:S04]  /*7e10*/  IMAD R9, R2, UR6, RZ ;  /* 0x0000000602097c24 */ /* 0x002fc8000f8e02ff */
[----:B0-----:R-:W-:-:S07]  /*7e20*/  IMAD.WIDE R6, R9, 0x4, R6 ;  /* 0x0000000409067825 */ /* 0x001fce00078e0206 */
.L_x_280:
[----:B------:R-:W0:Y:S01]  /*7e30*/  LDC R27, c[0x0][0x3a4] ;  /* 0x0000e900ff1b7b82 */ /* 0x000e220000000800 */
[C---:B------:R-:W-:Y:S02]  /*7e40*/  ISETP.GE.U32.AND P3, PT, R10.reuse, 0xc, PT ;  /* 0x0000000c0a00780c */ /* 0x040fe40003f66070 */
[----:B------:R-:W-:Y:S02]  /*7e50*/  LEA.HI R18, R10, 0x1, RZ, 0x1e ;  /* 0x000000010a127811 */ /* 0x000fe400078ff0ff */
[----:B------:R-:W-:Y:S02]  /*7e60*/  MOV R25, R4 ;  /* 0x0000000400197202 */ /* 0x000fe40000000f00 */
[----:B------:R-:W-:Y:S01]  /*7e70*/  LOP3.LUT P4, RZ, R18, 0x3, RZ, 0xc0, !PT ;  /* 0x0000000312ff7812 */ /* 0x000fe2000788c0ff */
[----:B------:R-:W1:Y:S01]  /*7e80*/  LDC.64 R8, c[0x0][0x388] ;  /* 0x0000e200ff087b82 */ /* 0x000e620000000a00 */
[----:B------:R-:W-:Y:S02]  /*7e90*/  HFMA2 R18, -RZ, RZ, 0, 0 ;  /* 0x00000000ff127431 */ /* 0x000fe400000001ff */
[----:B0-----:R-:W-:-:S04]  /*7ea0*/  IMAD R21, R16, R27, RZ ;  /* 0x0000001b10157224 */ /* 0x001fc800078e02ff */
[----:B-1----:R-:W-:Y:S01]  /*7eb0*/  IMAD.WIDE R8, R21, 0x4, R8 ;  /* 0x0000000415087825 */ /* 0x002fe200078e0208 */
[----:B------:R-:W-:Y:S06]  /*7ec0*/  @!P3 BRA `(.L_x_271) ;  /* 0x00000004002cb947 */ /* 0x000fec0003800000 */
[----:B------:R-:W-:Y:S02]  /*7ed0*/  LEA.HI R24, R10, 0x1, RZ, 0x1e ;  /* 0x000000010a187811 */ /* 0x000fe400078ff0ff */
[----:B------:R-:W-:Y:S02]  /*7ee0*/  MOV R29, RZ ;  /* 0x000000ff001d7202 */ /* 0x000fe40000000f00 */
[----:B------:R-:W-:Y:S02]  /*7ef0*/  MOV R18, RZ ;  /* 0x000000ff00127202 */ /* 0x000fe40000000f00 */
[----:B------:R-:W-:Y:S02]  /*7f00*/  MOV R25, R4 ;  /* 0x0000000400197202 */ /* 0x000fe40000000f00 */
[----:B------:R-:W-:-:S07]  /*7f10*/  LOP3.LUT R24, R24, 0x7ffffffc, RZ, 0xc0, !PT ;  /* 0x7ffffffc18187812 */ /* 0x000fce00078ec0ff */
.L_x_272:
        /* <DEDUP_REMOVED lines=45> */
[----:B------:R-:W-:Y:S01]  /*81f0*/  FFMA R37, R26, R26, R37 ;  /* 0x0000001a1a257223 */ /* 0x000fe20000000025 */
[----:B--2---:R-:W-:Y:S02]  /*8200*/  FADD R28, R28, -R33 ;  /* 0x800000211c1c7221 */ /* 0x004fe40000000000 */
[----:B------:R-:W2:Y:S01]  /*8210*/  LDG.E R33, desc[UR4][R20.64+0x30] ;  /* 0x0000300414217981 */ /* 0x000ea2000c1e1900 */
[----:B-----5:R-:W-:Y:S01]  /*8220*/  FADD R30, R35, -R30 ;  /* 0x8000001e231e7221 */ /* 0x020fe20000000000 */
[----:B------:R-:W-:Y:S02]  /*8230*/  FFMA R37, R28, R28, R37 ;  /* 0x0000001c1c257223 */ /* 0x000fe40000000025 */
[----:B------:R-:W4:Y:S02]  /*8240*/  LDG.E R35, desc[UR4][R22.64+0x34] ;  /* 0x0000340416237981 */ /* 0x000f24000c1e1900 */
[----:B------:R-:W-:-:S02]  /*8250*/  FFMA R26, R30, R30, R37 ;  /* 0x0000001e1e1a7223 */ /* 0x000fc40000000025 */
[----:B------:R-:W5:Y:S04]  /*8260*/  LDG.E R28, desc[UR4][R20.64+0x38] ;  /* 0x00003804141c7981 */ /* 0x000f68000c1e1900 */
[----:B------:R-:W4:Y:S01]  /*8270*/  LDG.E R30, desc[UR4][R20.64+0x34] ;  /* 0x00003404141e7981 */ /* 0x000f22000c1e1900 */
[----:B---3--:R-:W-:-:S03]  /*8280*/  FADD R18, R18, -R31 ;  /* 0x8000001f12127221 */ /* 0x008fc60000000000 */
[----:B------:R-:W5:Y:S04]  /*8290*/  LDG.E R31, desc[UR4][R22.64+0x38] ;  /* 0x00003804161f7981 */ /* 0x000f68000c1e1900 */
[----:B------:R-:W3:Y:S01]  /*82a0*/  LDG.E R37, desc[UR4][R22.64+0x3c] ;  /* 0x00003c0416257981 */ /* 0x000ee2000c1e1900 */
[----:B------:R-:W-:Y:S01]  /*82b0*/  IADD3 R29, PT, PT, R29, 0x4, RZ ;  /* 0x000000041d1d7810 */ /* 0x000fe20007ffe0ff */
[----:B------:R-:W-:-:S03]  /*82c0*/  FFMA R26, R18, R18, R26 ;  /* 0x00000012121a7223 */ /* 0x000fc6000000001a */
[----:B------:R-:W-:Y:S02]  /*82d0*/  ISETP.NE.AND P3, PT, R29, R24, PT ;  /* 0x000000181d00720c */ /* 0x000fe40003f65270 */
[----:B------:R-:W-:Y:S01]  /*82e0*/  IADD3 R25, PT, PT, R25, 0x10, RZ ;  /* 0x0000001019197810 */ /* 0x000fe20007ffe0ff */
[----:B--2---:R-:W-:-:S04]  /*82f0*/  FADD R33, R33, -R32 ;  /* 0x8000002021217221 */ /* 0x004fc80000000000 */
[----:B------:R-:W-:Y:S01]  /*8300*/  FFMA R33, R33, R33, R26 ;  /* 0x0000002121217223 */ /* 0x000fe2000000001a */
[----:B----4-:R-:W-:-:S04]  /*8310*/  FADD R30, R30, -R35 ;  /* 0x800000231e1e7221 */ /* 0x010fc80000000000 */
[----:B------:R-:W-:Y:S01]  /*8320*/  FFMA R33, R30, R30, R33 ;  /* 0x0000001e1e217223 */ /* 0x000fe20000000021 */
[----:B-----5:R-:W-:Y:S01]  /*8330*/  FADD R28, R28, -R31 ;  /* 0x8000001f1c1c7221 */ /* 0x020fe20000000000 */
[----:B---3--:R-:W-:-:S03]  /*8340*/  FADD R34, R34, -R37 ;  /* 0x8000002522227221 */ /* 0x008fc60000000000 */
[----:B------:R-:W-:-:S04]  /*8350*/  FFMA R33, R28, R28, R33 ;  /* 0x0000001c1c217223 */ /* 0x000fc80000000021 */
[----:B------:R-:W-:Y:S01]  /*8360*/  FFMA R18, R34, R34, R33 ;  /* 0x0000002222127223 */ /* 0x000fe20000000021 */
[----:B------:R-:W-:Y:S06]  /*8370*/  @P3 BRA `(.L_x_272) ;  /* 0xfffffff800e83947 */ /* 0x000fec000383ffff */
.L_x_271:
        /* <DEDUP_REMOVED lines=27> */
[----:B----4-:R-:W-:-:S04]  /*8530*/  FADD R29, R29, -R32 ;  /* 0x800000201d1d7221 */ /* 0x010fc80000000000 */
[----:B------:R-:W-:Y:S01]  /*8540*/  FFMA R29, R29, R29, R34 ;  /* 0x0000001d1d1d7223 */ /* 0x000fe20000000022 */
[----:B------:R-:W-:Y:S01]  /*8550*/  IADD3 R25, PT, PT, R25, 0x8, RZ ;  /* 0x0000000819197810 */ /* 0x000fe20007ffe0ff */
[----:B-----5:R-:W-:Y:S01]  /*8560*/  FADD R30, R30, -R37 ;  /* 0x800000251e1e7221 */ /* 0x020fe20000000000 */
[----:B--2---:R-:W-:-:S04]  /*8570*/  FADD R28, R28, -R33 ;  /* 0x800000211c1c7221 */ /* 0x004fc80000000000 */
[----:B------:R-:W-:Y:S01]  /*8580*/  FFMA R29, R28, R28, R29 ;  /* 0x0000001c1c1d7223 */ /* 0x000fe2000000001d */
[----:B------:R-:W-:Y:S01]  /*8590*/  FADD R18, R27, -R18 ;  /* 0x800000121b127221 */ /* 0x000fe20000000000 */
[----:B---3--:R-:W-:-:S03]  /*85a0*/  FADD R26, R26, -R31 ;  /* 0x8000001f1a1a7221 */ /* 0x008fc60000000000 */
[----:B------:R-:W-:Y:S01]  /*85b0*/  FFMA R29, R18, R18, R29 ;  /* 0x00000012121d7223 */ /* 0x000fe2000000001d */
[----:B------:R-:W-:-:S03]  /*85c0*/  FADD R24, R24, -R35 ;  /* 0x8000002318187221 */ /* 0x000fc60000000000 */
[----:B------:R-:W-:-:S04]  /*85d0*/  FFMA R29, R26, R26, R29 ;  /* 0x0000001a1a1d7223 */ /* 0x000fc8000000001d */
[----:B------:R-:W-:-:S04]  /*85e0*/  FFMA R29, R24, R24, R29 ;  /* 0x00000018181d7223 */ /* 0x000fc8000000001d */
[----:B------:R-:W-:-:S07]  /*85f0*/  FFMA R18, R30, R30, R29 ;  /* 0x0000001e1e127223 */ /* 0x000fce000000001d */
.L_x_274:
        /* <DEDUP_REMOVED lines=19> */
.L_x_273:
[----:B------:R-:W-:Y:S02]  /*8730*/  LOP3.LUT P4, RZ, R19, 0xf, RZ, 0xc0, !PT ;  /* 0x0000000f13ff7812 */ /* 0x000fe4000788c0ff */
[----:B------:R-:W-:Y:S01]  /*8740*/  MOV R25, R3 ;  /* 0x0000000300197202 */ /* 0x000fe20000000f00 */
[----:B------:R-:W-:Y:S10]  /*8750*/  @P0 BRA `(.L_x_275) ;  /* 0x0000000400200947 */ /* 0x000ff40003800000 */
[----:B------:R-:W-:Y:S01]  /*8760*/  HFMA2 R27, -RZ, RZ, 0, 0 ;  /* 0x00000000ff1b7431 */ /* 0x000fe200000001ff */
[----:B------:R-:W-:-:S07]  /*8770*/  MOV R25, R3 ;  /* 0x0000000300197202 */ /* 0x000fce0000000f00 */
.L_x_276:
        /* <DEDUP_REMOVED lines=46> */
[----:B------:R-:W-:-:S03]  /*8a60*/  FFMA R26, R35, R35, R32 ;  /* 0x00000023231a7223 */ /* 0x000fc60000000020 */
[----:B------:R-:W4:Y:S01]  /*8a70*/  LDG.E R32, desc[UR4][R22.64+0x30] ;  /* 0x0000300416207981 */ /* 0x000f22000c1e1900 */
[----:B-----5:R-:W-:-:S03]  /*8a80*/  FADD R37, R37, -R30 ;  /* 0x8000001e25257221 */ /* 0x020fc60000000000 */
[----:B------:R-:W5:Y:S04]  /*8a90*/  LDG.E R30, desc[UR4][R20.64+0x34] ;  /* 0x00003404141e7981 */ /* 0x000f68000c1e1900 */
[----:B------:R-:W5:Y:S01]  /*8aa0*/  LDG.E R35, desc[UR4][R22.64+0x34] ;  /* 0x0000340416237981 */ /* 0x000f62000c1e1900 */
[----:B------:R-:W-:-:S03]  /*8ab0*/  FADD R18, R29, -R18 ;  /* 0x800000121d127221 */ /* 0x000fc60000000000 */
[----:B------:R-:W2:Y:S01]  /*8ac0*/  LDG.E R29, desc[UR4][R22.64+0x38] ;  /* 0x00003804161d7981 */ /* 0x000ea2000c1e1900 */
[----:B------:R-:W-:-:S03]  /*8ad0*/  FFMA R26, R37, R37, R26 ;  /* 0x00000025251a7223 */ /* 0x000fc6000000001a */
[----:B------:R-:W2:Y:S01]  /*8ae0*/  LDG.E R37, desc[UR4][R22.64+0x3c] ;  /* 0x00003c0416257981 */ /* 0x000ea2000c1e1900 */
[----:B------:R-:W-:Y:S01]  /*8af0*/  FFMA R26, R18, R18, R26 ;  /* 0x00000012121a7223 */ /* 0x000fe2000000001a */
[----:B---3--:R-:W-:Y:S01]  /*8b00*/  FADD R31, R24, -R31 ;  /* 0x8000001f181f7221 */ /* 0x008fe20000000000 */
[----:B------:R-:W-:-:S03]  /*8b10*/  IADD3 R27, PT, PT, R27, 0x10, RZ ;  /* 0x000000101b1b7810 */ /* 0x000fc60007ffe0ff */
[----:B------:R-:W-:Y:S01]  /*8b20*/  FFMA R26, R31, R31, R26 ;  /* 0x0000001f1f1a7223 */ /* 0x000fe2000000001a */
[----:B------:R-:W-:Y:S02]  /*8b30*/  ISETP.NE.AND P3, PT, R27, R12, PT ;  /* 0x0000000c1b00720c */ /* 0x000fe40003f65270 */
[----:B------:R-:W-:Y:S01]  /*8b40*/  IADD3 R25, PT, PT, R25, 0x10, RZ ;  /* 0x0000001019197810 */ /* 0x000fe20007ffe0ff */
[----:B----4-:R-:W-:-:S04]  /*8b50*/  FADD R33, R33, -R32 ;  /* 0x8000002021217221 */ /* 0x010fc80000000000 */
[----:B------:R-:W-:Y:S01]  /*8b60*/  FFMA R26, R33, R33, R26 ;  /* 0x00000021211a7223 */ /* 0x000fe2000000001a */
[----:B-----5:R-:W-:-:S04]  /*8b70*/  FADD R35, R30, -R35 ;  /* 0x800000231e237221 */ /* 0x020fc80000000000 */
[----:B------:R-:W-:Y:S01]  /*8b80*/  FFMA R26, R35, R35, R26 ;  /* 0x00000023231a7223 */ /* 0x000fe2000000001a */
[----:B--2---:R-:W-:Y:S01]  /*8b90*/  FADD R29, R28, -R29 ;  /* 0x8000001d1c1d7221 */ /* 0x004fe20000000000 */
[----:B------:R-:W-:-:S03]  /*8ba0*/  FADD R37, R34, -R37 ;  /* 0x8000002522257221 */ /* 0x000fc60000000000 */
[----:B------:R-:W-:-:S04]  /*8bb0*/  FFMA R26, R29, R29, R26 ;  /* 0x0000001d1d1a7223 */ /* 0x000fc8000000001a */
[----:B------:R-:W-:Y:S01]  /*8bc0*/  FFMA R18, R37, R37, R26 ;  /* 0x0000002525127223 */ /* 0x000fe2000000001a */
[----:B------:R-:W-:Y:S06]  /*8bd0*/  @P3 BRA `(.L_x_276) ;  /* 0xfffffff800e83947 */ /* 0x000fec000383ffff */
.L_x_275:
        /* <DEDUP_REMOVED lines=38> */
.L_x_278:
        /* <DEDUP_REMOVED lines=22> */
.L_x_279:
        /* <DEDUP_REMOVED lines=18> */
.L_x_277:
        /* <DEDUP_REMOVED lines=19> */
.L_x_282:
[----:B------:R-:W-:Y:S05]  /*91f0*/  BSYNC.RECONVERGENT B0 ;  /* 0x0000000000007941 */ /* 0x000fea0003800200 */
.L_x_281:
[----:B------:R-:W2:Y:S01]  /*9200*/  LDCU UR6, c[0x0][0x360] ;  /* 0x00006c00ff0677ac */ /* 0x000ea20008000800 */
[----:B------:R-:W3:Y:S01]  /*9210*/  LDCU UR7, c[0x0][0x3a0] ;  /* 0x00007400ff0777ac */ /* 0x000ee20008000800 */
[----:B--2---:R-:W-:-:S04]  /*9220*/  IADD3 R2, PT, PT, R2, UR6, RZ ;  /* 0x0000000602027c10 */ /* 0x004fc8000fffe0ff */
[----:B---3--:R-:W-:-:S13]  /*9230*/  ISETP.GE.AND P3, PT, R2, UR7, PT ;  /* 0x0000000702007c0c */ /* 0x008fda000bf66270 */
[----:B------:R-:W-:Y:S05]  /*9240*/  @!P3 BRA `(.L_x_283) ;  /* 0xffffffe800e0b947 */ /* 0x000fea000383ffff */
[----:B------:R-:W-:Y:S05]  /*9250*/  EXIT ;  /* 0x000000000000794d */ /* 0x000fea0003800000 */
.L_x_261:
[----:B------:R-:W-:-:S13]  /*9260*/  ISETP.NE.AND P0, PT, R3, R10, PT ;  /* 0x0000000a0300720c */ /* 0x000fda0003f05270 */
[----:B------:R-:W-:Y:S05]  /*9270*/  @P0 BRA `(.L_x_284) ;  /* 0x0000000400080947 */ /* 0x000fea0003800000 */
[----:B------:R-:W1:Y:S02]  /*9280*/  LDC R3, c[0x0][0x3a8] ;  /* 0x0000ea00ff037b82 */ /* 0x000e640000000800 */
[----:B-1----:R-:W-:-:S07]  /*9290*/  LOP3.LUT R3, R3, 0x7ffffffc, RZ, 0xc0, !PT ;  /* 0x7ffffffc03037812 */ /* 0x002fce00078ec0ff */
.L_x_291:
[----:B-1----:R-:W1:Y:S01]  /*92a0*/  LDCU UR7, c[0x0][0x3a8] ;  /* 0x00007500ff0777ac */ /* 0x002e620008000800 */
[----:B0-----:R-:W-:Y:S01]  /*92b0*/  HFMA2 R7, -RZ, RZ, 0, 0 ;  /* 0x00000000ff077431 */ /* 0x001fe200000001ff */
[----:B-1----:R-:W-:-:S09]  /*92c0*/  UISETP.GE.U32.AND UP0, UPT, UR7, 0x4, UPT ;  /* 0x000000040700788c */ /* 0x002fd2000bf06070 */
[----:B------:R-:W-:Y:S05]  /*92d0*/  BRA.U !UP0, `(.L_x_285) ;  /* 0x0000000108b07547 */ /* 0x000fea000b800000 */
[----:B------:R-:W-:Y:S02]  /*92e0*/  ISETP.GT.AND P0, PT, R3, RZ, PT ;  /* 0x000000ff0300720c */ /* 0x000fe40003f04270 */
[----:B------:R-:W-:Y:S02]  /*92f0*/  CS2R R6, SRZ ;  /* 0x0000000000067805 */ /* 0x000fe4000001ff00 */
[----:B------:R-:W-:-:S09]  /*9300*/  MOV R4, 0x7f7fffff ;  /* 0x7f7fffff00047802 */ /* 0x000fd20000000f00 */
[----:B------:R-:W-:Y:S05]  /*9310*/  @!P0 BRA `(.L_x_286) ;  /* 0x0000000000888947 */ /* 0x000fea0003800000 */
[----:B------:R-:W-:Y:S02]  /*9320*/  IADD3 R5, PT, PT, R3, -R6, RZ ;  /* 0x8000000603057210 */ /* 0x000fe40007ffe0ff */
[----:B------:R-:W-:Y:S02]  /*9330*/  PLOP3.LUT P0, PT, PT, PT, PT, 0x80, 0x8 ;  /* 0x000000000008781c */ /* 0x000fe40003f0f070 */
[----:B------:R-:W-:-:S13]  /*9340*/  ISETP.GT.AND P1, PT, R5, 0xc, PT ;  /* 0x0000000c0500780c */ /* 0x000fda0003f24270 */
[----:B------:R-:W-:Y:S05]  /*9350*/  @!P1 BRA `(.L_x_287) ;  /* 0x0000000000449947 */ /* 0x000fea0003800000 */
[----:B------:R-:W-:Y:S02]  /*9360*/  PLOP3.LUT P0, PT, PT, PT, PT, 0x8, 0x80 ;  /* 0x000000000080781c */ /* 0x000fe40003f0e170 */
[----:B------:R-:W-:-:S11]  /*9370*/  IADD3 R5, PT, PT, R3, -0xc, RZ ;  /* 0xfffffff403057810 */ /* 0x000fd60007ffe0ff */
.L_x_288:
[----:B------:R-:W-:-:S04]  /*9380*/  FSETP.GT.AND P1, PT, R4, RZ, PT ;  /* 0x000000ff0400720b */ /* 0x000fc80003f24000 */
[----:B------:R-:W-:Y:S02]  /*9390*/  FSEL R4, R4, RZ, !P1 ;  /* 0x000000ff04047208 */ /* 0x000fe40004800000 */
[----:B------:R-:W-:Y:S02]  /*93a0*/  SEL R7, R6, R7, P1 ;  /* 0x0000000706077207 */ /* 0x000fe40000800000 */
[----:B------:R-:W-:-:S04]  /*93b0*/  FSETP.GT.AND P2, PT, R4, RZ, PT ;  /* 0x000000ff0400720b */ /* 0x000fc80003f44000 */
[----:B------:R-:W-:-:S04]  /*93c0*/  FSEL R4, R4, RZ, !P2 ;  /* 0x000000ff04047208 */ /* 0x000fc80005000000 */
[----:B------:R-:W-:-:S04]  /*93d0*/  FSETP.GT.AND P3, PT, R4, RZ, PT ;  /* 0x000000ff0400720b */ /* 0x000fc80003f64000 */
[----:B------:R-:W-:Y:S02]  /*93e0*/  FSEL R4, R4, RZ, !P3 ;  /* 0x000000ff04047208 */ /* 0x000fe40005800000 */
[----:B------:R-:W-:Y:S02]  /*93f0*/  @P2 IADD3 R7, PT, PT, R6, 0x4, RZ ;  /* 0x0000000406072810 */ /* 0x000fe40007ffe0ff */
[----:B------:R-:W-:-:S04]  /*9400*/  FSETP.GT.AND P4, PT, R4, RZ, PT ;  /* 0x000000ff0400720b */ /* 0x000fc80003f84000 */
[----:B------:R-:W-:Y:S02]  /*9410*/  FSEL R4, R4, RZ, !P4 ;  /* 0x000000ff04047208 */ /* 0x000fe40006000000 */
[----:B------:R-:W-:-:S07]  /*9420*/  @P3 IADD3 R7, PT, PT, R6, 0x8, RZ ;  /* 0x0000000806073810 */ /* 0x000fce0007ffe0ff */
[C---:B------:R-:W-:Y:S02]  /*9430*/  @P4 IADD3 R7, PT, PT, R6.reuse, 0xc, RZ ;  /* 0x0000000c06074810 */ /* 0x040fe40007ffe0ff */
[----:B------:R-:W-:-:S04]  /*9440*/  IADD3 R6, PT, PT, R6, 0x10, RZ ;  /* 0x0000001006067810 */ /* 0x000fc80007ffe0ff */
[----:B------:R-:W-:-:S13]  /*9450*/  ISETP.GE.AND P1, PT, R6, R5, PT ;  /* 0x000000050600720c */ /* 0x000fda0003f26270 */
[----:B------:R-:W-:Y:S05]  /*9460*/  @!P1 BRA `(.L_x_288) ;  /* 0xfffffffc00c49947 */ /* 0x000fea000383ffff */
.L_x_287:
[----:B------:R-:W-:-:S04]  /*9470*/  IADD3 R5, PT, PT, R3, -R6, RZ ;  /* 0x8000000603057210 */ /* 0x000fc80007ffe0ff */
[----:B------:R-:W-:-:S13]  /*9480*/  ISETP.GT.AND P1, PT, R5, 0x4, PT ;  /* 0x000000040500780c */ /* 0x000fda0003f24270 */
[----:B------:R-:W-:Y:S05]  /*9490*/  @!P1 BRA `(.L_x_289) ;  /* 0x0000000000209947 */ /* 0x000fea0003800000 */
[C---:B------:R-:W-:Y:S02]  /*94a0*/  FSETP.GT.AND P1, PT, R4.reuse, RZ, PT ;  /* 0x000000ff0400720b */ /* 0x040fe40003f24000 */
[----:B------:R-:W-:Y:S02]  /*94b0*/  PLOP3.LUT P0, PT, PT, PT, PT, 0x8, 0x80 ;  /* 0x000000000080781c */ /* 0x000fe40003f0e170 */
[----:B------:R-:W-:Y:S02]  /*94c0*/  FSEL R4, R4, RZ, !P1 ;  /* 0x000000ff04047208 */ /* 0x000fe40004800000 */
[----:B------:R-:W-:Y:S02]  /*94d0*/  SEL R7, R6, R7, P1 ;  /* 0x0000000706077207 */ /* 0x000fe40000800000 */
[----:B------:R-:W-:-:S04]  /*94e0*/  FSETP.GT.AND P2, PT, R4, RZ, PT ;  /* 0x000000ff0400720b */ /* 0x000fc80003f44000 */
[----:B------:R-:W-:-:S09]  /*94f0*/  FSEL R4, R4, RZ, !P2 ;  /* 0x000000ff04047208 */ /* 0x000fd20005000000 */
[C---:B------:R-:W-:Y:S02]  /*9500*/  @P2 IADD3 R7, PT, PT, R6.reuse, 0x4, RZ ;  /* 0x0000000406072810 */ /* 0x040fe40007ffe0ff */
[----:B------:R-:W-:-:S07]  /*9510*/  IADD3 R6, PT, PT, R6, 0x8, RZ ;  /* 0x0000000806067810 */ /* 0x000fce0007ffe0ff */
.L_x_289:
[----:B------:R-:W-:-:S13]  /*9520*/  ISETP.NE.OR P0, PT, R6, R3, P0 ;  /* 0x000000030600720c */ /* 0x000fda0000705670 */
[----:B------:R-:W-:Y:S05]  /*9530*/  @!P0 BRA `(.L_x_285) ;  /* 0x0000000000188947 */ /* 0x000fea0003800000 */
.L_x_286:
[----:B------:R-:W-:-:S04]  /*9540*/  FSETP.GT.AND P1, PT, R4, RZ, PT ;  /* 0x000000ff0400720b */ /* 0x000fc80003f24000 */
[C---:B------:R-:W-:Y:S02]  /*9550*/  SEL R7, R6.reuse, R7, P1 ;  /* 0x0000000706077207 */ /* 0x040fe40000800000 */
[----:B------:R-:W-:Y:S02]  /*9560*/  IADD3 R6, PT, PT, R6, 0x4, RZ ;  /* 0x0000000406067810 */ /* 0x000fe40007ffe0ff */
[----:B------:R-:W-:Y:S02]  /*9570*/  FSEL R4, R4, RZ, !P1 ;  /* 0x000000ff04047208 */ /* 0x000fe40004800000 */
[----:B------:R-:W-:-:S13]  /*9580*/  ISETP.NE.AND P0, PT, R6, R3, PT ;  /* 0x000000030600720c */ /* 0x000fda0003f05270 */
[----:B------:R-:W-:Y:S05]  /*9590*/  @P0 BRA `(.L_x_286) ;  /* 0xfffffffc00e80947 */ /* 0x000fea000383ffff */
.L_x_285:
[----:B------:R-:W0:Y:S01]  /*95a0*/  LDC.64 R4, c[0x0][0x390] ;  /* 0x0000e400ff047b82 */ /* 0x000e220000000a00 */
[----:B------:R-:W-:Y:S01]  /*95b0*/  ISETP.NE.AND P0, PT, R7, R0, PT ;  /* 0x000000000700720c */ /* 0x000fe20003f05270 */
[----:B0-----:R-:W-:-:S05]  /*95c0*/  IMAD.WIDE R4, R2, 0x4, R4 ;  /* 0x0000000402047825 */ /* 0x001fca00078e0204 */
[----:B------:R0:W-:Y:S07]  /*95d0*/  STG.E desc[UR4][R4.64], R7 ;  /* 0x0000000704007986 */ /* 0x0001ee000c101904 */
[----:B------:R-:W-:Y:S05]  /*95e0*/  @P0 BRA `(.L_x_290) ;  /* 0x0000000000180947 */ /* 0x000fea0003800000 */
[----:B0-----:R-:W0:Y:S01]  /*95f0*/  S2R R4, SR_LANEID ;  /* 0x0000000000047919 */ /* 0x001e220000000000 */
[----:B------:R-:W-:Y:S02]  /*9600*/  VOTEU.ANY UR7, UPT, PT ;  /* 0x0000000000077886 */ /* 0x000fe400038e0100 */
[----:B------:R-:W-:Y:S02]  /*9610*/  UFLO.U32 UR8, UR7 ;  /* 0x00000007000872bd */ /* 0x000fe400080e0000 */
[----:B------:R-:W1:Y:S04]  /*9620*/  POPC R5, UR7 ;  /* 0x0000000700057d09 */ /* 0x000e680008000000 */
[----:B0-----:R-:W-:-:S13]  /*9630*/  ISETP.EQ.U32.AND P0, PT, R4, UR8, PT ;  /* 0x0000000804007c0c */ /* 0x001fda000bf02070 */
[----:B-1----:R1:W-:Y:S02]  /*9640*/  @P0 REDG.E.ADD.STRONG.GPU desc[UR4][R14.64], R5 ;  /* 0x000000050e00098e */ /* 0x0023e4000c12e104 */
.L_x_290:
[----:B------:R-:W2:Y:S01]  /*9650*/  LDCU UR7, c[0x0][0x3a0] ;  /* 0x00007400ff0777ac */ /* 0x000ea20008000800 */
[----:B------:R-:W-:-:S04]  /*9660*/  IADD3 R2, PT, PT, R2, UR6, RZ ;  /* 0x0000000602027c10 */ /* 0x000fc8000fffe0ff */
[----:B--2---:R-:W-:-:S13]  /*9670*/  ISETP.GE.AND P0, PT, R2, UR7, PT ;  /* 0x0000000702007c0c */ /* 0x004fda000bf06270 */
[----:B------:R-:W-:Y:S05]  /*9680*/  @!P0 BRA `(.L_x_291) ;  /* 0xfffffffc00048947 */ /* 0x000fea000383ffff */
[----:B------:R-:W-:Y:S05]  /*9690*/  EXIT ;  /* 0x000000000000794d */ /* 0x000fea0003800000 */
.L_x_284:
[----:B------:R-:W-:Y:S01]  /*96a0*/  VIADDMNMX R8, R3, 0x1, R10, !PT ;  /* 0x0000000103087846 */ /* 0x000fe2000780010a */
[----:B------:R-:W1:Y:S01]  /*96b0*/  LDCU.128 UR12, c[0x0][0x380] ;  /* 0x00007000ff0c77ac */ /* 0x000e620008000c00 */
[----:B------:R-:W-:Y:S02]  /*96c0*/  LOP3.LUT R5, R10, 0x4, RZ, 0xc0, !PT ;  /* 0x000000040a057812 */ /* 0x000fe400078ec0ff */
[C---:B------:R-:W-:Y:S02]  /*96d0*/  IADD3 R4, PT, PT, -R8.reuse, R3, RZ ;  /* 0x0000000308047210 */ /* 0x040fe40007ffe1ff */
[C---:B------:R-:W-:Y:S02]  /*96e0*/  IADD3 R5, PT, PT, R8.reuse, -R5, RZ ;  /* 0x8000000508057210 */ /* 0x040fe40007ffe0ff */
[----:B------:R-:W-:Y:S02]  /*96f0*/  IADD3 R28, PT, PT, R8, -R3, RZ ;  /* 0x80000003081c7210 */ /* 0x000fe40007ffe0ff */
[----:B------:R-:W-:-:S02]  /*9700*/  LOP3.LUT R5, R5, 0x7, RZ, 0xc0, !PT ;  /* 0x0000000705057812 */ /* 0x000fc400078ec0ff */
[----:B------:R-:W-:Y:S02]  /*9710*/  ISETP.GT.U32.AND P0, PT, R4, -0x8, PT ;  /* 0xfffffff80400780c */ /* 0x000fe40003f04070 */
[----:B------:R-:W-:Y:S02]  /*9720*/  IADD3 R5, PT, PT, R5, -0x1, RZ ;  /* 0xffffffff05057810 */ /* 0x000fe40007ffe0ff */
[----:B------:R-:W-:Y:S02]  /*9730*/  LOP3.LUT R29, R8, 0x3, RZ, 0xc0, !PT ;  /* 0x00000003081d7812 */ /* 0x000fe400078ec0ff */
[----:B------:R-:W-:Y:S02]  /*9740*/  ISETP.GE.U32.AND P1, PT, R5, 0x3, PT ;  /* 0x000000030500780c */ /* 0x000fe40003f26070 */
[----:B01----:R-:W-:-:S11]  /*9750*/  LOP3.LUT R9, R28, 0xfffffff8, RZ, 0xc0, !PT ;  /* 0xfffffff81c097812 */ /* 0x003fd600078ec0ff */
.L_x_300:
[----:B0-----:R-:W0:Y:S01]  /*9760*/  LDCU UR7, c[0x0][0x3a4] ;  /* 0x00007480ff0777ac */ /* 0x001e220008000800 */
[----:B------:R-:W-:Y:S02]  /*9770*/  MOV R11, 0x7f7fffff ;  /* 0x7f7fffff000b7802 */ /* 0x000fe40000000f00 */
[----:B------:R-:W-:Y:S01]  /*9780*/  CS2R R12, SRZ ;  /* 0x00000000000c7805 */ /* 0x000fe2000001ff00 */
[----:B0-----:R-:W-:-:S05]  /*9790*/  IMAD R10, R2, UR7, RZ ;  /* 0x00000007020a7c24 */ /* 0x001fca000f8e02ff */
[----:B-1----:R-:W-:-:S07]  /*97a0*/  SHF.R.S32.HI R16, RZ, 0x1f, R10 ;  /* 0x0000001fff107819 */ /* 0x002fce000001140a */
.L_x_297:
[----:B------:R-:W0:Y:S01]  /*97b0*/  LDCU UR7, c[0x0][0x3a4] ;  /* 0x00007480ff0777ac */ /* 0x000e220008000800 */
[----:B------:R-:W-:Y:S01]  /*97c0*/  HFMA2 R20, -RZ, RZ, 0, 0 ;  /* 0x00000000ff147431 */ /* 0x000fe200000001ff */
[----:B------:R-:W-:Y:S02]  /*97d0*/  LOP3.LUT P2, RZ, R28, 0x7, RZ, 0xc0, !PT ;  /* 0x000000071cff7812 */ /* 0x000fe4000784c0ff */
[----:B------:R-:W-:Y:S01]  /*97e0*/  MOV R18, R3 ;  /* 0x0000000300127202 */ /* 0x000fe20000000f00 */
[----:B0-----:R-:W-:-:S05]  /*97f0*/  IMAD R17, R12, UR7, RZ ;  /* 0x000000070c117c24 */ /* 0x001fca000f8e02ff */
[----:B------:R-:W-:Y:S01]  /*9800*/  SHF.R.S32.HI R19, RZ, 0x1f, R17 ;  /* 0x0000001fff137819 */ /* 0x000fe20000011411 */
[----:B------:R-:W-:Y:S06]  /*9810*/  @P0 BRA `(.L_x_292) ;  /* 0x0000000000c00947 */ /* 0x000fec0003800000 */
[----:B------:R-:W-:Y:S02]  /*9820*/  MOV R22, RZ ;  /* 0x000000ff00167202 */ /* 0x000fe40000000f00 */
[----:B------:R-:W-:Y:S02]  /*9830*/  MOV R20, RZ ;  /* 0x000000ff00147202 */ /* 0x000fe40000000f00 */
[----:B------:R-:W-:-:S07]  /*9840*/  MOV R18, R3 ;  /* 0x0000000300127202 */ /* 0x000fce0000000f00 */
.L_x_293:
[----:B------:R-:W-:Y:S02]  /*9850*/  SHF.R.S32.HI R4, RZ, 0x1f, R18 ;  /* 0x0000001fff047819 */ /* 0x000fe40000011412 */
[-C--:B------:R-:W-:Y:S02]  /*9860*/  IADD3 R7, P3, PT, R10, R18.reuse, RZ ;  /* 0x000000120a077210 */ /* 0x080fe40007f7e0ff */
[----:B------:R-:W-:Y:S02]  /*9870*/  IADD3 R5, P4, PT, R17, R18, RZ ;  /* 0x0000001211057210 */ /* 0x000fe40007f9e0ff */
[-C--:B------:R-:W-:Y:S02]  /*9880*/  IADD3.X R26, PT, PT, R16, R4.reuse, RZ, P3, !PT ;  /* 0x00000004101a7210 */ /* 0x080fe40001ffe4ff */
[----:B------:R-:W-:Y:S02]  /*9890*/  IADD3.X R24, PT, PT, R19, R4, RZ, P4, !PT ;  /* 0x0000000413187210 */ /* 0x000fe400027fe4ff */
[----:B------:R-:W-:-:S02]  /*98a0*/  LEA R6, P3, R7, UR12, 0x2 ;  /* 0x0000000c07067c11 */ /* 0x000fc4000f8610ff */
[----:B------:R-:W-:Y:S02]  /*98b0*/  LEA R4, P4, R5, UR14, 0x2 ;  /* 0x0000000e05047c11 */ /* 0x000fe4000f8810ff */
        /* <DEDUP_REMOVED lines=22> */
[----:B----4-:R-:W-:Y:S01]  /*9a20*/  FADD R24, R21, -R24 ;  /* 0x8000001815187221 */ /* 0x010fe20000000000 */
[----:B------:R-:W-:-:S03]  /*9a30*/  IADD3 R22, PT, PT, R22, 0x8, RZ ;  /* 0x0000000816167810 */ /* 0x000fc60007ffe0ff */
[----:B------:R-:W-:Y:S01]  /*9a40*/  FFMA R35, R24, R24, R35 ;  /* 0x0000001818237223 */ /* 0x000fe20000000023 */
[----:B-----5:R-:W-:Y:S01]  /*9a50*/  FADD R34, R23, -R34 ;  /* 0x8000002217227221 */ /* 0x020fe20000000000 */
[----:B------:R-:W-:-:S03]  /*9a60*/  ISETP.NE.AND P3, PT, R22, R9, PT ;  /* 0x000000091600720c */ /* 0x000fc60003f65270 */
[----:B------:R-:W-:Y:S01]  /*9a70*/  FFMA R35, R34, R34, R35 ;  /* 0x0000002222237223 */ /* 0x000fe20000000023 */
[----:B------:R-:W-:Y:S01]  /*9a80*/  IADD3 R18, PT, PT, R18, 0x8, RZ ;  /* 0x0000000812127810 */ /* 0x000fe20007ffe0ff */
[----:B--2---:R-:W-:-:S04]  /*9a90*/  FADD R36, R25, -R36 ;  /* 0x8000002419247221 */ /* 0x004fc80000000000 */
[----:B------:R-:W-:Y:S01]  /*9aa0*/  FFMA R35, R36, R36, R35 ;  /* 0x0000002424237223 */ /* 0x000fe20000000023 */
[----:B------:R-:W-:Y:S01]  /*9ab0*/  FADD R26, R26, -R33 ;  /* 0x800000211a1a7221 */ /* 0x000fe20000000000 */
[----:B------:R-:W-:-:S03]  /*9ac0*/  FADD R20, R27, -R20 ;  /* 0x800000141b147221 */ /* 0x000fc60000000000 */
[----:B------:R-:W-:Y:S01]  /*9ad0*/  FFMA R35, R26, R26, R35 ;  /* 0x0000001a1a237223 */ /* 0x000fe20000000023 */
[----:B---3--:R-:W-:-:S03]  /*9ae0*/  FADD R31, R32, -R31 ;  /* 0x8000001f201f7221 */ /* 0x008fc60000000000 */
[----:B------:R-:W-:-:S04]  /*9af0*/  FFMA R20, R20, R20, R35 ;  /* 0x0000001414147223 */ /* 0x000fc80000000023 */
[----:B------:R-:W-:Y:S01]  /*9b00*/  FFMA R20, R31, R31, R20 ;  /* 0x0000001f1f147223 */ /* 0x000fe20000000014 */
[----:B------:R-:W-:Y:S06]  /*9b10*/  @P3 BRA `(.L_x_293) ;  /* 0xfffffffc004c3947 */ /* 0x000fec000383ffff */
.L_x_292:
[----:B------:R-:W-:Y:S05]  /*9b20*/  @!P2 BRA `(.L_x_294) ;  /* 0x00000004000ca947 */ /* 0x000fea0003800000 */
[----:B------:R-:W-:Y:S01]  /*9b30*/  ISETP.NE.AND P6, PT, R29, RZ, PT ;  /* 0x000000ff1d00720c */ /* 0x000fe20003fc5270 */
[----:B------:R-:W-:-:S12]  /*9b40*/  @!P1 BRA `(.L_x_295) ;  /* 0x00000000006c9947 */ /* 0x000fd80003800000 */
[----:B------:R-:W0:Y:S01]  /*9b50*/  LDCU.128 UR8, c[0x0][0x380] ;  /* 0x00007000ff0877ac */ /* 0x000e220008000c00 */
[-C--:B------:R-:W-:Y:S02]  /*9b60*/  IADD3 R21, P2, PT, R10, R18.reuse, RZ ;  /* 0x000000120a157210 */ /* 0x080fe40007f5e0ff */
[----:B------:R-:W-:Y:S02]  /*9b70*/  IADD3 R7, P4, PT, R17, R18, RZ ;  /* 0x0000001211077210 */ /* 0x000fe40007f9e0ff */
[----:B------:R-:W-:-:S04]  /*9b80*/  SHF.R.S32.HI R5, RZ, 0x1f, R18 ;  /* 0x0000001fff057819 */ /* 0x000fc80000011412 */
[-C--:B------:R-:W-:Y:S02]  /*9b90*/  IADD3.X R24, PT, PT, R16, R5.reuse, RZ, P2, !PT ;  /* 0x0000000510187210 */ /* 0x080fe400017fe4ff */
[----:B------:R-:W-:Y:S02]  /*9ba0*/  IADD3.X R22, PT, PT, R19, R5, RZ, P4, !PT ;  /* 0x0000000513167210 */ /* 0x000fe400027fe4ff */
[----:B0-----:R-:W-:Y:S02]  /*9bb0*/  LEA R4, P3, R21, UR8, 0x2 ;  /* 0x0000000815047c11 */ /* 0x001fe4000f8610ff */
        /* <DEDUP_REMOVED lines=20> */
.L_x_295:
[----:B------:R-:W-:Y:S05]  /*9d00*/  @!P6 BRA `(.L_x_294) ;  /* 0x000000000094e947 */ /* 0x000fea0003800000 */
[----:B------:R-:W-:Y:S02]  /*9d10*/  ISETP.NE.AND P3, PT, R29, 0x1, PT ;  /* 0x000000011d00780c */ /* 0x000fe40003f65270 */
[----:B------:R-:W-:-:S11]  /*9d20*/  LOP3.LUT P2, RZ, R8, 0x1, RZ, 0xc0, !PT ;  /* 0x0000000108ff7812 */ /* 0x000fd6000784c0ff */
[----:B------:R-:W-:Y:S05]  /*9d30*/  @!P3 BRA `(.L_x_296) ;  /* 0x00000000004cb947 */ /* 0x000fea0003800000 */
[----:B------:R-:W0:Y:S01]  /*9d40*/  LDCU.128 UR8, c[0x0][0x380] ;  /* 0x00007000ff0877ac */ /* 0x000e220008000c00 */
[-C--:B------:R-:W-:Y:S02]  /*9d50*/  IADD3 R7, P3, PT, R10, R18.reuse, RZ ;  /* 0x000000120a077210 */ /* 0x080fe40007f7e0ff */
[----:B------:R-:W-:Y:S02]  /*9d60*/  SHF.R.S32.HI R5, RZ, 0x1f, R18 ;  /* 0x0000001fff057819 */ /* 0x000fe40000011412 */
[----:B------:R-:W-:Y:S02]  /*9d70*/  IADD3 R21, P5, PT, R17, R18, RZ ;  /* 0x0000001211157210 */ /* 0x000fe40007fbe0ff */
[-C--:B------:R-:W-:Y:S02]  /*9d80*/  IADD3.X R22, PT, PT, R16, R5.reuse, RZ, P3, !PT ;  /* 0x0000000510167210 */ /* 0x080fe40001ffe4ff */
[----:B------:R-:W-:Y:S02]  /*9d90*/  IADD3.X R24, PT, PT, R19, R5, RZ, P5, !PT ;  /* 0x0000000513187210 */ /* 0x000fe40002ffe4ff */
[----:B0-----:R-:W-:-:S02]  /*9da0*/  LEA R4, P4, R7, UR8, 0x2 ;  /* 0x0000000807047c11 */ /* 0x001fc4000f8810ff */
[----:B------:R-:W-:Y:S02]  /*9db0*/  LEA R6, P6, R21, UR10, 0x2 ;  /* 0x0000000a15067c11 */ /* 0x000fe4000f8c10ff */
[----:B------:R-:W-:Y:S02]  /*9dc0*/  LEA.HI.X R5, R7, UR9, R22, 0x2, P4 ;  /* 0x0000000907057c11 */ /* 0x000fe4000a0f1416 */
[----:B------:R-:W-:-:S03]  /*9dd0*/  LEA.HI.X R7, R21, UR11, R24, 0x2, P6 ;  /* 0x0000000b15077c11 */ /* 0x000fc6000b0f1418 */
[----:B------:R-:W2:Y:S04]  /*9de0*/  LDG.E R21, desc[UR4][R4.64] ;  /* 0x0000000404157981 */ /* 0x000ea8000c1e1900 */
[----:B------:R-:W2:Y:S04]  /*9df0*/  LDG.E R22, desc[UR4][R6.64] ;  /* 0x0000000406167981 */ /* 0x000ea8000c1e1900 */
[----:B------:R-:W3:Y:S04]  /*9e00*/  LDG.E R23, desc[UR4][R4.64+0x4] ;  /* 0x0000040404177981 */ /* 0x000ee8000c1e1900 */
[----:B------:R-:W3:Y:S01]  /*9e10*/  LDG.E R24, desc[UR4][R6.64+0x4] ;  /* 0x0000040406187981 */ /* 0x000ee2000c1e1900 */
[----:B------:R-:W-:Y:S01]  /*9e20*/  IADD3 R18, PT, PT, R18, 0x2, RZ ;  /* 0x0000000212127810 */ /* 0x000fe20007ffe0ff */
[----:B--2---:R-:W-:-:S04]  /*9e30*/  FADD R21, R21, -R22 ;  /* 0x8000001615157221 */ /* 0x004fc80000000000 */
[----:B------:R-:W-:Y:S01]  /*9e40*/  FFMA R20, R21, R21, R20 ;  /* 0x0000001515147223 */ /* 0x000fe20000000014 */
[----:B---3--:R-:W-:-:S04]  /*9e50*/  FADD R23, R23, -R24 ;  /* 0x8000001817177221 */ /* 0x008fc80000000000 */
[----:B------:R-:W-:-:S07]  /*9e60*/  FFMA R20, R23, R23, R20 ;  /* 0x0000001717147223 */ /* 0x000fce0000000014 */
.L_x_296:
        /* <DEDUP_REMOVED lines=12> */
[----:B------:R-:W2:Y:S02]  /*9f30*/  LDG.E R7, desc[UR4][R6.64] ;  /* 0x0000000406077981 */ /* 0x000ea4000c1e1900 */
[----:B--2---:R-:W-:-:S04]  /*9f40*/  FADD R17, R4, -R7 ;  /* 0x8000000704117221 */ /* 0x004fc80000000000 */
[----:B------:R-:W-:-:S07]  /*9f50*/  FFMA R20, R17, R17, R20 ;  /* 0x0000001111147223 */ /* 0x000fce0000000014 */
.L_x_294:
        /* <DEDUP_REMOVED lines=19> */
.L_x_299:
[----:B------:R-:W-:Y:S05]  /*a090*/  BSYNC.RECONVERGENT B0 ;  /* 0x0000000000007941 */ /* 0x000fea0003800200 */
.L_x_298:
[----:B------:R-:W2:Y:S01]  /*a0a0*/  LDCU UR7, c[0x0][0x3a0] ;  /* 0x00007400ff0777ac */ /* 0x000ea20008000800 */
[----:B------:R-:W-:-:S04]  /*a0b0*/  IADD3 R2, PT, PT, R2, UR6, RZ ;  /* 0x0000000602027c10 */ /* 0x000fc8000fffe0ff */
[----:B--2---:R-:W-:-:S13]  /*a0c0*/  ISETP.GE.AND P2, PT, R2, UR7, PT ;  /* 0x0000000702007c0c */ /* 0x004fda000bf46270 */
[----:B------:R-:W-:Y:S05]  /*a0d0*/  @!P2 BRA `(.L_x_300) ;  /* 0xfffffff400a0a947 */ /* 0x000fea000383ffff */
[----:B------:R-:W-:Y:S05]  /*a0e0*/  EXIT ;  /* 0x000000000000794d */ /* 0x000fea0003800000 */
        .weak           $__internal_0_$__cuda_sm20_rem_s64
        .type           $__internal_0_$__cuda_sm20_rem_s64,@function
        .size           $__internal_0_$__cuda_sm20_rem_s64,(.L_x_302 - $__internal_0_$__cuda_sm20_rem_s64)
$__internal_0_$__cuda_sm20_rem_s64:
[----:B------:R-:W0:Y:S01]  /*a0f0*/  LDC R3, c[0x0][0x3a0] ;  /* 0x0000e800ff037b82 */ /* 0x000e220000000800 */
[----:B------:R-:W-:Y:S02]  /*a100*/  ISETP.LE.AND P0, PT, RZ, UR4, PT ;  /* 0x00000004ff007c0c */ /* 0x000fe4000bf03270 */
[----:B0-----:R-:W-:-:S04]  /*a110*/  IADD3 R6, P1, PT, RZ, -R3, RZ ;  /* 0x80000003ff067210 */ /* 0x001fc80007f3e0ff */
[----:B------:R-:W-:Y:S02]  /*a120*/  IADD3.X R7, PT, PT, RZ, ~UR4, RZ, P1, !PT ;  /* 0x80000004ff077c10 */ /* 0x000fe40008ffe4ff */
[----:B------:R-:W-:Y:S02]  /*a130*/  SEL R6, R6, R3, !P0 ;  /* 0x0000000306067207 */ /* 0x000fe40004000000 */
[----:B------:R-:W-:-:S04]  /*a140*/  SEL R7, R7, UR4, !P0 ;  /* 0x0000000407077c07 */ /* 0x000fc8000c000000 */
[----:B------:R-:W0:Y:S08]  /*a150*/  I2F.U64.RP R9, R6 ;  /* 0x0000000600097312 */ /* 0x000e300000309000 */
[----:B0-----:R-:W0:Y:S02]  /*a160*/  MUFU.RCP R9, R9 ;  /* 0x0000000900097308 */ /* 0x001e240000001000 */
[----:B0-----:R-:W-:-:S06]  /*a170*/  IADD3 R10, PT, PT, R9, 0x1ffffffe, RZ ;  /* 0x1ffffffe090a7810 */ /* 0x001fcc0007ffe0ff */
[----:B------:R-:W0:Y:S02]  /*a180*/  F2I.U64.TRUNC R10, R10 ;  /* 0x0000000a000a7311 */ /* 0x000e24000020d800 */
[----:B0-----:R-:W-:-:S04]  /*a190*/  IMAD.WIDE.U32 R12, R10, R6, RZ ;  /* 0x000000060a0c7225 */ /* 0x001fc800078e00ff */
[----:B------:R-:W-:Y:S01]  /*a1a0*/  IMAD R13, R10, R7, R13 ;  /* 0x000000070a0d7224 */ /* 0x000fe200078e020d */
[----:B------:R-:W-:-:S03]  /*a1b0*/  IADD3 R15, P0, PT, RZ, -R12, RZ ;  /* 0x8000000cff0f7210 */ /* 0x000fc60007f1e0ff */
[----:B------:R-:W-:Y:S02]  /*a1c0*/  IMAD R13, R11, R6, R13 ;  /* 0x000000060b0d7224 */ /* 0x000fe400078e020d */
[----:B------:R-:W-:-:S03]  /*a1d0*/  IMAD.HI.U32 R12, R10, R15, RZ ;  /* 0x0000000f0a0c7227 */ /* 0x000fc600078e00ff */
[----:B------:R-:W-:Y:S02]  /*a1e0*/  IADD3.X R17, PT, PT, RZ, ~R13, RZ, P0, !PT ;  /* 0x8000000dff117210 */ /* 0x000fe400007fe4ff */
[----:B------:R-:W-:-:S03]  /*a1f0*/  MOV R13, R10 ;  /* 0x0000000a000d7202 */ /* 0x000fc60000000f00 */
[-C--:B------:R-:W-:Y:S02]  /*a200*/  IMAD R19, R11, R17.reuse, RZ ;  /* 0x000000110b137224 */ /* 0x080fe400078e02ff */
[----:B------:R-:W-:-:S04]  /*a210*/  IMAD.WIDE.U32 R12, P0, R10, R17, R12 ;  /* 0x000000110a0c7225 */ /* 0x000fc8000780000c */
[----:B------:R-:W-:-:S04]  /*a220*/  IMAD.HI.U32 R9, R11, R17, RZ ;  /* 0x000000110b097227 */ /* 0x000fc800078e00ff */
[----:B------:R-:W-:Y:S01]  /*a230*/  IMAD.HI.U32 R12, P1, R11, R15, R12 ;  /* 0x0000000f0b0c7227 */ /* 0x000fe2000782000c */
[----:B------:R-:W-:Y:S02]  /*a240*/  IADD3.X R9, PT, PT, R9, R11, RZ, P0, !PT ;  /* 0x0000000b09097210 */ /* 0x000fe400007fe4ff */
[----:B------:R-:W-:Y:S02]  /*a250*/  IADD3 R15, P4, PT, RZ, -R4, RZ ;  /* 0x80000004ff0f7210 */ /* 0x000fe40007f9e0ff */
[----:B------:R-:W-:-:S04]  /*a260*/  IADD3 R13, P2, PT, R19, R12, RZ ;  /* 0x0000000c130d7210 */ /* 0x000fc80007f5e0ff */
[----:B------:R-:W-:Y:S01]  /*a270*/  IADD3.X R9, PT, PT, RZ, RZ, R9, P2, P1 ;  /* 0x000000ffff097210 */ /* 0x000fe200017e2409 */
[----:B------:R-:W-:Y:S01]  /*a280*/  IMAD.WIDE.U32 R10, R13, R6, RZ ;  /* 0x000000060d0a7225 */ /* 0x000fe200078e00ff */
[----:B------:R-:W-:-:S03]  /*a290*/  ISETP.GE.AND P1, PT, R5, RZ, PT ;  /* 0x000000ff0500720c */ /* 0x000fc60003f26270 */
[----:B------:R-:W-:Y:S01]  /*a2a0*/  IMAD R11, R13, R7, R11 ;  /* 0x000000070d0b7224 */ /* 0x000fe200078e020b */
[----:B------:R-:W-:-:S03]  /*a2b0*/  IADD3 R17, P0, PT, RZ, -R10, RZ ;  /* 0x8000000aff117210 */ /* 0x000fc60007f1e0ff */
[----:B------:R-:W-:Y:S02]  /*a2c0*/  IMAD R11, R9, R6, R11 ;  /* 0x00000006090b7224 */ /* 0x000fe400078e020b */
[----:B------:R-:W-:-:S03]  /*a2d0*/  IMAD.HI.U32 R12, R13, R17, RZ ;  /* 0x000000110d0c7227 */ /* 0x000fc600078e00ff */
[----:B------:R-:W-:-:S05]  /*a2e0*/  IADD3.X R10, PT, PT, RZ, ~R11, RZ, P0, !PT ;  /* 0x8000000bff0a7210 */ /* 0x000fca00007fe4ff */
[----:B------:R-:W-:-:S04]  /*a2f0*/  IMAD.WIDE.U32 R12, P0, R13, R10, R12 ;  /* 0x0000000a0d0c7225 */ /* 0x000fc8000780000c */
[----:B------:R-:W-:Y:S01]  /*a300*/  IMAD.HI.U32 R11, P2, R9, R17, R12 ;  /* 0x00000011090b7227 */ /* 0x000fe2000784000c */
[----:B------:R-:W-:Y:S02]  /*a310*/  SEL R13, R15, R4, !P1 ;  /* 0x000000040f0d7207 */ /* 0x000fe40004800000 */
[----:B------:R-:W-:Y:S01]  /*a320*/  IADD3.X R15, PT, PT, RZ, ~R5, RZ, P4, !PT ;  /* 0x80000005ff0f7210 */ /* 0x000fe200027fe4ff */
[CC--:B------:R-:W-:Y:S02]  /*a330*/  IMAD R12, R9.reuse, R10.reuse, RZ ;  /* 0x0000000a090c7224 */ /* 0x0c0fe400078e02ff */
[----:B------:R-:W-:-:S03]  /*a340*/  IMAD.HI.U32 R10, R9, R10, RZ ;  /* 0x0000000a090a7227 */ /* 0x000fc600078e00ff */
[----:B------:R-:W-:Y:S02]  /*a350*/  IADD3 R11, P3, PT, R12, R11, RZ ;  /* 0x0000000b0c0b7210 */ /* 0x000fe40007f7e0ff */
[----:B------:R-:W-:Y:S02]  /*a360*/  IADD3.X R9, PT, PT, R10, R9, RZ, P0, !PT ;  /* 0x000000090a097210 */ /* 0x000fe400007fe4ff */
[----:B------:R-:W-:Y:S01]  /*a370*/  SEL R10, R15, R5, !P1 ;  /* 0x000000050f0a7207 */ /* 0x000fe20004800000 */
[----:B------:R-:W-:Y:S02]  /*a380*/  HFMA2 R5, -RZ, RZ, 0, 0 ;  /* 0x00000000ff057431 */ /* 0x000fe400000001ff */
[----:B------:R-:W-:Y:S01]  /*a390*/  IMAD.HI.U32 R4, R11, R13, RZ ;  /* 0x0000000d0b047227 */ /* 0x000fe200078e00ff */
[----:B------:R-:W-:-:S03]  /*a3a0*/  IADD3.X R9, PT, PT, RZ, RZ, R9, P3, P2 ;  /* 0x000000ffff097210 */ /* 0x000fc60001fe4409 */
[----:B------:R-:W-:-:S04]  /*a3b0*/  IMAD.WIDE.U32 R4, R11, R10, R4 ;  /* 0x0000000a0b047225 */ /* 0x000fc800078e0004 */
[C---:B------:R-:W-:Y:S02]  /*a3c0*/  IMAD R11, R9.reuse, R10, RZ ;  /* 0x0000000a090b7224 */ /* 0x040fe400078e02ff */
[----:B------:R-:W-:-:S04]  /*a3d0*/  IMAD.HI.U32 R4, P0, R9, R13, R4 ;  /* 0x0000000d09047227 */ /* 0x000fc80007800004 */
[----:B------:R-:W-:Y:S01]  /*a3e0*/  IMAD.HI.U32 R9, R9, R10, RZ ;  /* 0x0000000a09097227 */ /* 0x000fe200078e00ff */
[----:B------:R-:W-:-:S04]  /*a3f0*/  IADD3 R11, P2, PT, R11, R4, RZ ;  /* 0x000000040b0b7210 */ /* 0x000fc80007f5e0ff */
[----:B------:R-:W-:Y:S01]  /*a400*/  IADD3.X R9, PT, PT, R9, RZ, RZ, P0, !PT ;  /* 0x000000ff09097210 */ /* 0x000fe200007fe4ff */
[----:B------:R-:W-:-:S03]  /*a410*/  IMAD.WIDE.U32 R4, R11, R6, RZ ;  /* 0x000000060b047225 */ /* 0x000fc600078e00ff */
[----:B------:R-:W-:Y:S01]  /*a420*/  IADD3.X R9, PT, PT, RZ, R9, RZ, P2, !PT ;  /* 0x00000009ff097210 */ /* 0x000fe200017fe4ff */
[----:B------:R-:W-:Y:S01]  /*a430*/  IMAD R11, R11, R7, R5 ;  /* 0x000000070b0b7224 */ /* 0x000fe200078e0205 */
[----:B------:R-:W-:-:S03]  /*a440*/  IADD3 R13, P2, PT, -R4, R13, RZ ;  /* 0x0000000d040d7210 */ /* 0x000fc60007f5e1ff */
[-C--:B------:R-:W-:Y:S01]  /*a450*/  IMAD R9, R9, R6.reuse, R11 ;  /* 0x0000000609097224 */ /* 0x080fe200078e020b */
[----:B------:R-:W-:-:S04]  /*a460*/  ISETP.GE.U32.AND P0, PT, R13, R6, PT ;  /* 0x000000060d00720c */ /* 0x000fc80003f06070 */
[----:B------:R-:W-:Y:S02]  /*a470*/  IADD3.X R11, PT, PT, ~R9, R10, RZ, P2, !PT ;  /* 0x0000000a090b7210 */ /* 0x000fe400017fe5ff */
[----:B------:R-:W-:Y:S02]  /*a480*/  IADD3 R5, P2, PT, R13, -R6, RZ ;  /* 0x800000060d057210 */ /* 0x000fe40007f5e0ff */
[CC--:B------:R-:W-:Y:S02]  /*a490*/  ISETP.GE.U32.AND.EX P0, PT, R11.reuse, R7.reuse, PT, P0 ;  /* 0x000000070b00720c */ /* 0x0c0fe40003f06100 */
[----:B------:R-:W-:Y:S02]  /*a4a0*/  IADD3.X R9, PT, PT, R11, ~R7, RZ, P2, !PT ;  /* 0x800000070b097210 */ /* 0x000fe400017fe4ff */
[----:B------:R-:W-:Y:S02]  /*a4b0*/  SEL R5, R5, R13, P0 ;  /* 0x0000000d05057207 */ /* 0x000fe40000000000 */
[----:B------:R-:W-:-:S02]  /*a4c0*/  SEL R9, R9, R11, P0 ;  /* 0x0000000b09097207 */ /* 0x000fc40000000000 */
[CC--:B------:R-:W-:Y:S02]  /*a4d0*/  ISETP.GE.U32.AND P0, PT, R5.reuse, R6.reuse, PT ;  /* 0x000000060500720c */ /* 0x0c0fe40003f06070 */
[----:B------:R-:W-:Y:S02]  /*a4e0*/  IADD3 R4, PT, PT, R5, -R6, RZ ;  /* 0x8000000605047210 */ /* 0x000fe40007ffe0ff */
[----:B------:R-:W-:Y:S02]  /*a4f0*/  ISETP.GE.U32.AND.EX P0, PT, R9, R7, PT, P0 ;  /* 0x000000070900720c */ /* 0x000fe40003f06100 */
[----:B------:R-:W-:Y:S02]  /*a500*/  MOV R9, 0x0 ;  /* 0x0000000000097802 */ /* 0x000fe40000000f00 */
[----:B------:R-:W-:Y:S02]  /*a510*/  SEL R4, R4, R5, P0 ;  /* 0x0000000504047207 */ /* 0x000fe40000000000 */
[----:B------:R-:W-:-:S02]  /*a520*/  ISETP.NE.U32.AND P0, PT, R3, RZ, PT ;  /* 0x000000ff0300720c */ /* 0x000fc40003f05070 */
[-C--:B------:R-:W-:Y:S02]  /*a530*/  IADD3 R3, PT, PT, RZ, -R4.reuse, RZ ;  /* 0x80000004ff037210 */ /* 0x080fe40007ffe0ff */
[----:B------:R-:W-:Y:S02]  /*a540*/  ISETP.NE.AND.EX P0, PT, RZ, UR4, PT, P0 ;  /* 0x00000004ff007c0c */ /* 0x000fe4000bf05300 */
[----:B------:R-:W-:-:S04]  /*a550*/  SEL R3, R3, R4, !P1 ;  /* 0x0000000403037207 */ /* 0x000fc80004800000 */
[----:B------:R-:W-:Y:S01]  /*a560*/  SEL R3, R3, 0xffffffff, P0 ;  /* 0xffffffff03037807 */ /* 0x000fe20000000000 */
[----:B------:R-:W-:Y:S06]  /*a570*/  RET.REL.NODEC R8 `(deterministic_clustering) ;  /* 0xffffff5808a07950 */ /* 0x000fec0003c3ffff */
.L_x_301:
        /* <DEDUP_REMOVED lines=16> */
.L_x_302:


//--------------------- .nv.shared.cluster_search --------------------------
	.section	.nv.shared.cluster_search,"aw",@nobits
	.sectionflags	@""
	.align	16
	.zero		1024


//--------------------- .nv.shared.reserved.0     --------------------------
	.section	.nv.shared.reserved.0,"aw",@nobits
	.weak		__nv_reservedSMEM_offset_0_alias
	.size		__nv_reservedSMEM_offset_0_alias, 0, 64
	.other		__nv_reservedSMEM_offset_0_alias,@"STO_CUDA_RESERVED_SHARED STV_DEFAULT"
__nv_reservedSMEM_offset_0_alias:
	.zero		0
	.zero		64


//--------------------- .nv.shared.deterministic_clustering --------------------------
	.section	.nv.shared.deterministic_clustering,"aw",@nobits
	.sectionflags	@""
	.align	16
	.zero		1024


//--------------------- .nv.constant0.cluster_search --------------------------
	.section	.nv.constant0.cluster_search,"a",@progbits
	.sectionflags	@""
	.align	4
.nv.constant0.cluster_search:
	.zero		960


//--------------------- .nv.constant0.deterministic_clustering --------------------------
	.section	.nv.constant0.deterministic_clustering,"a",@progbits
	.sectionflags	@""
	.align	4
.nv.constant0.deterministic_clustering:
	.zero		944


//--------------------- SYMBOLS --------------------------

	.type		.nv.reservedSmem.offset0,@object
	.size		.nv.reservedSmem.offset0,0x4
	.type		.nv.reservedSmem.cap,@object
	.size		.nv.reservedSmem.cap,0x4
